//
// Generated by NVIDIA NVVM Compiler
//
// Compiler Build ID: CL-36424714
// Cuda compilation tools, release 13.0, V13.0.88
// Based on NVVM 20.0.0
//

.version 9.0
.target sm_100
.address_size 64

// _ZZN3cub18CUB_300001_SM_10006detail10radix_sort31DeviceRadixSortSingleTileKernelINS1_5radix10policy_hubIiNS0_8NullTypeEyE10Policy1000ELNS0_9SortOrderE0EiS6_yNS1_21identity_decomposer_tEEEvPKT1_PSB_PKT2_PSF_T3_iiT4_E12temp_storage has been demoted
// _ZZN3cub18CUB_300001_SM_10006detail10radix_sort30DeviceRadixSortHistogramKernelINS1_5radix10policy_hubIiNS0_8NullTypeEyE10Policy1000ELNS0_9SortOrderE0EiyNS1_21identity_decomposer_tEEEvPT2_PKT1_SB_iiT3_E12temp_storage has been demoted
// _ZZN3cub18CUB_300001_SM_10006detail10radix_sort33DeviceRadixSortExclusiveSumKernelINS1_5radix10policy_hubIiNS0_8NullTypeEyE10Policy1000EyEEvPT0_E12temp_storage has been demoted
// _ZZN3cub18CUB_300001_SM_10006detail10radix_sort29DeviceRadixSortOnesweepKernelINS1_5radix10policy_hubIiNS0_8NullTypeEyE10Policy1000ELNS0_9SortOrderE0EiS6_yiiNS1_21identity_decomposer_tEEEvPT5_SC_PT3_PKSD_PT1_PKSH_PT2_PKSL_T4_iiT6_E1s has been demoted
// _ZZN3cub18CUB_300001_SM_10006detail10radix_sort31DeviceRadixSortSingleTileKernelINS1_5radix10policy_hubIiNS0_8NullTypeEjE10Policy1000ELNS0_9SortOrderE0EiS6_jNS1_21identity_decomposer_tEEEvPKT1_PSB_PKT2_PSF_T3_iiT4_E12temp_storage has been demoted
// _ZZN3cub18CUB_300001_SM_10006detail10radix_sort30DeviceRadixSortHistogramKernelINS1_5radix10policy_hubIiNS0_8NullTypeEjE10Policy1000ELNS0_9SortOrderE0EijNS1_21identity_decomposer_tEEEvPT2_PKT1_SB_iiT3_E12temp_storage has been demoted
// _ZZN3cub18CUB_300001_SM_10006detail10radix_sort33DeviceRadixSortExclusiveSumKernelINS1_5radix10policy_hubIiNS0_8NullTypeEjE10Policy1000EjEEvPT0_E12temp_storage has been demoted
// _ZZN3cub18CUB_300001_SM_10006detail10radix_sort29DeviceRadixSortOnesweepKernelINS1_5radix10policy_hubIiNS0_8NullTypeEjE10Policy1000ELNS0_9SortOrderE0EiS6_jiiNS1_21identity_decomposer_tEEEvPT5_SC_PT3_PKSD_PT1_PKSH_PT2_PKSL_T4_iiT6_E1s has been demoted
.global .align 1 .b8 _ZN34_INTERNAL_7c6934a9_4_k_cu_714303724cuda3std3__45__cpo5beginE[1];
.global .align 1 .b8 _ZN34_INTERNAL_7c6934a9_4_k_cu_714303724cuda3std3__45__cpo3endE[1];
.global .align 1 .b8 _ZN34_INTERNAL_7c6934a9_4_k_cu_714303724cuda3std3__45__cpo6cbeginE[1];
.global .align 1 .b8 _ZN34_INTERNAL_7c6934a9_4_k_cu_714303724cuda3std3__45__cpo4cendE[1];
.global .align 1 .b8 _ZN34_INTERNAL_7c6934a9_4_k_cu_714303724cuda3std3__45__cpo6rbeginE[1];
.global .align 1 .b8 _ZN34_INTERNAL_7c6934a9_4_k_cu_714303724cuda3std3__45__cpo4rendE[1];
.global .align 1 .b8 _ZN34_INTERNAL_7c6934a9_4_k_cu_714303724cuda3std3__45__cpo7crbeginE[1];
.global .align 1 .b8 _ZN34_INTERNAL_7c6934a9_4_k_cu_714303724cuda3std3__45__cpo5crendE[1];
.global .align 1 .b8 _ZN34_INTERNAL_7c6934a9_4_k_cu_714303724cuda3std3__436_GLOBAL__N__7c6934a9_4_k_cu_714303726ignoreE[1];
.global .align 1 .b8 _ZN34_INTERNAL_7c6934a9_4_k_cu_714303724cuda3std3__419piecewise_constructE[1];
.global .align 1 .b8 _ZN34_INTERNAL_7c6934a9_4_k_cu_714303724cuda3std3__48in_placeE[1];
.global .align 1 .b8 _ZN34_INTERNAL_7c6934a9_4_k_cu_714303724cuda3std3__420unreachable_sentinelE[1];
.global .align 1 .b8 _ZN34_INTERNAL_7c6934a9_4_k_cu_714303724cuda3std3__47nulloptE[1];
.global .align 1 .b8 _ZN34_INTERNAL_7c6934a9_4_k_cu_714303724cuda3std3__48unexpectE[1];
.global .align 1 .b8 _ZN34_INTERNAL_7c6934a9_4_k_cu_714303724cuda3std6ranges3__45__cpo4swapE[1];
.global .align 1 .b8 _ZN34_INTERNAL_7c6934a9_4_k_cu_714303724cuda3std6ranges3__45__cpo9iter_moveE[1];
.global .align 1 .b8 _ZN34_INTERNAL_7c6934a9_4_k_cu_714303724cuda3std6ranges3__45__cpo5beginE[1];
.global .align 1 .b8 _ZN34_INTERNAL_7c6934a9_4_k_cu_714303724cuda3std6ranges3__45__cpo3endE[1];
.global .align 1 .b8 _ZN34_INTERNAL_7c6934a9_4_k_cu_714303724cuda3std6ranges3__45__cpo6cbeginE[1];
.global .align 1 .b8 _ZN34_INTERNAL_7c6934a9_4_k_cu_714303724cuda3std6ranges3__45__cpo4cendE[1];
.global .align 1 .b8 _ZN34_INTERNAL_7c6934a9_4_k_cu_714303724cuda3std6ranges3__45__cpo7advanceE[1];
.global .align 1 .b8 _ZN34_INTERNAL_7c6934a9_4_k_cu_714303724cuda3std6ranges3__45__cpo9iter_swapE[1];
.global .align 1 .b8 _ZN34_INTERNAL_7c6934a9_4_k_cu_714303724cuda3std6ranges3__45__cpo4nextE[1];
.global .align 1 .b8 _ZN34_INTERNAL_7c6934a9_4_k_cu_714303724cuda3std6ranges3__45__cpo4prevE[1];
.global .align 1 .b8 _ZN34_INTERNAL_7c6934a9_4_k_cu_714303724cuda3std6ranges3__45__cpo4dataE[1];
.global .align 1 .b8 _ZN34_INTERNAL_7c6934a9_4_k_cu_714303724cuda3std6ranges3__45__cpo5cdataE[1];
.global .align 1 .b8 _ZN34_INTERNAL_7c6934a9_4_k_cu_714303724cuda3std6ranges3__45__cpo4sizeE[1];
.global .align 1 .b8 _ZN34_INTERNAL_7c6934a9_4_k_cu_714303724cuda3std6ranges3__45__cpo5ssizeE[1];
.global .align 1 .b8 _ZN34_INTERNAL_7c6934a9_4_k_cu_714303724cuda3std6ranges3__45__cpo8distanceE[1];
.global .align 1 .b8 _ZN34_INTERNAL_7c6934a9_4_k_cu_714303726thrust24THRUST_300001_SM_1000_NS8cuda_cub3parE[1];
.global .align 1 .b8 _ZN34_INTERNAL_7c6934a9_4_k_cu_714303726thrust24THRUST_300001_SM_1000_NS8cuda_cub10par_nosyncE[1];
.global .align 1 .b8 _ZN34_INTERNAL_7c6934a9_4_k_cu_714303726thrust24THRUST_300001_SM_1000_NS6system6detail10sequential3seqE[1];
.global .align 1 .b8 _ZN34_INTERNAL_7c6934a9_4_k_cu_714303726thrust24THRUST_300001_SM_1000_NS6system3cpp3parE[1];
.global .align 1 .b8 _ZN34_INTERNAL_7c6934a9_4_k_cu_714303726thrust24THRUST_300001_SM_1000_NS12placeholders2_1E[1];
.global .align 1 .b8 _ZN34_INTERNAL_7c6934a9_4_k_cu_714303726thrust24THRUST_300001_SM_1000_NS12placeholders2_2E[1];
.global .align 1 .b8 _ZN34_INTERNAL_7c6934a9_4_k_cu_714303726thrust24THRUST_300001_SM_1000_NS12placeholders2_3E[1];
.global .align 1 .b8 _ZN34_INTERNAL_7c6934a9_4_k_cu_714303726thrust24THRUST_300001_SM_1000_NS12placeholders2_4E[1];
.global .align 1 .b8 _ZN34_INTERNAL_7c6934a9_4_k_cu_714303726thrust24THRUST_300001_SM_1000_NS12placeholders2_5E[1];
.global .align 1 .b8 _ZN34_INTERNAL_7c6934a9_4_k_cu_714303726thrust24THRUST_300001_SM_1000_NS12placeholders2_6E[1];
.global .align 1 .b8 _ZN34_INTERNAL_7c6934a9_4_k_cu_714303726thrust24THRUST_300001_SM_1000_NS12placeholders2_7E[1];
.global .align 1 .b8 _ZN34_INTERNAL_7c6934a9_4_k_cu_714303726thrust24THRUST_300001_SM_1000_NS12placeholders2_8E[1];
.global .align 1 .b8 _ZN34_INTERNAL_7c6934a9_4_k_cu_714303726thrust24THRUST_300001_SM_1000_NS12placeholders2_9E[1];
.global .align 1 .b8 _ZN34_INTERNAL_7c6934a9_4_k_cu_714303726thrust24THRUST_300001_SM_1000_NS12placeholders3_10E[1];
.global .align 1 .b8 _ZN34_INTERNAL_7c6934a9_4_k_cu_714303726thrust24THRUST_300001_SM_1000_NS3seqE[1];
.global .align 1 .b8 _ZN34_INTERNAL_7c6934a9_4_k_cu_714303726thrust24THRUST_300001_SM_1000_NS6deviceE[1];

.func _Z9quickSortPiii(
	.param .b64 _Z9quickSortPiii_param_0,
	.param .b32 _Z9quickSortPiii_param_1,
	.param .b32 _Z9quickSortPiii_param_2
)
{
	.reg .pred 	%p<8>;
	.reg .b32 	%r<34>;
	.reg .b64 	%rd<11>;

	ld.param.u64 	%rd4, [_Z9quickSortPiii_param_0];
	ld.param.u32 	%r24, [_Z9quickSortPiii_param_1];
	ld.param.u32 	%r19, [_Z9quickSortPiii_param_2];
	cvta.to.global.u64 	%rd1, %rd4;
	mov.u32 	%r26, %r24;
$L__BB0_1:
	add.s32 	%r20, %r24, %r19;
	shr.u32 	%r21, %r20, 31;
	add.s32 	%r22, %r20, %r21;
	shr.s32 	%r23, %r22, 1;
	mul.wide.s32 	%rd5, %r23, 4;
	add.s64 	%rd6, %rd1, %rd5;
	ld.global.u32 	%r2, [%rd6];
	setp.gt.s32 	%p1, %r24, %r19;
	mov.u32 	%r25, %r19;
	@%p1 bra 	$L__BB0_10;
	mov.u32 	%r25, %r19;
	mov.u32 	%r26, %r24;
$L__BB0_3:
	add.s32 	%r27, %r26, -1;
	mov.u32 	%r28, %r26;
$L__BB0_4:
	mov.u32 	%r26, %r28;
	mul.wide.s32 	%rd7, %r26, 4;
	add.s64 	%rd8, %rd1, %rd7;
	ld.global.u32 	%r8, [%rd8];
	setp.lt.s32 	%p2, %r8, %r2;
	add.s32 	%r28, %r26, 1;
	add.s32 	%r27, %r27, 1;
	@%p2 bra 	$L__BB0_4;
	mul.wide.s32 	%rd9, %r27, 4;
	add.s64 	%rd2, %rd1, %rd9;
	mov.u32 	%r29, %r25;
$L__BB0_6:
	mov.u32 	%r25, %r29;
	mul.wide.s32 	%rd10, %r25, 4;
	add.s64 	%rd3, %rd1, %rd10;
	ld.global.u32 	%r12, [%rd3];
	setp.gt.s32 	%p3, %r12, %r2;
	add.s32 	%r29, %r25, -1;
	@%p3 bra 	$L__BB0_6;
	setp.gt.s32 	%p4, %r26, %r25;
	@%p4 bra 	$L__BB0_9;
	st.global.u32 	[%rd2], %r12;
	st.global.u32 	[%rd3], %r8;
	mov.u32 	%r26, %r28;
	mov.u32 	%r25, %r29;
$L__BB0_9:
	setp.le.s32 	%p5, %r26, %r25;
	@%p5 bra 	$L__BB0_3;
$L__BB0_10:
	setp.ge.s32 	%p6, %r24, %r25;
	@%p6 bra 	$L__BB0_12;
	{ // callseq 0, 0
	.param .b64 param0;
	st.param.b64 	[param0], %rd4;
	.param .b32 param1;
	st.param.b32 	[param1], %r24;
	.param .b32 param2;
	st.param.b32 	[param2], %r25;
	call.uni 
	_Z9quickSortPiii, 
	(
	param0, 
	param1, 
	param2
	);
	} // callseq 0
$L__BB0_12:
	setp.lt.s32 	%p7, %r26, %r19;
	mov.u32 	%r24, %r26;
	@%p7 bra 	$L__BB0_1;
	ret;

}
	// .globl	_Z10bubbleSortPii
.visible .entry _Z10bubbleSortPii(
	.param .u64 .ptr .align 1 _Z10bubbleSortPii_param_0,
	.param .u32 _Z10bubbleSortPii_param_1
)
{
	.reg .pred 	%p<27>;
	.reg .b16 	%rs<17>;
	.reg .b32 	%r<77>;
	.reg .b64 	%rd<13>;

	ld.param.u64 	%rd8, [_Z10bubbleSortPii_param_0];
	ld.param.u32 	%r49, [_Z10bubbleSortPii_param_1];
	cvta.to.global.u64 	%rd1, %rd8;
	add.s32 	%r1, %r49, -1;
	setp.lt.s32 	%p1, %r49, 2;
	@%p1 bra 	$L__BB1_42;
	add.s32 	%r2, %r49, -2;
	cvt.u16.u32 	%rs1, %r49;
	add.s64 	%rd2, %rd1, 16;
	mov.b32 	%r59, 0;
	mov.b16 	%rs15, 0;
	mov.u16 	%rs16, %rs15;
	mov.u32 	%r58, %r1;
$L__BB1_2:
	sub.s32 	%r51, %r59, %r49;
	setp.gt.s32 	%p2, %r51, -2;
	@%p2 bra 	$L__BB1_41;
	sub.s32 	%r53, %r2, %r59;
	setp.lt.u32 	%p3, %r53, 7;
	mov.b32 	%r74, 0;
	@%p3 bra 	$L__BB1_22;
	and.b32  	%r74, %r58, -8;
	ld.global.u32 	%r61, [%rd1];
	neg.s32 	%r60, %r74;
	mov.u64 	%rd12, %rd2;
$L__BB1_5:
	.pragma "nounroll";
	ld.global.u32 	%r62, [%rd12+-12];
	setp.le.s32 	%p4, %r61, %r62;
	@%p4 bra 	$L__BB1_7;
	st.global.u32 	[%rd12+-16], %r62;
	st.global.u32 	[%rd12+-12], %r61;
	mov.u32 	%r62, %r61;
$L__BB1_7:
	ld.global.u32 	%r63, [%rd12+-8];
	setp.le.s32 	%p5, %r62, %r63;
	@%p5 bra 	$L__BB1_9;
	st.global.u32 	[%rd12+-12], %r63;
	st.global.u32 	[%rd12+-8], %r62;
	mov.u32 	%r63, %r62;
$L__BB1_9:
	ld.global.u32 	%r64, [%rd12+-4];
	setp.le.s32 	%p6, %r63, %r64;
	@%p6 bra 	$L__BB1_11;
	st.global.u32 	[%rd12+-8], %r64;
	st.global.u32 	[%rd12+-4], %r63;
	mov.u32 	%r64, %r63;
$L__BB1_11:
	ld.global.u32 	%r65, [%rd12];
	setp.le.s32 	%p7, %r64, %r65;
	@%p7 bra 	$L__BB1_13;
	st.global.u32 	[%rd12+-4], %r65;
	st.global.u32 	[%rd12], %r64;
	mov.u32 	%r65, %r64;
$L__BB1_13:
	ld.global.u32 	%r66, [%rd12+4];
	setp.le.s32 	%p8, %r65, %r66;
	@%p8 bra 	$L__BB1_15;
	st.global.u32 	[%rd12], %r66;
	st.global.u32 	[%rd12+4], %r65;
	mov.u32 	%r66, %r65;
$L__BB1_15:
	ld.global.u32 	%r67, [%rd12+8];
	setp.le.s32 	%p9, %r66, %r67;
	@%p9 bra 	$L__BB1_17;
	st.global.u32 	[%rd12+4], %r67;
	st.global.u32 	[%rd12+8], %r66;
	mov.u32 	%r67, %r66;
$L__BB1_17:
	ld.global.u32 	%r68, [%rd12+12];
	setp.le.s32 	%p10, %r67, %r68;
	@%p10 bra 	$L__BB1_19;
	st.global.u32 	[%rd12+8], %r68;
	st.global.u32 	[%rd12+12], %r67;
	mov.u32 	%r68, %r67;
$L__BB1_19:
	ld.global.u32 	%r61, [%rd12+16];
	setp.le.s32 	%p11, %r68, %r61;
	@%p11 bra 	$L__BB1_21;
	st.global.u32 	[%rd12+12], %r61;
	st.global.u32 	[%rd12+16], %r68;
	mov.u32 	%r61, %r68;
$L__BB1_21:
	add.s32 	%r60, %r60, 8;
	add.s64 	%rd12, %rd12, 32;
	setp.ne.s32 	%p12, %r60, 0;
	@%p12 bra 	$L__BB1_5;
$L__BB1_22:
	and.b32  	%r54, %r58, 7;
	setp.eq.s32 	%p13, %r54, 0;
	@%p13 bra 	$L__BB1_41;
	not.b16 	%rs10, %rs16;
	add.s16 	%rs11, %rs10, %rs1;
	cvt.u32.u16 	%r55, %rs11;
	and.b32  	%r28, %r55, 7;
	add.s32 	%r56, %r28, -1;
	setp.lt.u32 	%p14, %r56, 3;
	@%p14 bra 	$L__BB1_32;
	mul.wide.u32 	%rd9, %r74, 4;
	add.s64 	%rd5, %rd1, %rd9;
	ld.global.u32 	%r29, [%rd5];
	ld.global.u32 	%r71, [%rd5+4];
	setp.le.s32 	%p15, %r29, %r71;
	@%p15 bra 	$L__BB1_26;
	st.global.u32 	[%rd5], %r71;
	st.global.u32 	[%rd5+4], %r29;
	mov.u32 	%r71, %r29;
$L__BB1_26:
	ld.global.u32 	%r72, [%rd5+8];
	setp.le.s32 	%p16, %r71, %r72;
	@%p16 bra 	$L__BB1_28;
	st.global.u32 	[%rd5+4], %r72;
	st.global.u32 	[%rd5+8], %r71;
	mov.u32 	%r72, %r71;
$L__BB1_28:
	ld.global.u32 	%r73, [%rd5+12];
	setp.le.s32 	%p17, %r72, %r73;
	@%p17 bra 	$L__BB1_30;
	st.global.u32 	[%rd5+8], %r73;
	st.global.u32 	[%rd5+12], %r72;
	mov.u32 	%r73, %r72;
$L__BB1_30:
	add.s32 	%r74, %r74, 4;
	ld.global.u32 	%r37, [%rd5+16];
	setp.le.s32 	%p18, %r73, %r37;
	@%p18 bra 	$L__BB1_32;
	st.global.u32 	[%rd5+12], %r37;
	st.global.u32 	[%rd5+16], %r73;
$L__BB1_32:
	and.b32  	%r57, %r28, 3;
	setp.eq.s32 	%p19, %r57, 0;
	@%p19 bra 	$L__BB1_41;
	xor.b16  	%rs12, %rs15, 3;
	add.s16 	%rs5, %rs12, %rs1;
	and.b16  	%rs13, %rs5, 3;
	setp.eq.s16 	%p20, %rs13, 1;
	@%p20 bra 	$L__BB1_38;
	mul.wide.u32 	%rd10, %r74, 4;
	add.s64 	%rd6, %rd1, %rd10;
	ld.global.u32 	%r39, [%rd6];
	ld.global.u32 	%r75, [%rd6+4];
	setp.le.s32 	%p21, %r39, %r75;
	@%p21 bra 	$L__BB1_36;
	st.global.u32 	[%rd6], %r75;
	st.global.u32 	[%rd6+4], %r39;
	mov.u32 	%r75, %r39;
$L__BB1_36:
	add.s32 	%r74, %r74, 2;
	ld.global.u32 	%r43, [%rd6+8];
	setp.le.s32 	%p22, %r75, %r43;
	@%p22 bra 	$L__BB1_38;
	st.global.u32 	[%rd6+4], %r43;
	st.global.u32 	[%rd6+8], %r75;
$L__BB1_38:
	and.b16  	%rs14, %rs5, 1;
	setp.eq.b16 	%p23, %rs14, 1;
	not.pred 	%p24, %p23;
	@%p24 bra 	$L__BB1_41;
	mul.wide.u32 	%rd11, %r74, 4;
	add.s64 	%rd7, %rd1, %rd11;
	ld.global.u32 	%r45, [%rd7];
	ld.global.u32 	%r46, [%rd7+4];
	setp.le.s32 	%p25, %r45, %r46;
	@%p25 bra 	$L__BB1_41;
	st.global.u32 	[%rd7], %r46;
	st.global.u32 	[%rd7+4], %r45;
$L__BB1_41:
	add.s32 	%r59, %r59, 1;
	add.s32 	%r58, %r58, -1;
	setp.ne.s32 	%p26, %r59, %r1;
	add.s16 	%rs16, %rs16, 1;
	add.s16 	%rs15, %rs15, 1;
	@%p26 bra 	$L__BB1_2;
$L__BB1_42:
	ret;

}
	// .globl	_Z15quickSortKernelPiii
.visible .entry _Z15quickSortKernelPiii(
	.param .u64 .ptr .align 1 _Z15quickSortKernelPiii_param_0,
	.param .u32 _Z15quickSortKernelPiii_param_1,
	.param .u32 _Z15quickSortKernelPiii_param_2
)
{
	.reg .b32 	%r<3>;
	.reg .b64 	%rd<2>;

	ld.param.u64 	%rd1, [_Z15quickSortKernelPiii_param_0];
	ld.param.u32 	%r1, [_Z15quickSortKernelPiii_param_1];
	ld.param.u32 	%r2, [_Z15quickSortKernelPiii_param_2];
	{ // callseq 1, 0
	.param .b64 param0;
	st.param.b64 	[param0], %rd1;
	.param .b32 param1;
	st.param.b32 	[param1], %r1;
	.param .b32 param2;
	st.param.b32 	[param2], %r2;
	call.uni 
	_Z9quickSortPiii, 
	(
	param0, 
	param1, 
	param2
	);
	} // callseq 1
	ret;

}
	// .globl	_Z9radixSortPii
.visible .entry _Z9radixSortPii(
	.param .u64 .ptr .align 1 _Z9radixSortPii_param_0,
	.param .u32 _Z9radixSortPii_param_1
)
{


	ret;

}
	// .globl	_ZN3cub18CUB_300001_SM_10006detail11EmptyKernelIvEEvv
.visible .entry _ZN3cub18CUB_300001_SM_10006detail11EmptyKernelIvEEvv()
{


	ret;

}
	// .globl	_ZN3cub18CUB_300001_SM_10006detail8for_each13static_kernelINS2_12policy_hub_t12policy_500_tEmN6thrust24THRUST_300001_SM_1000_NS8cuda_cub20__uninitialized_fill7functorINS7_10device_ptrIiEEiEEEEvT0_T1_
.visible .entry _ZN3cub18CUB_300001_SM_10006detail8for_each13static_kernelINS2_12policy_hub_t12policy_500_tEmN6thrust24THRUST_300001_SM_1000_NS8cuda_cub20__uninitialized_fill7functorINS7_10device_ptrIiEEiEEEEvT0_T1_(
	.param .u64 _ZN3cub18CUB_300001_SM_10006detail8for_each13static_kernelINS2_12policy_hub_t12policy_500_tEmN6thrust24THRUST_300001_SM_1000_NS8cuda_cub20__uninitialized_fill7functorINS7_10device_ptrIiEEiEEEEvT0_T1__param_0,
	.param .align 8 .b8 _ZN3cub18CUB_300001_SM_10006detail8for_each13static_kernelINS2_12policy_hub_t12policy_500_tEmN6thrust24THRUST_300001_SM_1000_NS8cuda_cub20__uninitialized_fill7functorINS7_10device_ptrIiEEiEEEEvT0_T1__param_1[16]
)
.maxntid 256
{
	.reg .pred 	%p<4>;
	.reg .b16 	%rs<5>;
	.reg .b32 	%r<12>;
	.reg .b64 	%rd<16>;

	ld.param.u32 	%r3, [_ZN3cub18CUB_300001_SM_10006detail8for_each13static_kernelINS2_12policy_hub_t12policy_500_tEmN6thrust24THRUST_300001_SM_1000_NS8cuda_cub20__uninitialized_fill7functorINS7_10device_ptrIiEEiEEEEvT0_T1__param_1+8];
	ld.param.u64 	%rd4, [_ZN3cub18CUB_300001_SM_10006detail8for_each13static_kernelINS2_12policy_hub_t12policy_500_tEmN6thrust24THRUST_300001_SM_1000_NS8cuda_cub20__uninitialized_fill7functorINS7_10device_ptrIiEEiEEEEvT0_T1__param_1];
	ld.param.u64 	%rd5, [_ZN3cub18CUB_300001_SM_10006detail8for_each13static_kernelINS2_12policy_hub_t12policy_500_tEmN6thrust24THRUST_300001_SM_1000_NS8cuda_cub20__uninitialized_fill7functorINS7_10device_ptrIiEEiEEEEvT0_T1__param_0];
	mov.u32 	%r9, %ctaid.x;
	mul.wide.u32 	%rd1, %r9, 512;
	sub.s64 	%rd2, %rd5, %rd1;
	setp.lt.u64 	%p1, %rd2, 512;
	@%p1 bra 	$L__BB5_2;
	mov.u32 	%r11, %tid.x;
	cvta.to.global.u64 	%rd11, %rd4;
	cvt.u64.u32 	%rd12, %r11;
	add.s64 	%rd13, %rd1, %rd12;
	shl.b64 	%rd14, %rd13, 2;
	add.s64 	%rd15, %rd11, %rd14;
	st.global.u32 	[%rd15], %r3;
	st.global.u32 	[%rd15+1024], %r3;
	bra.uni 	$L__BB5_6;
$L__BB5_2:
	cvta.to.global.u64 	%rd6, %rd4;
	mov.u32 	%r2, %tid.x;
	cvt.u64.u32 	%rd7, %r2;
	setp.le.u64 	%p2, %rd2, %rd7;
	add.s64 	%rd8, %rd1, %rd7;
	shl.b64 	%rd9, %rd8, 2;
	add.s64 	%rd3, %rd6, %rd9;
	@%p2 bra 	$L__BB5_4;
	st.global.u32 	[%rd3], %r3;
$L__BB5_4:
	add.s32 	%r10, %r2, 256;
	cvt.u64.u32 	%rd10, %r10;
	setp.le.u64 	%p3, %rd2, %rd10;
	@%p3 bra 	$L__BB5_6;
	st.global.u32 	[%rd3+1024], %r3;
$L__BB5_6:
	ret;

}
	// .globl	_ZN3cub18CUB_300001_SM_10006detail10radix_sort31DeviceRadixSortSingleTileKernelINS1_5radix10policy_hubIiNS0_8NullTypeEyE10Policy1000ELNS0_9SortOrderE0EiS6_yNS1_21identity_decomposer_tEEEvPKT1_PSB_PKT2_PSF_T3_iiT4_
.visible .entry _ZN3cub18CUB_300001_SM_10006detail10radix_sort31DeviceRadixSortSingleTileKernelINS1_5radix10policy_hubIiNS0_8NullTypeEyE10Policy1000ELNS0_9SortOrderE0EiS6_yNS1_21identity_decomposer_tEEEvPKT1_PSB_PKT2_PSF_T3_iiT4_(
	.param .u64 .ptr .align 1 _ZN3cub18CUB_300001_SM_10006detail10radix_sort31DeviceRadixSortSingleTileKernelINS1_5radix10policy_hubIiNS0_8NullTypeEyE10Policy1000ELNS0_9SortOrderE0EiS6_yNS1_21identity_decomposer_tEEEvPKT1_PSB_PKT2_PSF_T3_iiT4__param_0,
	.param .u64 .ptr .align 1 _ZN3cub18CUB_300001_SM_10006detail10radix_sort31DeviceRadixSortSingleTileKernelINS1_5radix10policy_hubIiNS0_8NullTypeEyE10Policy1000ELNS0_9SortOrderE0EiS6_yNS1_21identity_decomposer_tEEEvPKT1_PSB_PKT2_PSF_T3_iiT4__param_1,
	.param .u64 .ptr .align 1 _ZN3cub18CUB_300001_SM_10006detail10radix_sort31DeviceRadixSortSingleTileKernelINS1_5radix10policy_hubIiNS0_8NullTypeEyE10Policy1000ELNS0_9SortOrderE0EiS6_yNS1_21identity_decomposer_tEEEvPKT1_PSB_PKT2_PSF_T3_iiT4__param_2,
	.param .u64 .ptr .align 1 _ZN3cub18CUB_300001_SM_10006detail10radix_sort31DeviceRadixSortSingleTileKernelINS1_5radix10policy_hubIiNS0_8NullTypeEyE10Policy1000ELNS0_9SortOrderE0EiS6_yNS1_21identity_decomposer_tEEEvPKT1_PSB_PKT2_PSF_T3_iiT4__param_3,
	.param .u64 _ZN3cub18CUB_300001_SM_10006detail10radix_sort31DeviceRadixSortSingleTileKernelINS1_5radix10policy_hubIiNS0_8NullTypeEyE10Policy1000ELNS0_9SortOrderE0EiS6_yNS1_21identity_decomposer_tEEEvPKT1_PSB_PKT2_PSF_T3_iiT4__param_4,
	.param .u32 _ZN3cub18CUB_300001_SM_10006detail10radix_sort31DeviceRadixSortSingleTileKernelINS1_5radix10policy_hubIiNS0_8NullTypeEyE10Policy1000ELNS0_9SortOrderE0EiS6_yNS1_21identity_decomposer_tEEEvPKT1_PSB_PKT2_PSF_T3_iiT4__param_5,
	.param .u32 _ZN3cub18CUB_300001_SM_10006detail10radix_sort31DeviceRadixSortSingleTileKernelINS1_5radix10policy_hubIiNS0_8NullTypeEyE10Policy1000ELNS0_9SortOrderE0EiS6_yNS1_21identity_decomposer_tEEEvPKT1_PSB_PKT2_PSF_T3_iiT4__param_6,
	.param .align 1 .b8 _ZN3cub18CUB_300001_SM_10006detail10radix_sort31DeviceRadixSortSingleTileKernelINS1_5radix10policy_hubIiNS0_8NullTypeEyE10Policy1000ELNS0_9SortOrderE0EiS6_yNS1_21identity_decomposer_tEEEvPKT1_PSB_PKT2_PSF_T3_iiT4__param_7[1]
)
.maxntid 256
.minnctapersm 1
{
	.reg .pred 	%p<52>;
	.reg .b16 	%rs<39>;
	.reg .b32 	%r<744>;
	.reg .b64 	%rd<29>;
	// demoted variable
	.shared .align 16 .b8 _ZZN3cub18CUB_300001_SM_10006detail10radix_sort31DeviceRadixSortSingleTileKernelINS1_5radix10policy_hubIiNS0_8NullTypeEyE10Policy1000ELNS0_9SortOrderE0EiS6_yNS1_21identity_decomposer_tEEEvPKT1_PSB_PKT2_PSF_T3_iiT4_E12temp_storage[33856];
	ld.param.u64 	%rd5, [_ZN3cub18CUB_300001_SM_10006detail10radix_sort31DeviceRadixSortSingleTileKernelINS1_5radix10policy_hubIiNS0_8NullTypeEyE10Policy1000ELNS0_9SortOrderE0EiS6_yNS1_21identity_decomposer_tEEEvPKT1_PSB_PKT2_PSF_T3_iiT4__param_0];
	ld.param.u64 	%rd3, [_ZN3cub18CUB_300001_SM_10006detail10radix_sort31DeviceRadixSortSingleTileKernelINS1_5radix10policy_hubIiNS0_8NullTypeEyE10Policy1000ELNS0_9SortOrderE0EiS6_yNS1_21identity_decomposer_tEEEvPKT1_PSB_PKT2_PSF_T3_iiT4__param_1];
	ld.param.u64 	%rd4, [_ZN3cub18CUB_300001_SM_10006detail10radix_sort31DeviceRadixSortSingleTileKernelINS1_5radix10policy_hubIiNS0_8NullTypeEyE10Policy1000ELNS0_9SortOrderE0EiS6_yNS1_21identity_decomposer_tEEEvPKT1_PSB_PKT2_PSF_T3_iiT4__param_4];
	ld.param.u32 	%r189, [_ZN3cub18CUB_300001_SM_10006detail10radix_sort31DeviceRadixSortSingleTileKernelINS1_5radix10policy_hubIiNS0_8NullTypeEyE10Policy1000ELNS0_9SortOrderE0EiS6_yNS1_21identity_decomposer_tEEEvPKT1_PSB_PKT2_PSF_T3_iiT4__param_5];
	ld.param.u32 	%r190, [_ZN3cub18CUB_300001_SM_10006detail10radix_sort31DeviceRadixSortSingleTileKernelINS1_5radix10policy_hubIiNS0_8NullTypeEyE10Policy1000ELNS0_9SortOrderE0EiS6_yNS1_21identity_decomposer_tEEEvPKT1_PSB_PKT2_PSF_T3_iiT4__param_6];
	cvta.to.global.u64 	%rd6, %rd5;
	cvt.u32.u64 	%r1, %rd4;
	mov.u32 	%r2, %tid.x;
	mul.lo.s32 	%r3, %r2, 19;
	setp.ge.s32 	%p1, %r3, %r1;
	mul.wide.u32 	%rd7, %r3, 4;
	add.s64 	%rd1, %rd6, %rd7;
	mov.b32 	%r741, -1;
	@%p1 bra 	$L__BB6_2;
	ld.global.u32 	%r192, [%rd1];
	xor.b32  	%r741, %r192, -2147483648;
$L__BB6_2:
	add.s32 	%r194, %r3, 1;
	setp.ge.s32 	%p2, %r194, %r1;
	mov.b32 	%r740, -1;
	@%p2 bra 	$L__BB6_4;
	ld.global.u32 	%r195, [%rd1+4];
	xor.b32  	%r740, %r195, -2147483648;
$L__BB6_4:
	add.s32 	%r197, %r3, 2;
	setp.ge.s32 	%p3, %r197, %r1;
	mov.b32 	%r739, -1;
	@%p3 bra 	$L__BB6_6;
	ld.global.u32 	%r198, [%rd1+8];
	xor.b32  	%r739, %r198, -2147483648;
$L__BB6_6:
	add.s32 	%r200, %r3, 3;
	setp.ge.s32 	%p4, %r200, %r1;
	mov.b32 	%r738, -1;
	@%p4 bra 	$L__BB6_8;
	ld.global.u32 	%r201, [%rd1+12];
	xor.b32  	%r738, %r201, -2147483648;
$L__BB6_8:
	add.s32 	%r203, %r3, 4;
	setp.ge.s32 	%p5, %r203, %r1;
	mov.b32 	%r737, -1;
	@%p5 bra 	$L__BB6_10;
	ld.global.u32 	%r204, [%rd1+16];
	xor.b32  	%r737, %r204, -2147483648;
$L__BB6_10:
	add.s32 	%r206, %r3, 5;
	setp.ge.s32 	%p6, %r206, %r1;
	mov.b32 	%r736, -1;
	@%p6 bra 	$L__BB6_12;
	ld.global.u32 	%r207, [%rd1+20];
	xor.b32  	%r736, %r207, -2147483648;
$L__BB6_12:
	add.s32 	%r209, %r3, 6;
	setp.ge.s32 	%p7, %r209, %r1;
	mov.b32 	%r735, -1;
	@%p7 bra 	$L__BB6_14;
	ld.global.u32 	%r210, [%rd1+24];
	xor.b32  	%r735, %r210, -2147483648;
$L__BB6_14:
	add.s32 	%r212, %r3, 7;
	setp.ge.s32 	%p8, %r212, %r1;
	mov.b32 	%r734, -1;
	@%p8 bra 	$L__BB6_16;
	ld.global.u32 	%r213, [%rd1+28];
	xor.b32  	%r734, %r213, -2147483648;
$L__BB6_16:
	add.s32 	%r215, %r3, 8;
	setp.ge.s32 	%p9, %r215, %r1;
	mov.b32 	%r733, -1;
	@%p9 bra 	$L__BB6_18;
	ld.global.u32 	%r216, [%rd1+32];
	xor.b32  	%r733, %r216, -2147483648;
$L__BB6_18:
	add.s32 	%r218, %r3, 9;
	setp.ge.s32 	%p10, %r218, %r1;
	mov.b32 	%r732, -1;
	@%p10 bra 	$L__BB6_20;
	ld.global.u32 	%r219, [%rd1+36];
	xor.b32  	%r732, %r219, -2147483648;
$L__BB6_20:
	add.s32 	%r221, %r3, 10;
	setp.ge.s32 	%p11, %r221, %r1;
	mov.b32 	%r731, -1;
	@%p11 bra 	$L__BB6_22;
	ld.global.u32 	%r222, [%rd1+40];
	xor.b32  	%r731, %r222, -2147483648;
$L__BB6_22:
	add.s32 	%r224, %r3, 11;
	setp.ge.s32 	%p12, %r224, %r1;
	mov.b32 	%r730, -1;
	@%p12 bra 	$L__BB6_24;
	ld.global.u32 	%r225, [%rd1+44];
	xor.b32  	%r730, %r225, -2147483648;
$L__BB6_24:
	add.s32 	%r227, %r3, 12;
	setp.ge.s32 	%p13, %r227, %r1;
	mov.b32 	%r729, -1;
	@%p13 bra 	$L__BB6_26;
	ld.global.u32 	%r228, [%rd1+48];
	xor.b32  	%r729, %r228, -2147483648;
$L__BB6_26:
	add.s32 	%r230, %r3, 13;
	setp.ge.s32 	%p14, %r230, %r1;
	mov.b32 	%r728, -1;
	@%p14 bra 	$L__BB6_28;
	ld.global.u32 	%r231, [%rd1+52];
	xor.b32  	%r728, %r231, -2147483648;
$L__BB6_28:
	add.s32 	%r233, %r3, 14;
	setp.ge.s32 	%p15, %r233, %r1;
	mov.b32 	%r727, -1;
	@%p15 bra 	$L__BB6_30;
	ld.global.u32 	%r234, [%rd1+56];
	xor.b32  	%r727, %r234, -2147483648;
$L__BB6_30:
	add.s32 	%r236, %r3, 15;
	setp.ge.s32 	%p16, %r236, %r1;
	mov.b32 	%r726, -1;
	@%p16 bra 	$L__BB6_32;
	ld.global.u32 	%r237, [%rd1+60];
	xor.b32  	%r726, %r237, -2147483648;
$L__BB6_32:
	add.s32 	%r239, %r3, 16;
	setp.ge.s32 	%p17, %r239, %r1;
	mov.b32 	%r725, -1;
	@%p17 bra 	$L__BB6_34;
	ld.global.u32 	%r240, [%rd1+64];
	xor.b32  	%r725, %r240, -2147483648;
$L__BB6_34:
	add.s32 	%r242, %r3, 17;
	setp.ge.s32 	%p18, %r242, %r1;
	mov.b32 	%r724, -1;
	@%p18 bra 	$L__BB6_36;
	ld.global.u32 	%r243, [%rd1+68];
	xor.b32  	%r724, %r243, -2147483648;
$L__BB6_36:
	add.s32 	%r245, %r3, 18;
	setp.ge.s32 	%p19, %r245, %r1;
	mov.b32 	%r723, -1;
	@%p19 bra 	$L__BB6_38;
	ld.global.u32 	%r246, [%rd1+72];
	xor.b32  	%r723, %r246, -2147483648;
$L__BB6_38:
	bar.sync 	0;
	shr.u32 	%r42, %r2, 5;
	shl.b32 	%r248, %r2, 2;
	mov.u32 	%r249, _ZZN3cub18CUB_300001_SM_10006detail10radix_sort31DeviceRadixSortSingleTileKernelINS1_5radix10policy_hubIiNS0_8NullTypeEyE10Policy1000ELNS0_9SortOrderE0EiS6_yNS1_21identity_decomposer_tEEEvPKT1_PSB_PKT2_PSF_T3_iiT4_E12temp_storage;
	add.s32 	%r43, %r249, %r248;
	shl.b32 	%r250, %r2, 7;
	add.s32 	%r44, %r43, %r250;
	shl.b32 	%r251, %r42, 2;
	add.s32 	%r252, %r249, %r251;
	add.s32 	%r45, %r252, 33792;
	mad.lo.s32 	%r46, %r2, -56, %r44;
	add.s32 	%r722, %r189, 6;
	sub.s32 	%r721, %r190, %r189;
$L__BB6_39:
	add.s32 	%r312, %r722, -6;
	min.s32 	%r255, %r721, 6;
	mov.b32 	%r341, 0;
	st.shared.u32 	[%r43], %r341;
	st.shared.u32 	[%r43+1024], %r341;
	st.shared.u32 	[%r43+2048], %r341;
	st.shared.u32 	[%r43+3072], %r341;
	st.shared.u32 	[%r43+4096], %r341;
	st.shared.u32 	[%r43+5120], %r341;
	st.shared.u32 	[%r43+6144], %r341;
	st.shared.u32 	[%r43+7168], %r341;
	st.shared.u32 	[%r43+8192], %r341;
	st.shared.u32 	[%r43+9216], %r341;
	st.shared.u32 	[%r43+10240], %r341;
	st.shared.u32 	[%r43+11264], %r341;
	st.shared.u32 	[%r43+12288], %r341;
	st.shared.u32 	[%r43+13312], %r341;
	st.shared.u32 	[%r43+14336], %r341;
	st.shared.u32 	[%r43+15360], %r341;
	st.shared.u32 	[%r43+16384], %r341;
	st.shared.u32 	[%r43+17408], %r341;
	st.shared.u32 	[%r43+18432], %r341;
	st.shared.u32 	[%r43+19456], %r341;
	st.shared.u32 	[%r43+20480], %r341;
	st.shared.u32 	[%r43+21504], %r341;
	st.shared.u32 	[%r43+22528], %r341;
	st.shared.u32 	[%r43+23552], %r341;
	st.shared.u32 	[%r43+24576], %r341;
	st.shared.u32 	[%r43+25600], %r341;
	st.shared.u32 	[%r43+26624], %r341;
	st.shared.u32 	[%r43+27648], %r341;
	st.shared.u32 	[%r43+28672], %r341;
	st.shared.u32 	[%r43+29696], %r341;
	st.shared.u32 	[%r43+30720], %r341;
	st.shared.u32 	[%r43+31744], %r341;
	st.shared.u32 	[%r43+32768], %r341;
	// begin inline asm
	bmsk.clamp.b32 %r253, %r341, %r255;
	// end inline asm
	// begin inline asm
	shr.b32 %r256, %r741, %r312;
	// end inline asm
	and.b32  	%r344, %r253, %r256;
	shl.b32 	%r345, %r344, 10;
	and.b32  	%r346, %r345, 31744;
	add.s32 	%r347, %r43, %r346;
	shr.u32 	%r348, %r344, 4;
	and.b32  	%r349, %r348, 268435454;
	add.s32 	%r71, %r347, %r349;
	ld.shared.u16 	%rs1, [%r71];
	add.s16 	%rs20, %rs1, 1;
	st.shared.u16 	[%r71], %rs20;
	// begin inline asm
	shr.b32 %r259, %r740, %r312;
	// end inline asm
	and.b32  	%r350, %r253, %r259;
	shl.b32 	%r351, %r350, 10;
	and.b32  	%r352, %r351, 31744;
	add.s32 	%r353, %r43, %r352;
	shr.u32 	%r354, %r350, 4;
	and.b32  	%r355, %r354, 268435454;
	add.s32 	%r72, %r353, %r355;
	ld.shared.u16 	%rs2, [%r72];
	add.s16 	%rs21, %rs2, 1;
	st.shared.u16 	[%r72], %rs21;
	// begin inline asm
	shr.b32 %r262, %r739, %r312;
	// end inline asm
	and.b32  	%r356, %r253, %r262;
	shl.b32 	%r357, %r356, 10;
	and.b32  	%r358, %r357, 31744;
	add.s32 	%r359, %r43, %r358;
	shr.u32 	%r360, %r356, 4;
	and.b32  	%r361, %r360, 268435454;
	add.s32 	%r73, %r359, %r361;
	ld.shared.u16 	%rs3, [%r73];
	add.s16 	%rs22, %rs3, 1;
	st.shared.u16 	[%r73], %rs22;
	// begin inline asm
	shr.b32 %r265, %r738, %r312;
	// end inline asm
	and.b32  	%r362, %r253, %r265;
	shl.b32 	%r363, %r362, 10;
	and.b32  	%r364, %r363, 31744;
	add.s32 	%r365, %r43, %r364;
	shr.u32 	%r366, %r362, 4;
	and.b32  	%r367, %r366, 268435454;
	add.s32 	%r74, %r365, %r367;
	ld.shared.u16 	%rs4, [%r74];
	add.s16 	%rs23, %rs4, 1;
	st.shared.u16 	[%r74], %rs23;
	// begin inline asm
	shr.b32 %r268, %r737, %r312;
	// end inline asm
	and.b32  	%r368, %r253, %r268;
	shl.b32 	%r369, %r368, 10;
	and.b32  	%r370, %r369, 31744;
	add.s32 	%r371, %r43, %r370;
	shr.u32 	%r372, %r368, 4;
	and.b32  	%r373, %r372, 268435454;
	add.s32 	%r75, %r371, %r373;
	ld.shared.u16 	%rs5, [%r75];
	add.s16 	%rs24, %rs5, 1;
	st.shared.u16 	[%r75], %rs24;
	// begin inline asm
	shr.b32 %r271, %r736, %r312;
	// end inline asm
	and.b32  	%r374, %r253, %r271;
	shl.b32 	%r375, %r374, 10;
	and.b32  	%r376, %r375, 31744;
	add.s32 	%r377, %r43, %r376;
	shr.u32 	%r378, %r374, 4;
	and.b32  	%r379, %r378, 268435454;
	add.s32 	%r76, %r377, %r379;
	ld.shared.u16 	%rs6, [%r76];
	add.s16 	%rs25, %rs6, 1;
	st.shared.u16 	[%r76], %rs25;
	// begin inline asm
	shr.b32 %r274, %r735, %r312;
	// end inline asm
	and.b32  	%r380, %r253, %r274;
	shl.b32 	%r381, %r380, 10;
	and.b32  	%r382, %r381, 31744;
	add.s32 	%r383, %r43, %r382;
	shr.u32 	%r384, %r380, 4;
	and.b32  	%r385, %r384, 268435454;
	add.s32 	%r77, %r383, %r385;
	ld.shared.u16 	%rs7, [%r77];
	add.s16 	%rs26, %rs7, 1;
	st.shared.u16 	[%r77], %rs26;
	// begin inline asm
	shr.b32 %r277, %r734, %r312;
	// end inline asm
	and.b32  	%r386, %r253, %r277;
	shl.b32 	%r387, %r386, 10;
	and.b32  	%r388, %r387, 31744;
	add.s32 	%r389, %r43, %r388;
	shr.u32 	%r390, %r386, 4;
	and.b32  	%r391, %r390, 268435454;
	add.s32 	%r78, %r389, %r391;
	ld.shared.u16 	%rs8, [%r78];
	add.s16 	%rs27, %rs8, 1;
	st.shared.u16 	[%r78], %rs27;
	// begin inline asm
	shr.b32 %r280, %r733, %r312;
	// end inline asm
	and.b32  	%r392, %r253, %r280;
	shl.b32 	%r393, %r392, 10;
	and.b32  	%r394, %r393, 31744;
	add.s32 	%r395, %r43, %r394;
	shr.u32 	%r396, %r392, 4;
	and.b32  	%r397, %r396, 268435454;
	add.s32 	%r79, %r395, %r397;
	ld.shared.u16 	%rs9, [%r79];
	add.s16 	%rs28, %rs9, 1;
	st.shared.u16 	[%r79], %rs28;
	// begin inline asm
	shr.b32 %r283, %r732, %r312;
	// end inline asm
	and.b32  	%r398, %r253, %r283;
	shl.b32 	%r399, %r398, 10;
	and.b32  	%r400, %r399, 31744;
	add.s32 	%r401, %r43, %r400;
	shr.u32 	%r402, %r398, 4;
	and.b32  	%r403, %r402, 268435454;
	add.s32 	%r80, %r401, %r403;
	ld.shared.u16 	%rs10, [%r80];
	add.s16 	%rs29, %rs10, 1;
	st.shared.u16 	[%r80], %rs29;
	// begin inline asm
	shr.b32 %r286, %r731, %r312;
	// end inline asm
	and.b32  	%r404, %r253, %r286;
	shl.b32 	%r405, %r404, 10;
	and.b32  	%r406, %r405, 31744;
	add.s32 	%r407, %r43, %r406;
	shr.u32 	%r408, %r404, 4;
	and.b32  	%r409, %r408, 268435454;
	add.s32 	%r81, %r407, %r409;
	ld.shared.u16 	%rs11, [%r81];
	add.s16 	%rs30, %rs11, 1;
	st.shared.u16 	[%r81], %rs30;
	// begin inline asm
	shr.b32 %r289, %r730, %r312;
	// end inline asm
	and.b32  	%r410, %r253, %r289;
	shl.b32 	%r411, %r410, 10;
	and.b32  	%r412, %r411, 31744;
	add.s32 	%r413, %r43, %r412;
	shr.u32 	%r414, %r410, 4;
	and.b32  	%r415, %r414, 268435454;
	add.s32 	%r82, %r413, %r415;
	ld.shared.u16 	%rs12, [%r82];
	add.s16 	%rs31, %rs12, 1;
	st.shared.u16 	[%r82], %rs31;
	// begin inline asm
	shr.b32 %r292, %r729, %r312;
	// end inline asm
	and.b32  	%r416, %r253, %r292;
	shl.b32 	%r417, %r416, 10;
	and.b32  	%r418, %r417, 31744;
	add.s32 	%r419, %r43, %r418;
	shr.u32 	%r420, %r416, 4;
	and.b32  	%r421, %r420, 268435454;
	add.s32 	%r83, %r419, %r421;
	ld.shared.u16 	%rs13, [%r83];
	add.s16 	%rs32, %rs13, 1;
	st.shared.u16 	[%r83], %rs32;
	// begin inline asm
	shr.b32 %r295, %r728, %r312;
	// end inline asm
	and.b32  	%r422, %r253, %r295;
	shl.b32 	%r423, %r422, 10;
	and.b32  	%r424, %r423, 31744;
	add.s32 	%r425, %r43, %r424;
	shr.u32 	%r426, %r422, 4;
	and.b32  	%r427, %r426, 268435454;
	add.s32 	%r84, %r425, %r427;
	ld.shared.u16 	%rs14, [%r84];
	add.s16 	%rs33, %rs14, 1;
	st.shared.u16 	[%r84], %rs33;
	// begin inline asm
	shr.b32 %r298, %r727, %r312;
	// end inline asm
	and.b32  	%r428, %r253, %r298;
	shl.b32 	%r429, %r428, 10;
	and.b32  	%r430, %r429, 31744;
	add.s32 	%r431, %r43, %r430;
	shr.u32 	%r432, %r428, 4;
	and.b32  	%r433, %r432, 268435454;
	add.s32 	%r85, %r431, %r433;
	ld.shared.u16 	%rs15, [%r85];
	add.s16 	%rs34, %rs15, 1;
	st.shared.u16 	[%r85], %rs34;
	// begin inline asm
	shr.b32 %r301, %r726, %r312;
	// end inline asm
	and.b32  	%r434, %r253, %r301;
	shl.b32 	%r435, %r434, 10;
	and.b32  	%r436, %r435, 31744;
	add.s32 	%r437, %r43, %r436;
	shr.u32 	%r438, %r434, 4;
	and.b32  	%r439, %r438, 268435454;
	add.s32 	%r86, %r437, %r439;
	ld.shared.u16 	%rs16, [%r86];
	add.s16 	%rs35, %rs16, 1;
	st.shared.u16 	[%r86], %rs35;
	// begin inline asm
	shr.b32 %r304, %r725, %r312;
	// end inline asm
	and.b32  	%r440, %r253, %r304;
	shl.b32 	%r441, %r440, 10;
	and.b32  	%r442, %r441, 31744;
	add.s32 	%r443, %r43, %r442;
	shr.u32 	%r444, %r440, 4;
	and.b32  	%r445, %r444, 268435454;
	add.s32 	%r87, %r443, %r445;
	ld.shared.u16 	%rs17, [%r87];
	add.s16 	%rs36, %rs17, 1;
	st.shared.u16 	[%r87], %rs36;
	// begin inline asm
	shr.b32 %r307, %r724, %r312;
	// end inline asm
	and.b32  	%r446, %r253, %r307;
	shl.b32 	%r447, %r446, 10;
	and.b32  	%r448, %r447, 31744;
	add.s32 	%r449, %r43, %r448;
	shr.u32 	%r450, %r446, 4;
	and.b32  	%r451, %r450, 268435454;
	add.s32 	%r88, %r449, %r451;
	ld.shared.u16 	%rs18, [%r88];
	add.s16 	%rs37, %rs18, 1;
	st.shared.u16 	[%r88], %rs37;
	// begin inline asm
	shr.b32 %r310, %r723, %r312;
	// end inline asm
	and.b32  	%r452, %r253, %r310;
	shl.b32 	%r453, %r452, 10;
	and.b32  	%r454, %r453, 31744;
	add.s32 	%r455, %r43, %r454;
	shr.u32 	%r456, %r452, 4;
	and.b32  	%r457, %r456, 268435454;
	add.s32 	%r89, %r455, %r457;
	ld.shared.u16 	%rs19, [%r89];
	add.s16 	%rs38, %rs19, 1;
	st.shared.u16 	[%r89], %rs38;
	bar.sync 	0;
	ld.shared.u32 	%r90, [%r44];
	ld.shared.u32 	%r458, [%r44+4];
	ld.shared.u32 	%r459, [%r44+8];
	ld.shared.u32 	%r460, [%r44+12];
	ld.shared.u32 	%r461, [%r44+16];
	ld.shared.u32 	%r462, [%r44+20];
	ld.shared.u32 	%r463, [%r44+24];
	ld.shared.u32 	%r464, [%r44+28];
	ld.shared.u32 	%r465, [%r44+32];
	ld.shared.u32 	%r466, [%r44+36];
	ld.shared.u32 	%r467, [%r44+40];
	ld.shared.u32 	%r468, [%r44+44];
	ld.shared.u32 	%r469, [%r44+48];
	ld.shared.u32 	%r470, [%r44+52];
	ld.shared.u32 	%r471, [%r44+56];
	ld.shared.u32 	%r472, [%r44+60];
	ld.shared.u32 	%r473, [%r44+64];
	ld.shared.u32 	%r474, [%r44+68];
	ld.shared.u32 	%r475, [%r44+72];
	ld.shared.u32 	%r476, [%r44+76];
	ld.shared.u32 	%r477, [%r44+80];
	ld.shared.u32 	%r478, [%r44+84];
	ld.shared.u32 	%r479, [%r44+88];
	ld.shared.u32 	%r480, [%r44+92];
	ld.shared.u32 	%r481, [%r44+96];
	ld.shared.u32 	%r482, [%r44+100];
	ld.shared.u32 	%r483, [%r44+104];
	ld.shared.u32 	%r484, [%r44+108];
	ld.shared.u32 	%r485, [%r44+112];
	ld.shared.u32 	%r486, [%r44+116];
	ld.shared.u32 	%r487, [%r44+120];
	ld.shared.u32 	%r488, [%r44+124];
	ld.shared.u32 	%r489, [%r44+128];
	add.s32 	%r91, %r458, %r90;
	add.s32 	%r92, %r459, %r91;
	add.s32 	%r93, %r460, %r92;
	add.s32 	%r94, %r461, %r93;
	add.s32 	%r95, %r462, %r94;
	add.s32 	%r96, %r463, %r95;
	add.s32 	%r97, %r464, %r96;
	add.s32 	%r98, %r465, %r97;
	add.s32 	%r99, %r466, %r98;
	add.s32 	%r100, %r467, %r99;
	add.s32 	%r101, %r468, %r100;
	add.s32 	%r102, %r469, %r101;
	add.s32 	%r103, %r470, %r102;
	add.s32 	%r104, %r471, %r103;
	add.s32 	%r105, %r472, %r104;
	add.s32 	%r106, %r473, %r105;
	add.s32 	%r107, %r474, %r106;
	add.s32 	%r108, %r475, %r107;
	add.s32 	%r109, %r476, %r108;
	add.s32 	%r110, %r477, %r109;
	add.s32 	%r111, %r478, %r110;
	add.s32 	%r112, %r479, %r111;
	add.s32 	%r113, %r480, %r112;
	add.s32 	%r114, %r481, %r113;
	add.s32 	%r115, %r482, %r114;
	add.s32 	%r116, %r483, %r115;
	add.s32 	%r117, %r484, %r116;
	add.s32 	%r118, %r485, %r117;
	add.s32 	%r119, %r486, %r118;
	add.s32 	%r120, %r487, %r119;
	add.s32 	%r121, %r488, %r120;
	add.s32 	%r318, %r489, %r121;
	// begin inline asm
	mov.u32 %r313, %laneid;
	// end inline asm
	mov.b32 	%r316, 1;
	mov.b32 	%r343, -1;
	// begin inline asm
	{  .reg .u32 r0;  .reg .pred p;  shfl.sync.up.b32 r0|p, %r318, %r316, %r341, %r343;  @p add.u32 r0, r0, %r318;  mov.u32 %r314, r0;}
	// end inline asm
	mov.b32 	%r322, 2;
	// begin inline asm
	{  .reg .u32 r0;  .reg .pred p;  shfl.sync.up.b32 r0|p, %r314, %r322, %r341, %r343;  @p add.u32 r0, r0, %r314;  mov.u32 %r320, r0;}
	// end inline asm
	mov.b32 	%r328, 4;
	// begin inline asm
	{  .reg .u32 r0;  .reg .pred p;  shfl.sync.up.b32 r0|p, %r320, %r328, %r341, %r343;  @p add.u32 r0, r0, %r320;  mov.u32 %r326, r0;}
	// end inline asm
	mov.b32 	%r334, 8;
	// begin inline asm
	{  .reg .u32 r0;  .reg .pred p;  shfl.sync.up.b32 r0|p, %r326, %r334, %r341, %r343;  @p add.u32 r0, r0, %r326;  mov.u32 %r332, r0;}
	// end inline asm
	mov.b32 	%r340, 16;
	// begin inline asm
	{  .reg .u32 r0;  .reg .pred p;  shfl.sync.up.b32 r0|p, %r332, %r340, %r341, %r343;  @p add.u32 r0, r0, %r332;  mov.u32 %r338, r0;}
	// end inline asm
	setp.ne.s32 	%p20, %r313, 31;
	@%p20 bra 	$L__BB6_41;
	st.shared.u32 	[%r45], %r338;
$L__BB6_41:
	sub.s32 	%r490, %r338, %r318;
	setp.gt.u32 	%p21, %r2, 31;
	setp.eq.s32 	%p22, %r42, 7;
	setp.eq.s32 	%p23, %r42, 6;
	setp.eq.s32 	%p24, %r42, 5;
	setp.eq.s32 	%p25, %r42, 4;
	setp.eq.s32 	%p26, %r42, 3;
	setp.eq.s32 	%p27, %r42, 2;
	setp.eq.s32 	%p28, %r42, 1;
	bar.sync 	0;
	ld.shared.v4.u32 	{%r491, %r492, %r493, %r494}, [_ZZN3cub18CUB_300001_SM_10006detail10radix_sort31DeviceRadixSortSingleTileKernelINS1_5radix10policy_hubIiNS0_8NullTypeEyE10Policy1000ELNS0_9SortOrderE0EiS6_yNS1_21identity_decomposer_tEEEvPKT1_PSB_PKT2_PSF_T3_iiT4_E12temp_storage+33792];
	selp.b32 	%r495, %r491, %r742, %p28;
	add.s32 	%r496, %r492, %r491;
	selp.b32 	%r497, %r496, %r495, %p27;
	add.s32 	%r498, %r496, %r493;
	selp.b32 	%r499, %r498, %r497, %p26;
	add.s32 	%r500, %r498, %r494;
	selp.b32 	%r501, %r500, %r499, %p25;
	ld.shared.v4.u32 	{%r502, %r503, %r504, %r505}, [_ZZN3cub18CUB_300001_SM_10006detail10radix_sort31DeviceRadixSortSingleTileKernelINS1_5radix10policy_hubIiNS0_8NullTypeEyE10Policy1000ELNS0_9SortOrderE0EiS6_yNS1_21identity_decomposer_tEEEvPKT1_PSB_PKT2_PSF_T3_iiT4_E12temp_storage+33808];
	add.s32 	%r506, %r500, %r502;
	selp.b32 	%r507, %r506, %r501, %p24;
	add.s32 	%r508, %r506, %r503;
	selp.b32 	%r509, %r508, %r507, %p23;
	add.s32 	%r510, %r508, %r504;
	selp.b32 	%r742, %r510, %r509, %p22;
	add.s32 	%r126, %r510, %r505;
	setp.ne.s32 	%p29, %r313, 0;
	selp.b32 	%r511, %r490, 0, %p29;
	add.s32 	%r512, %r742, %r511;
	or.pred  	%p30, %p21, %p29;
	selp.b32 	%r743, %r512, %r490, %p21;
	@%p30 bra 	$L__BB6_43;
	shl.b32 	%r743, %r126, 16;
	st.shared.u32 	[_ZZN3cub18CUB_300001_SM_10006detail10radix_sort31DeviceRadixSortSingleTileKernelINS1_5radix10policy_hubIiNS0_8NullTypeEyE10Policy1000ELNS0_9SortOrderE0EiS6_yNS1_21identity_decomposer_tEEEvPKT1_PSB_PKT2_PSF_T3_iiT4_E12temp_storage+33832], %r743;
$L__BB6_43:
	setp.eq.s32 	%p31, %r2, 0;
	bar.sync 	0;
	ld.shared.u32 	%r513, [_ZZN3cub18CUB_300001_SM_10006detail10radix_sort31DeviceRadixSortSingleTileKernelINS1_5radix10policy_hubIiNS0_8NullTypeEyE10Policy1000ELNS0_9SortOrderE0EiS6_yNS1_21identity_decomposer_tEEEvPKT1_PSB_PKT2_PSF_T3_iiT4_E12temp_storage+33832];
	selp.b32 	%r514, 0, %r513, %p31;
	add.s32 	%r515, %r743, %r514;
	add.s32 	%r516, %r90, %r515;
	add.s32 	%r517, %r91, %r515;
	add.s32 	%r518, %r92, %r515;
	add.s32 	%r519, %r93, %r515;
	add.s32 	%r520, %r94, %r515;
	add.s32 	%r521, %r95, %r515;
	add.s32 	%r522, %r96, %r515;
	add.s32 	%r523, %r97, %r515;
	add.s32 	%r524, %r98, %r515;
	add.s32 	%r525, %r99, %r515;
	add.s32 	%r526, %r100, %r515;
	add.s32 	%r527, %r101, %r515;
	add.s32 	%r528, %r102, %r515;
	add.s32 	%r529, %r103, %r515;
	add.s32 	%r530, %r104, %r515;
	add.s32 	%r531, %r105, %r515;
	add.s32 	%r532, %r106, %r515;
	add.s32 	%r533, %r107, %r515;
	add.s32 	%r534, %r108, %r515;
	add.s32 	%r535, %r109, %r515;
	add.s32 	%r536, %r110, %r515;
	add.s32 	%r537, %r111, %r515;
	add.s32 	%r538, %r112, %r515;
	add.s32 	%r539, %r113, %r515;
	add.s32 	%r540, %r114, %r515;
	add.s32 	%r541, %r115, %r515;
	add.s32 	%r542, %r116, %r515;
	add.s32 	%r543, %r117, %r515;
	add.s32 	%r544, %r118, %r515;
	add.s32 	%r545, %r119, %r515;
	add.s32 	%r546, %r120, %r515;
	add.s32 	%r547, %r121, %r515;
	st.shared.u32 	[%r44], %r515;
	st.shared.u32 	[%r44+4], %r516;
	st.shared.u32 	[%r44+8], %r517;
	st.shared.u32 	[%r44+12], %r518;
	st.shared.u32 	[%r44+16], %r519;
	st.shared.u32 	[%r44+20], %r520;
	st.shared.u32 	[%r44+24], %r521;
	st.shared.u32 	[%r44+28], %r522;
	st.shared.u32 	[%r44+32], %r523;
	st.shared.u32 	[%r44+36], %r524;
	st.shared.u32 	[%r44+40], %r525;
	st.shared.u32 	[%r44+44], %r526;
	st.shared.u32 	[%r44+48], %r527;
	st.shared.u32 	[%r44+52], %r528;
	st.shared.u32 	[%r44+56], %r529;
	st.shared.u32 	[%r44+60], %r530;
	st.shared.u32 	[%r44+64], %r531;
	st.shared.u32 	[%r44+68], %r532;
	st.shared.u32 	[%r44+72], %r533;
	st.shared.u32 	[%r44+76], %r534;
	st.shared.u32 	[%r44+80], %r535;
	st.shared.u32 	[%r44+84], %r536;
	st.shared.u32 	[%r44+88], %r537;
	st.shared.u32 	[%r44+92], %r538;
	st.shared.u32 	[%r44+96], %r539;
	st.shared.u32 	[%r44+100], %r540;
	st.shared.u32 	[%r44+104], %r541;
	st.shared.u32 	[%r44+108], %r542;
	st.shared.u32 	[%r44+112], %r543;
	st.shared.u32 	[%r44+116], %r544;
	st.shared.u32 	[%r44+120], %r545;
	st.shared.u32 	[%r44+124], %r546;
	st.shared.u32 	[%r44+128], %r547;
	bar.sync 	0;
	cvt.u32.u16 	%r548, %rs1;
	ld.shared.u16 	%r549, [%r71];
	add.s32 	%r130, %r549, %r548;
	cvt.u32.u16 	%r550, %rs2;
	ld.shared.u16 	%r551, [%r72];
	add.s32 	%r131, %r551, %r550;
	cvt.u32.u16 	%r552, %rs3;
	ld.shared.u16 	%r553, [%r73];
	add.s32 	%r132, %r553, %r552;
	cvt.u32.u16 	%r554, %rs4;
	ld.shared.u16 	%r555, [%r74];
	add.s32 	%r133, %r555, %r554;
	cvt.u32.u16 	%r556, %rs5;
	ld.shared.u16 	%r557, [%r75];
	add.s32 	%r134, %r557, %r556;
	cvt.u32.u16 	%r558, %rs6;
	ld.shared.u16 	%r559, [%r76];
	add.s32 	%r135, %r559, %r558;
	cvt.u32.u16 	%r560, %rs7;
	ld.shared.u16 	%r561, [%r77];
	add.s32 	%r136, %r561, %r560;
	cvt.u32.u16 	%r562, %rs8;
	ld.shared.u16 	%r563, [%r78];
	add.s32 	%r137, %r563, %r562;
	cvt.u32.u16 	%r564, %rs9;
	ld.shared.u16 	%r565, [%r79];
	add.s32 	%r138, %r565, %r564;
	cvt.u32.u16 	%r566, %rs10;
	ld.shared.u16 	%r567, [%r80];
	add.s32 	%r139, %r567, %r566;
	cvt.u32.u16 	%r568, %rs11;
	ld.shared.u16 	%r569, [%r81];
	add.s32 	%r140, %r569, %r568;
	cvt.u32.u16 	%r570, %rs12;
	ld.shared.u16 	%r571, [%r82];
	add.s32 	%r141, %r571, %r570;
	cvt.u32.u16 	%r572, %rs13;
	ld.shared.u16 	%r573, [%r83];
	add.s32 	%r142, %r573, %r572;
	cvt.u32.u16 	%r574, %rs14;
	ld.shared.u16 	%r575, [%r84];
	add.s32 	%r143, %r575, %r574;
	cvt.u32.u16 	%r576, %rs15;
	ld.shared.u16 	%r577, [%r85];
	add.s32 	%r144, %r577, %r576;
	cvt.u32.u16 	%r578, %rs16;
	ld.shared.u16 	%r579, [%r86];
	add.s32 	%r145, %r579, %r578;
	cvt.u32.u16 	%r580, %rs17;
	ld.shared.u16 	%r581, [%r87];
	add.s32 	%r146, %r581, %r580;
	cvt.u32.u16 	%r582, %rs18;
	ld.shared.u16 	%r583, [%r88];
	add.s32 	%r147, %r583, %r582;
	cvt.u32.u16 	%r584, %rs19;
	ld.shared.u16 	%r585, [%r89];
	add.s32 	%r148, %r585, %r584;
	bar.sync 	0;
	setp.lt.s32 	%p32, %r722, %r190;
	@%p32 bra 	$L__BB6_83;
	cvt.u64.u32 	%rd8, %r2;
	shl.b32 	%r586, %r130, 2;
	mov.u32 	%r587, _ZZN3cub18CUB_300001_SM_10006detail10radix_sort31DeviceRadixSortSingleTileKernelINS1_5radix10policy_hubIiNS0_8NullTypeEyE10Policy1000ELNS0_9SortOrderE0EiS6_yNS1_21identity_decomposer_tEEEvPKT1_PSB_PKT2_PSF_T3_iiT4_E12temp_storage;
	add.s32 	%r588, %r587, %r586;
	st.shared.u32 	[%r588], %r741;
	shl.b32 	%r589, %r131, 2;
	add.s32 	%r590, %r587, %r589;
	st.shared.u32 	[%r590], %r740;
	shl.b32 	%r591, %r132, 2;
	add.s32 	%r592, %r587, %r591;
	st.shared.u32 	[%r592], %r739;
	shl.b32 	%r593, %r133, 2;
	add.s32 	%r594, %r587, %r593;
	st.shared.u32 	[%r594], %r738;
	shl.b32 	%r595, %r134, 2;
	add.s32 	%r596, %r587, %r595;
	st.shared.u32 	[%r596], %r737;
	shl.b32 	%r597, %r135, 2;
	add.s32 	%r598, %r587, %r597;
	st.shared.u32 	[%r598], %r736;
	shl.b32 	%r599, %r136, 2;
	add.s32 	%r600, %r587, %r599;
	st.shared.u32 	[%r600], %r735;
	shl.b32 	%r601, %r137, 2;
	add.s32 	%r602, %r587, %r601;
	st.shared.u32 	[%r602], %r734;
	shl.b32 	%r603, %r138, 2;
	add.s32 	%r604, %r587, %r603;
	st.shared.u32 	[%r604], %r733;
	shl.b32 	%r605, %r139, 2;
	add.s32 	%r606, %r587, %r605;
	st.shared.u32 	[%r606], %r732;
	shl.b32 	%r607, %r140, 2;
	add.s32 	%r608, %r587, %r607;
	st.shared.u32 	[%r608], %r731;
	shl.b32 	%r609, %r141, 2;
	add.s32 	%r610, %r587, %r609;
	st.shared.u32 	[%r610], %r730;
	shl.b32 	%r611, %r142, 2;
	add.s32 	%r612, %r587, %r611;
	st.shared.u32 	[%r612], %r729;
	shl.b32 	%r613, %r143, 2;
	add.s32 	%r614, %r587, %r613;
	st.shared.u32 	[%r614], %r728;
	shl.b32 	%r615, %r144, 2;
	add.s32 	%r616, %r587, %r615;
	st.shared.u32 	[%r616], %r727;
	shl.b32 	%r617, %r145, 2;
	add.s32 	%r618, %r587, %r617;
	st.shared.u32 	[%r618], %r726;
	shl.b32 	%r619, %r146, 2;
	add.s32 	%r620, %r587, %r619;
	st.shared.u32 	[%r620], %r725;
	shl.b32 	%r621, %r147, 2;
	add.s32 	%r622, %r587, %r621;
	st.shared.u32 	[%r622], %r724;
	shl.b32 	%r623, %r148, 2;
	add.s32 	%r624, %r587, %r623;
	st.shared.u32 	[%r624], %r723;
	bar.sync 	0;
	mad.lo.s32 	%r149, %r2, -72, %r46;
	ld.shared.u32 	%r150, [%r149+1024];
	ld.shared.u32 	%r151, [%r149+2048];
	ld.shared.u32 	%r152, [%r149+3072];
	ld.shared.u32 	%r153, [%r149+4096];
	ld.shared.u32 	%r154, [%r149+5120];
	ld.shared.u32 	%r155, [%r149+6144];
	ld.shared.u32 	%r156, [%r149+7168];
	ld.shared.u32 	%r157, [%r149+8192];
	ld.shared.u32 	%r158, [%r149+9216];
	ld.shared.u32 	%r159, [%r149+10240];
	ld.shared.u32 	%r160, [%r149+11264];
	ld.shared.u32 	%r161, [%r149+12288];
	ld.shared.u32 	%r162, [%r149+13312];
	ld.shared.u32 	%r163, [%r149+14336];
	ld.shared.u32 	%r164, [%r149+15360];
	ld.shared.u32 	%r165, [%r149+16384];
	ld.shared.u32 	%r166, [%r149+17408];
	ld.shared.u32 	%r167, [%r149+18432];
	setp.gt.u64 	%p33, %rd4, %rd8;
	cvta.to.global.u64 	%rd9, %rd3;
	mul.wide.u32 	%rd10, %r2, 4;
	add.s64 	%rd2, %rd9, %rd10;
	@%p33 bra 	$L__BB6_45;
	bra.uni 	$L__BB6_46;
$L__BB6_45:
	ld.shared.u32 	%r625, [%r149];
	xor.b32  	%r626, %r625, -2147483648;
	st.global.u32 	[%rd2], %r626;
$L__BB6_46:
	add.s32 	%r627, %r2, 256;
	cvt.u64.u32 	%rd11, %r627;
	setp.le.u64 	%p34, %rd4, %rd11;
	@%p34 bra 	$L__BB6_48;
	xor.b32  	%r628, %r150, -2147483648;
	st.global.u32 	[%rd2+1024], %r628;
$L__BB6_48:
	add.s32 	%r629, %r2, 512;
	cvt.u64.u32 	%rd12, %r629;
	setp.le.u64 	%p35, %rd4, %rd12;
	@%p35 bra 	$L__BB6_50;
	xor.b32  	%r630, %r151, -2147483648;
	st.global.u32 	[%rd2+2048], %r630;
$L__BB6_50:
	add.s32 	%r631, %r2, 768;
	cvt.u64.u32 	%rd13, %r631;
	setp.le.u64 	%p36, %rd4, %rd13;
	@%p36 bra 	$L__BB6_52;
	xor.b32  	%r632, %r152, -2147483648;
	st.global.u32 	[%rd2+3072], %r632;
$L__BB6_52:
	or.b32  	%r633, %r2, 1024;
	cvt.u64.u32 	%rd14, %r633;
	setp.le.u64 	%p37, %rd4, %rd14;
	@%p37 bra 	$L__BB6_54;
	xor.b32  	%r634, %r153, -2147483648;
	st.global.u32 	[%rd2+4096], %r634;
$L__BB6_54:
	add.s32 	%r635, %r2, 1280;
	cvt.u64.u32 	%rd15, %r635;
	setp.le.u64 	%p38, %rd4, %rd15;
	@%p38 bra 	$L__BB6_56;
	xor.b32  	%r636, %r154, -2147483648;
	st.global.u32 	[%rd2+5120], %r636;
$L__BB6_56:
	add.s32 	%r637, %r2, 1536;
	cvt.u64.u32 	%rd16, %r637;
	setp.le.u64 	%p39, %rd4, %rd16;
	@%p39 bra 	$L__BB6_58;
	xor.b32  	%r638, %r155, -2147483648;
	st.global.u32 	[%rd2+6144], %r638;
$L__BB6_58:
	add.s32 	%r639, %r2, 1792;
	cvt.u64.u32 	%rd17, %r639;
	setp.le.u64 	%p40, %rd4, %rd17;
	@%p40 bra 	$L__BB6_60;
	xor.b32  	%r640, %r156, -2147483648;
	st.global.u32 	[%rd2+7168], %r640;
$L__BB6_60:
	or.b32  	%r641, %r2, 2048;
	cvt.u64.u32 	%rd18, %r641;
	setp.le.u64 	%p41, %rd4, %rd18;
	@%p41 bra 	$L__BB6_62;
	xor.b32  	%r642, %r157, -2147483648;
	st.global.u32 	[%rd2+8192], %r642;
$L__BB6_62:
	add.s32 	%r643, %r2, 2304;
	cvt.u64.u32 	%rd19, %r643;
	setp.le.u64 	%p42, %rd4, %rd19;
	@%p42 bra 	$L__BB6_64;
	xor.b32  	%r644, %r158, -2147483648;
	st.global.u32 	[%rd2+9216], %r644;
$L__BB6_64:
	add.s32 	%r645, %r2, 2560;
	cvt.u64.u32 	%rd20, %r645;
	setp.le.u64 	%p43, %rd4, %rd20;
	@%p43 bra 	$L__BB6_66;
	xor.b32  	%r646, %r159, -2147483648;
	st.global.u32 	[%rd2+10240], %r646;
$L__BB6_66:
	add.s32 	%r647, %r2, 2816;
	cvt.u64.u32 	%rd21, %r647;
	setp.le.u64 	%p44, %rd4, %rd21;
	@%p44 bra 	$L__BB6_68;
	xor.b32  	%r648, %r160, -2147483648;
	st.global.u32 	[%rd2+11264], %r648;
$L__BB6_68:
	or.b32  	%r649, %r2, 3072;
	cvt.u64.u32 	%rd22, %r649;
	setp.le.u64 	%p45, %rd4, %rd22;
	@%p45 bra 	$L__BB6_70;
	xor.b32  	%r650, %r161, -2147483648;
	st.global.u32 	[%rd2+12288], %r650;
$L__BB6_70:
	add.s32 	%r651, %r2, 3328;
	cvt.u64.u32 	%rd23, %r651;
	setp.le.u64 	%p46, %rd4, %rd23;
	@%p46 bra 	$L__BB6_72;
	xor.b32  	%r652, %r162, -2147483648;
	st.global.u32 	[%rd2+13312], %r652;
$L__BB6_72:
	add.s32 	%r653, %r2, 3584;
	cvt.u64.u32 	%rd24, %r653;
	setp.le.u64 	%p47, %rd4, %rd24;
	@%p47 bra 	$L__BB6_74;
	xor.b32  	%r654, %r163, -2147483648;
	st.global.u32 	[%rd2+14336], %r654;
$L__BB6_74:
	add.s32 	%r655, %r2, 3840;
	cvt.u64.u32 	%rd25, %r655;
	setp.le.u64 	%p48, %rd4, %rd25;
	@%p48 bra 	$L__BB6_76;
	xor.b32  	%r656, %r164, -2147483648;
	st.global.u32 	[%rd2+15360], %r656;
$L__BB6_76:
	or.b32  	%r657, %r2, 4096;
	cvt.u64.u32 	%rd26, %r657;
	setp.le.u64 	%p49, %rd4, %rd26;
	@%p49 bra 	$L__BB6_78;
	xor.b32  	%r658, %r165, -2147483648;
	st.global.u32 	[%rd2+16384], %r658;
$L__BB6_78:
	add.s32 	%r659, %r2, 4352;
	cvt.u64.u32 	%rd27, %r659;
	setp.le.u64 	%p50, %rd4, %rd27;
	@%p50 bra 	$L__BB6_80;
	xor.b32  	%r660, %r166, -2147483648;
	st.global.u32 	[%rd2+17408], %r660;
$L__BB6_80:
	add.s32 	%r661, %r2, 4608;
	cvt.u64.u32 	%rd28, %r661;
	setp.le.u64 	%p51, %rd4, %rd28;
	@%p51 bra 	$L__BB6_82;
	xor.b32  	%r662, %r167, -2147483648;
	st.global.u32 	[%rd2+18432], %r662;
$L__BB6_82:
	ret;
$L__BB6_83:
	shl.b32 	%r663, %r130, 2;
	mov.u32 	%r664, _ZZN3cub18CUB_300001_SM_10006detail10radix_sort31DeviceRadixSortSingleTileKernelINS1_5radix10policy_hubIiNS0_8NullTypeEyE10Policy1000ELNS0_9SortOrderE0EiS6_yNS1_21identity_decomposer_tEEEvPKT1_PSB_PKT2_PSF_T3_iiT4_E12temp_storage;
	add.s32 	%r665, %r664, %r663;
	st.shared.u32 	[%r665], %r741;
	shl.b32 	%r666, %r131, 2;
	add.s32 	%r667, %r664, %r666;
	st.shared.u32 	[%r667], %r740;
	shl.b32 	%r668, %r132, 2;
	add.s32 	%r669, %r664, %r668;
	st.shared.u32 	[%r669], %r739;
	shl.b32 	%r670, %r133, 2;
	add.s32 	%r671, %r664, %r670;
	st.shared.u32 	[%r671], %r738;
	shl.b32 	%r672, %r134, 2;
	add.s32 	%r673, %r664, %r672;
	st.shared.u32 	[%r673], %r737;
	shl.b32 	%r674, %r135, 2;
	add.s32 	%r675, %r664, %r674;
	st.shared.u32 	[%r675], %r736;
	shl.b32 	%r676, %r136, 2;
	add.s32 	%r677, %r664, %r676;
	st.shared.u32 	[%r677], %r735;
	shl.b32 	%r678, %r137, 2;
	add.s32 	%r679, %r664, %r678;
	st.shared.u32 	[%r679], %r734;
	shl.b32 	%r680, %r138, 2;
	add.s32 	%r681, %r664, %r680;
	st.shared.u32 	[%r681], %r733;
	shl.b32 	%r682, %r139, 2;
	add.s32 	%r683, %r664, %r682;
	st.shared.u32 	[%r683], %r732;
	shl.b32 	%r684, %r140, 2;
	add.s32 	%r685, %r664, %r684;
	st.shared.u32 	[%r685], %r731;
	shl.b32 	%r686, %r141, 2;
	add.s32 	%r687, %r664, %r686;
	st.shared.u32 	[%r687], %r730;
	shl.b32 	%r688, %r142, 2;
	add.s32 	%r689, %r664, %r688;
	st.shared.u32 	[%r689], %r729;
	shl.b32 	%r690, %r143, 2;
	add.s32 	%r691, %r664, %r690;
	st.shared.u32 	[%r691], %r728;
	shl.b32 	%r692, %r144, 2;
	add.s32 	%r693, %r664, %r692;
	st.shared.u32 	[%r693], %r727;
	shl.b32 	%r694, %r145, 2;
	add.s32 	%r695, %r664, %r694;
	st.shared.u32 	[%r695], %r726;
	shl.b32 	%r696, %r146, 2;
	add.s32 	%r697, %r664, %r696;
	st.shared.u32 	[%r697], %r725;
	shl.b32 	%r698, %r147, 2;
	add.s32 	%r699, %r664, %r698;
	st.shared.u32 	[%r699], %r724;
	shl.b32 	%r700, %r148, 2;
	add.s32 	%r701, %r664, %r700;
	st.shared.u32 	[%r701], %r723;
	bar.sync 	0;
	ld.shared.u32 	%r741, [%r46];
	ld.shared.u32 	%r740, [%r46+4];
	ld.shared.u32 	%r739, [%r46+8];
	ld.shared.u32 	%r738, [%r46+12];
	ld.shared.u32 	%r737, [%r46+16];
	ld.shared.u32 	%r736, [%r46+20];
	ld.shared.u32 	%r735, [%r46+24];
	ld.shared.u32 	%r734, [%r46+28];
	ld.shared.u32 	%r733, [%r46+32];
	ld.shared.u32 	%r732, [%r46+36];
	ld.shared.u32 	%r731, [%r46+40];
	ld.shared.u32 	%r730, [%r46+44];
	ld.shared.u32 	%r729, [%r46+48];
	ld.shared.u32 	%r728, [%r46+52];
	ld.shared.u32 	%r727, [%r46+56];
	ld.shared.u32 	%r726, [%r46+60];
	ld.shared.u32 	%r725, [%r46+64];
	ld.shared.u32 	%r724, [%r46+68];
	ld.shared.u32 	%r723, [%r46+72];
	bar.sync 	0;
	add.s32 	%r722, %r722, 6;
	add.s32 	%r721, %r721, -6;
	bra.uni 	$L__BB6_39;

}
	// .globl	_ZN3cub18CUB_300001_SM_10006detail10radix_sort30DeviceRadixSortHistogramKernelINS1_5radix10policy_hubIiNS0_8NullTypeEyE10Policy1000ELNS0_9SortOrderE0EiyNS1_21identity_decomposer_tEEEvPT2_PKT1_SB_iiT3_
.visible .entry _ZN3cub18CUB_300001_SM_10006detail10radix_sort30DeviceRadixSortHistogramKernelINS1_5radix10policy_hubIiNS0_8NullTypeEyE10Policy1000ELNS0_9SortOrderE0EiyNS1_21identity_decomposer_tEEEvPT2_PKT1_SB_iiT3_(
	.param .u64 .ptr .align 1 _ZN3cub18CUB_300001_SM_10006detail10radix_sort30DeviceRadixSortHistogramKernelINS1_5radix10policy_hubIiNS0_8NullTypeEyE10Policy1000ELNS0_9SortOrderE0EiyNS1_21identity_decomposer_tEEEvPT2_PKT1_SB_iiT3__param_0,
	.param .u64 .ptr .align 1 _ZN3cub18CUB_300001_SM_10006detail10radix_sort30DeviceRadixSortHistogramKernelINS1_5radix10policy_hubIiNS0_8NullTypeEyE10Policy1000ELNS0_9SortOrderE0EiyNS1_21identity_decomposer_tEEEvPT2_PKT1_SB_iiT3__param_1,
	.param .u64 _ZN3cub18CUB_300001_SM_10006detail10radix_sort30DeviceRadixSortHistogramKernelINS1_5radix10policy_hubIiNS0_8NullTypeEyE10Policy1000ELNS0_9SortOrderE0EiyNS1_21identity_decomposer_tEEEvPT2_PKT1_SB_iiT3__param_2,
	.param .u32 _ZN3cub18CUB_300001_SM_10006detail10radix_sort30DeviceRadixSortHistogramKernelINS1_5radix10policy_hubIiNS0_8NullTypeEyE10Policy1000ELNS0_9SortOrderE0EiyNS1_21identity_decomposer_tEEEvPT2_PKT1_SB_iiT3__param_3,
	.param .u32 _ZN3cub18CUB_300001_SM_10006detail10radix_sort30DeviceRadixSortHistogramKernelINS1_5radix10policy_hubIiNS0_8NullTypeEyE10Policy1000ELNS0_9SortOrderE0EiyNS1_21identity_decomposer_tEEEvPT2_PKT1_SB_iiT3__param_4,
	.param .align 1 .b8 _ZN3cub18CUB_300001_SM_10006detail10radix_sort30DeviceRadixSortHistogramKernelINS1_5radix10policy_hubIiNS0_8NullTypeEyE10Policy1000ELNS0_9SortOrderE0EiyNS1_21identity_decomposer_tEEEvPT2_PKT1_SB_iiT3__param_5[1]
)
.maxntid 128
{
	.reg .pred 	%p<91>;
	.reg .b32 	%r<486>;
	.reg .b64 	%rd<137>;
	// demoted variable
	.shared .align 4 .b8 _ZZN3cub18CUB_300001_SM_10006detail10radix_sort30DeviceRadixSortHistogramKernelINS1_5radix10policy_hubIiNS0_8NullTypeEyE10Policy1000ELNS0_9SortOrderE0EiyNS1_21identity_decomposer_tEEEvPT2_PKT1_SB_iiT3_E12temp_storage[4096];
	ld.param.u64 	%rd18, [_ZN3cub18CUB_300001_SM_10006detail10radix_sort30DeviceRadixSortHistogramKernelINS1_5radix10policy_hubIiNS0_8NullTypeEyE10Policy1000ELNS0_9SortOrderE0EiyNS1_21identity_decomposer_tEEEvPT2_PKT1_SB_iiT3__param_0];
	ld.param.u64 	%rd19, [_ZN3cub18CUB_300001_SM_10006detail10radix_sort30DeviceRadixSortHistogramKernelINS1_5radix10policy_hubIiNS0_8NullTypeEyE10Policy1000ELNS0_9SortOrderE0EiyNS1_21identity_decomposer_tEEEvPT2_PKT1_SB_iiT3__param_1];
	ld.param.u64 	%rd17, [_ZN3cub18CUB_300001_SM_10006detail10radix_sort30DeviceRadixSortHistogramKernelINS1_5radix10policy_hubIiNS0_8NullTypeEyE10Policy1000ELNS0_9SortOrderE0EiyNS1_21identity_decomposer_tEEEvPT2_PKT1_SB_iiT3__param_2];
	ld.param.u32 	%r174, [_ZN3cub18CUB_300001_SM_10006detail10radix_sort30DeviceRadixSortHistogramKernelINS1_5radix10policy_hubIiNS0_8NullTypeEyE10Policy1000ELNS0_9SortOrderE0EiyNS1_21identity_decomposer_tEEEvPT2_PKT1_SB_iiT3__param_3];
	ld.param.u32 	%r175, [_ZN3cub18CUB_300001_SM_10006detail10radix_sort30DeviceRadixSortHistogramKernelINS1_5radix10policy_hubIiNS0_8NullTypeEyE10Policy1000ELNS0_9SortOrderE0EiyNS1_21identity_decomposer_tEEEvPT2_PKT1_SB_iiT3__param_4];
	cvta.to.global.u64 	%rd1, %rd19;
	cvta.to.global.u64 	%rd2, %rd18;
	setp.eq.s64 	%p2, %rd17, 0;
	@%p2 bra 	$L__BB7_153;
	sub.s32 	%r176, %r175, %r174;
	add.s32 	%r177, %r176, 7;
	shr.s32 	%r178, %r177, 31;
	shr.u32 	%r179, %r178, 29;
	add.s32 	%r180, %r177, %r179;
	shr.s32 	%r181, %r180, 3;
	mov.u32 	%r182, %tid.x;
	setp.gt.u32 	%p3, %r182, 255;
	setp.lt.s32 	%p4, %r177, 8;
	mov.u32 	%r183, %ctaid.x;
	shl.b32 	%r184, %r183, 11;
	cvt.u64.u32 	%rd3, %r184;
	mov.u32 	%r185, %nctaid.x;
	shl.b32 	%r186, %r185, 11;
	cvt.u64.u32 	%rd4, %r186;
	add.s32 	%r1, %r181, -1;
	and.b32  	%r2, %r181, 15;
	and.b32  	%r3, %r181, 7;
	add.s32 	%r4, %r3, -1;
	and.b32  	%r5, %r181, 3;
	or.pred  	%p1, %p3, %p4;
	shl.b32 	%r187, %r182, 2;
	mov.u32 	%r188, _ZZN3cub18CUB_300001_SM_10006detail10radix_sort30DeviceRadixSortHistogramKernelINS1_5radix10policy_hubIiNS0_8NullTypeEyE10Policy1000ELNS0_9SortOrderE0EiyNS1_21identity_decomposer_tEEEvPT2_PKT1_SB_iiT3_E12temp_storage;
	add.s32 	%r6, %r188, %r187;
	and.b32  	%r7, %r181, 268435440;
	cvt.u64.u32 	%rd5, %r182;
	add.s32 	%r8, %r182, 128;
	add.s32 	%r9, %r182, 256;
	add.s32 	%r10, %r182, 384;
	add.s32 	%r11, %r182, 512;
	add.s32 	%r12, %r182, 640;
	add.s32 	%r13, %r182, 768;
	or.b32  	%r14, %r182, 1024;
	add.s32 	%r15, %r182, 1920;
	and.b32  	%r16, %r181, 268435448;
	and.b32  	%r17, %r181, 1;
	neg.s32 	%r18, %r7;
	add.s32 	%r19, %r6, 8192;
	add.s64 	%rd21, %rd17, -1;
	shr.u64 	%rd22, %rd21, 30;
	add.s64 	%rd23, %rd22, 1;
	min.u64 	%rd6, %rd23, %rd17;
	mov.b64 	%rd135, 0;
$L__BB7_2:
	@%p1 bra 	$L__BB7_30;
	setp.lt.u32 	%p5, %r1, 15;
	mov.b32 	%r439, 0;
	@%p5 bra 	$L__BB7_6;
	mov.u32 	%r436, %r19;
	mov.u32 	%r437, %r18;
$L__BB7_5:
	.pragma "nounroll";
	mov.b32 	%r190, 0;
	st.shared.u32 	[%r436+-8192], %r190;
	st.shared.u32 	[%r436+-7168], %r190;
	st.shared.u32 	[%r436+-6144], %r190;
	st.shared.u32 	[%r436+-5120], %r190;
	st.shared.u32 	[%r436+-4096], %r190;
	st.shared.u32 	[%r436+-3072], %r190;
	st.shared.u32 	[%r436+-2048], %r190;
	st.shared.u32 	[%r436+-1024], %r190;
	st.shared.u32 	[%r436], %r190;
	st.shared.u32 	[%r436+1024], %r190;
	st.shared.u32 	[%r436+2048], %r190;
	st.shared.u32 	[%r436+3072], %r190;
	st.shared.u32 	[%r436+4096], %r190;
	st.shared.u32 	[%r436+5120], %r190;
	st.shared.u32 	[%r436+6144], %r190;
	st.shared.u32 	[%r436+7168], %r190;
	add.s32 	%r437, %r437, 16;
	add.s32 	%r436, %r436, 16384;
	setp.ne.s32 	%p6, %r437, 0;
	mov.u32 	%r439, %r7;
	@%p6 bra 	$L__BB7_5;
$L__BB7_6:
	add.s32 	%r25, %r2, -1;
	setp.eq.s32 	%p7, %r2, 0;
	@%p7 bra 	$L__BB7_16;
	setp.lt.u32 	%p8, %r25, 7;
	@%p8 bra 	$L__BB7_9;
	shl.b32 	%r191, %r439, 10;
	add.s32 	%r192, %r6, %r191;
	mov.b32 	%r193, 0;
	st.shared.u32 	[%r192], %r193;
	st.shared.u32 	[%r192+1024], %r193;
	st.shared.u32 	[%r192+2048], %r193;
	st.shared.u32 	[%r192+3072], %r193;
	st.shared.u32 	[%r192+4096], %r193;
	st.shared.u32 	[%r192+5120], %r193;
	st.shared.u32 	[%r192+6144], %r193;
	st.shared.u32 	[%r192+7168], %r193;
	add.s32 	%r439, %r439, 8;
$L__BB7_9:
	setp.eq.s32 	%p9, %r3, 0;
	@%p9 bra 	$L__BB7_16;
	setp.lt.u32 	%p10, %r4, 3;
	@%p10 bra 	$L__BB7_12;
	shl.b32 	%r194, %r439, 10;
	add.s32 	%r195, %r6, %r194;
	mov.b32 	%r196, 0;
	st.shared.u32 	[%r195], %r196;
	st.shared.u32 	[%r195+1024], %r196;
	st.shared.u32 	[%r195+2048], %r196;
	st.shared.u32 	[%r195+3072], %r196;
	add.s32 	%r439, %r439, 4;
$L__BB7_12:
	setp.eq.s32 	%p11, %r5, 0;
	@%p11 bra 	$L__BB7_16;
	setp.eq.s32 	%p12, %r5, 1;
	shl.b32 	%r197, %r439, 10;
	add.s32 	%r30, %r6, %r197;
	mov.b32 	%r198, 0;
	st.shared.u32 	[%r30], %r198;
	@%p12 bra 	$L__BB7_16;
	setp.eq.s32 	%p13, %r5, 2;
	mov.b32 	%r199, 0;
	st.shared.u32 	[%r30+1024], %r199;
	@%p13 bra 	$L__BB7_16;
	mov.b32 	%r200, 0;
	st.shared.u32 	[%r30+2048], %r200;
$L__BB7_16:
	cvt.u32.u64 	%r201, %rd5;
	setp.gt.u32 	%p14, %r201, 127;
	@%p14 bra 	$L__BB7_30;
	setp.lt.u32 	%p15, %r1, 15;
	mov.b32 	%r443, 0;
	@%p15 bra 	$L__BB7_20;
	mov.b32 	%r441, 0;
$L__BB7_19:
	.pragma "nounroll";
	shl.b32 	%r204, %r441, 10;
	add.s32 	%r205, %r6, %r204;
	mov.b32 	%r206, 0;
	st.shared.u32 	[%r205+512], %r206;
	st.shared.u32 	[%r205+1536], %r206;
	st.shared.u32 	[%r205+2560], %r206;
	st.shared.u32 	[%r205+3584], %r206;
	st.shared.u32 	[%r205+4608], %r206;
	st.shared.u32 	[%r205+5632], %r206;
	st.shared.u32 	[%r205+6656], %r206;
	st.shared.u32 	[%r205+7680], %r206;
	st.shared.u32 	[%r205+8704], %r206;
	st.shared.u32 	[%r205+9728], %r206;
	st.shared.u32 	[%r205+10752], %r206;
	st.shared.u32 	[%r205+11776], %r206;
	st.shared.u32 	[%r205+12800], %r206;
	st.shared.u32 	[%r205+13824], %r206;
	st.shared.u32 	[%r205+14848], %r206;
	st.shared.u32 	[%r205+15872], %r206;
	add.s32 	%r441, %r441, 16;
	setp.ne.s32 	%p16, %r441, %r7;
	mov.u32 	%r443, %r7;
	@%p16 bra 	$L__BB7_19;
$L__BB7_20:
	setp.eq.s32 	%p17, %r2, 0;
	@%p17 bra 	$L__BB7_30;
	setp.lt.u32 	%p18, %r25, 7;
	@%p18 bra 	$L__BB7_23;
	shl.b32 	%r207, %r443, 10;
	add.s32 	%r208, %r6, %r207;
	mov.b32 	%r209, 0;
	st.shared.u32 	[%r208+512], %r209;
	st.shared.u32 	[%r208+1536], %r209;
	st.shared.u32 	[%r208+2560], %r209;
	st.shared.u32 	[%r208+3584], %r209;
	st.shared.u32 	[%r208+4608], %r209;
	st.shared.u32 	[%r208+5632], %r209;
	st.shared.u32 	[%r208+6656], %r209;
	st.shared.u32 	[%r208+7680], %r209;
	add.s32 	%r443, %r443, 8;
$L__BB7_23:
	setp.eq.s32 	%p19, %r3, 0;
	@%p19 bra 	$L__BB7_30;
	setp.lt.u32 	%p20, %r4, 3;
	@%p20 bra 	$L__BB7_26;
	shl.b32 	%r210, %r443, 10;
	add.s32 	%r211, %r6, %r210;
	mov.b32 	%r212, 0;
	st.shared.u32 	[%r211+512], %r212;
	st.shared.u32 	[%r211+1536], %r212;
	st.shared.u32 	[%r211+2560], %r212;
	st.shared.u32 	[%r211+3584], %r212;
	add.s32 	%r443, %r443, 4;
$L__BB7_26:
	setp.eq.s32 	%p21, %r5, 0;
	@%p21 bra 	$L__BB7_30;
	setp.eq.s32 	%p22, %r5, 1;
	shl.b32 	%r213, %r443, 10;
	add.s32 	%r38, %r6, %r213;
	mov.b32 	%r214, 0;
	st.shared.u32 	[%r38+512], %r214;
	@%p22 bra 	$L__BB7_30;
	setp.eq.s32 	%p23, %r5, 2;
	mov.b32 	%r215, 0;
	st.shared.u32 	[%r38+1536], %r215;
	@%p23 bra 	$L__BB7_30;
	mov.b32 	%r216, 0;
	st.shared.u32 	[%r38+2560], %r216;
$L__BB7_30:
	bar.sync 	0;
	bar.sync 	0;
	shl.b64 	%rd8, %rd135, 30;
	sub.s64 	%rd24, %rd17, %rd8;
	min.u64 	%rd9, %rd24, 1073741824;
	setp.le.u64 	%p24, %rd9, %rd3;
	@%p24 bra 	$L__BB7_70;
	mov.u64 	%rd136, %rd3;
$L__BB7_32:
	add.s64 	%rd11, %rd136, %rd8;
	sub.s64 	%rd12, %rd17, %rd11;
	setp.lt.u64 	%p25, %rd12, 2048;
	@%p25 bra 	$L__BB7_34;
	add.s64 	%rd27, %rd11, %rd5;
	shl.b64 	%rd28, %rd27, 2;
	add.s64 	%rd29, %rd1, %rd28;
	ld.global.u32 	%r475, [%rd29];
	ld.global.u32 	%r474, [%rd29+512];
	ld.global.u32 	%r473, [%rd29+1024];
	ld.global.u32 	%r472, [%rd29+1536];
	ld.global.u32 	%r471, [%rd29+2048];
	ld.global.u32 	%r470, [%rd29+2560];
	ld.global.u32 	%r469, [%rd29+3072];
	ld.global.u32 	%r468, [%rd29+3584];
	ld.global.u32 	%r467, [%rd29+4096];
	ld.global.u32 	%r466, [%rd29+4608];
	ld.global.u32 	%r465, [%rd29+5120];
	ld.global.u32 	%r464, [%rd29+5632];
	ld.global.u32 	%r463, [%rd29+6144];
	ld.global.u32 	%r462, [%rd29+6656];
	ld.global.u32 	%r461, [%rd29+7168];
	ld.global.u32 	%r460, [%rd29+7680];
	bra.uni 	$L__BB7_66;
$L__BB7_34:
	cvt.u32.u64 	%r218, %rd5;
	cvt.u32.u64 	%r55, %rd12;
	setp.ge.s32 	%p26, %r218, %r55;
	add.s64 	%rd25, %rd11, %rd5;
	shl.b64 	%rd26, %rd25, 2;
	add.s64 	%rd13, %rd1, %rd26;
	mov.b32 	%r475, 2147483647;
	@%p26 bra 	$L__BB7_36;
	ld.global.u32 	%r475, [%rd13];
$L__BB7_36:
	setp.ge.s32 	%p27, %r8, %r55;
	mov.b32 	%r474, 2147483647;
	@%p27 bra 	$L__BB7_38;
	ld.global.u32 	%r474, [%rd13+512];
$L__BB7_38:
	setp.ge.s32 	%p28, %r9, %r55;
	mov.b32 	%r473, 2147483647;
	@%p28 bra 	$L__BB7_40;
	ld.global.u32 	%r473, [%rd13+1024];
$L__BB7_40:
	setp.ge.s32 	%p29, %r10, %r55;
	mov.b32 	%r472, 2147483647;
	@%p29 bra 	$L__BB7_42;
	ld.global.u32 	%r472, [%rd13+1536];
$L__BB7_42:
	setp.ge.s32 	%p30, %r11, %r55;
	mov.b32 	%r471, 2147483647;
	@%p30 bra 	$L__BB7_44;
	ld.global.u32 	%r471, [%rd13+2048];
$L__BB7_44:
	setp.ge.s32 	%p31, %r12, %r55;
	mov.b32 	%r470, 2147483647;
	@%p31 bra 	$L__BB7_46;
	ld.global.u32 	%r470, [%rd13+2560];
$L__BB7_46:
	setp.ge.s32 	%p32, %r13, %r55;
	mov.b32 	%r469, 2147483647;
	@%p32 bra 	$L__BB7_48;
	ld.global.u32 	%r469, [%rd13+3072];
$L__BB7_48:
	mov.u32 	%r226, %tid.x;
	add.s32 	%r227, %r226, 896;
	setp.ge.s32 	%p33, %r227, %r55;
	mov.b32 	%r468, 2147483647;
	@%p33 bra 	$L__BB7_50;
	ld.global.u32 	%r468, [%rd13+3584];
$L__BB7_50:
	setp.ge.s32 	%p34, %r14, %r55;
	mov.b32 	%r467, 2147483647;
	@%p34 bra 	$L__BB7_52;
	ld.global.u32 	%r467, [%rd13+4096];
$L__BB7_52:
	add.s32 	%r231, %r226, 1152;
	setp.ge.s32 	%p35, %r231, %r55;
	mov.b32 	%r466, 2147483647;
	@%p35 bra 	$L__BB7_54;
	ld.global.u32 	%r466, [%rd13+4608];
$L__BB7_54:
	add.s32 	%r234, %r226, 1280;
	setp.ge.s32 	%p36, %r234, %r55;
	mov.b32 	%r465, 2147483647;
	@%p36 bra 	$L__BB7_56;
	ld.global.u32 	%r465, [%rd13+5120];
$L__BB7_56:
	add.s32 	%r237, %r226, 1408;
	setp.ge.s32 	%p37, %r237, %r55;
	mov.b32 	%r464, 2147483647;
	@%p37 bra 	$L__BB7_58;
	ld.global.u32 	%r464, [%rd13+5632];
$L__BB7_58:
	add.s32 	%r240, %r226, 1536;
	setp.ge.s32 	%p38, %r240, %r55;
	mov.b32 	%r463, 2147483647;
	@%p38 bra 	$L__BB7_60;
	ld.global.u32 	%r463, [%rd13+6144];
$L__BB7_60:
	add.s32 	%r243, %r226, 1664;
	setp.ge.s32 	%p39, %r243, %r55;
	mov.b32 	%r462, 2147483647;
	@%p39 bra 	$L__BB7_62;
	ld.global.u32 	%r462, [%rd13+6656];
$L__BB7_62:
	add.s32 	%r246, %r226, 1792;
	setp.ge.s32 	%p40, %r246, %r55;
	mov.b32 	%r461, 2147483647;
	@%p40 bra 	$L__BB7_64;
	ld.global.u32 	%r461, [%rd13+7168];
$L__BB7_64:
	setp.ge.s32 	%p41, %r15, %r55;
	mov.b32 	%r460, 2147483647;
	@%p41 bra 	$L__BB7_66;
	ld.global.u32 	%r460, [%rd13+7680];
$L__BB7_66:
	setp.le.s32 	%p42, %r175, %r174;
	@%p42 bra 	$L__BB7_69;
	xor.b32  	%r103, %r460, -2147483648;
	xor.b32  	%r104, %r461, -2147483648;
	xor.b32  	%r105, %r462, -2147483648;
	xor.b32  	%r106, %r463, -2147483648;
	xor.b32  	%r107, %r464, -2147483648;
	xor.b32  	%r108, %r465, -2147483648;
	xor.b32  	%r109, %r466, -2147483648;
	xor.b32  	%r110, %r467, -2147483648;
	xor.b32  	%r111, %r468, -2147483648;
	xor.b32  	%r112, %r469, -2147483648;
	xor.b32  	%r113, %r470, -2147483648;
	xor.b32  	%r114, %r471, -2147483648;
	xor.b32  	%r115, %r472, -2147483648;
	xor.b32  	%r116, %r473, -2147483648;
	xor.b32  	%r117, %r474, -2147483648;
	xor.b32  	%r118, %r475, -2147483648;
	mov.b32 	%r476, 0;
	mov.u32 	%r477, %r174;
$L__BB7_68:
	sub.s32 	%r249, %r175, %r477;
	shl.b32 	%r250, %r476, 10;
	mov.u32 	%r251, _ZZN3cub18CUB_300001_SM_10006detail10radix_sort30DeviceRadixSortHistogramKernelINS1_5radix10policy_hubIiNS0_8NullTypeEyE10Policy1000ELNS0_9SortOrderE0EiyNS1_21identity_decomposer_tEEEvPT2_PKT1_SB_iiT3_E12temp_storage;
	add.s32 	%r252, %r251, %r250;
	min.s32 	%r253, %r249, 8;
	mov.b32 	%r254, -1;
	shl.b32 	%r255, %r254, %r253;
	not.b32 	%r256, %r255;
	shr.u32 	%r257, %r118, %r477;
	and.b32  	%r258, %r257, %r256;
	shl.b32 	%r259, %r258, 2;
	add.s32 	%r260, %r252, %r259;
	atom.shared.add.u32 	%r261, [%r260], 1;
	shr.u32 	%r262, %r117, %r477;
	and.b32  	%r263, %r262, %r256;
	shl.b32 	%r264, %r263, 2;
	add.s32 	%r265, %r252, %r264;
	atom.shared.add.u32 	%r266, [%r265], 1;
	shr.u32 	%r267, %r116, %r477;
	and.b32  	%r268, %r267, %r256;
	shl.b32 	%r269, %r268, 2;
	add.s32 	%r270, %r252, %r269;
	atom.shared.add.u32 	%r271, [%r270], 1;
	shr.u32 	%r272, %r115, %r477;
	and.b32  	%r273, %r272, %r256;
	shl.b32 	%r274, %r273, 2;
	add.s32 	%r275, %r252, %r274;
	atom.shared.add.u32 	%r276, [%r275], 1;
	shr.u32 	%r277, %r114, %r477;
	and.b32  	%r278, %r277, %r256;
	shl.b32 	%r279, %r278, 2;
	add.s32 	%r280, %r252, %r279;
	atom.shared.add.u32 	%r281, [%r280], 1;
	shr.u32 	%r282, %r113, %r477;
	and.b32  	%r283, %r282, %r256;
	shl.b32 	%r284, %r283, 2;
	add.s32 	%r285, %r252, %r284;
	atom.shared.add.u32 	%r286, [%r285], 1;
	shr.u32 	%r287, %r112, %r477;
	and.b32  	%r288, %r287, %r256;
	shl.b32 	%r289, %r288, 2;
	add.s32 	%r290, %r252, %r289;
	atom.shared.add.u32 	%r291, [%r290], 1;
	shr.u32 	%r292, %r111, %r477;
	and.b32  	%r293, %r292, %r256;
	shl.b32 	%r294, %r293, 2;
	add.s32 	%r295, %r252, %r294;
	atom.shared.add.u32 	%r296, [%r295], 1;
	shr.u32 	%r297, %r110, %r477;
	and.b32  	%r298, %r297, %r256;
	shl.b32 	%r299, %r298, 2;
	add.s32 	%r300, %r252, %r299;
	atom.shared.add.u32 	%r301, [%r300], 1;
	shr.u32 	%r302, %r109, %r477;
	and.b32  	%r303, %r302, %r256;
	shl.b32 	%r304, %r303, 2;
	add.s32 	%r305, %r252, %r304;
	atom.shared.add.u32 	%r306, [%r305], 1;
	shr.u32 	%r307, %r108, %r477;
	and.b32  	%r308, %r307, %r256;
	shl.b32 	%r309, %r308, 2;
	add.s32 	%r310, %r252, %r309;
	atom.shared.add.u32 	%r311, [%r310], 1;
	shr.u32 	%r312, %r107, %r477;
	and.b32  	%r313, %r312, %r256;
	shl.b32 	%r314, %r313, 2;
	add.s32 	%r315, %r252, %r314;
	atom.shared.add.u32 	%r316, [%r315], 1;
	shr.u32 	%r317, %r106, %r477;
	and.b32  	%r318, %r317, %r256;
	shl.b32 	%r319, %r318, 2;
	add.s32 	%r320, %r252, %r319;
	atom.shared.add.u32 	%r321, [%r320], 1;
	shr.u32 	%r322, %r105, %r477;
	and.b32  	%r323, %r322, %r256;
	shl.b32 	%r324, %r323, 2;
	add.s32 	%r325, %r252, %r324;
	atom.shared.add.u32 	%r326, [%r325], 1;
	shr.u32 	%r327, %r104, %r477;
	and.b32  	%r328, %r327, %r256;
	shl.b32 	%r329, %r328, 2;
	add.s32 	%r330, %r252, %r329;
	atom.shared.add.u32 	%r331, [%r330], 1;
	shr.u32 	%r332, %r103, %r477;
	and.b32  	%r333, %r332, %r256;
	shl.b32 	%r334, %r333, 2;
	add.s32 	%r335, %r252, %r334;
	atom.shared.add.u32 	%r336, [%r335], 1;
	add.s32 	%r477, %r477, 8;
	add.s32 	%r476, %r476, 1;
	setp.lt.s32 	%p43, %r477, %r175;
	@%p43 bra 	$L__BB7_68;
$L__BB7_69:
	add.s64 	%rd136, %rd136, %rd4;
	setp.lt.u64 	%p44, %rd136, %rd9;
	@%p44 bra 	$L__BB7_32;
$L__BB7_70:
	bar.sync 	0;
	@%p1 bra 	$L__BB7_152;
	setp.lt.u32 	%p45, %r1, 7;
	mov.b32 	%r480, 0;
	@%p45 bra 	$L__BB7_90;
	mov.b32 	%r478, 0;
$L__BB7_73:
	.pragma "nounroll";
	shl.b32 	%r339, %r478, 10;
	add.s32 	%r124, %r6, %r339;
	ld.shared.u32 	%r125, [%r124];
	setp.eq.s32 	%p46, %r125, 0;
	@%p46 bra 	$L__BB7_75;
	cvt.u32.u64 	%r340, %rd5;
	shl.b32 	%r341, %r478, 8;
	add.s32 	%r342, %r341, %r340;
	mul.wide.u32 	%rd30, %r342, 8;
	add.s64 	%rd31, %rd2, %rd30;
	cvt.u64.u32 	%rd32, %r125;
	atom.global.add.u64 	%rd33, [%rd31], %rd32;
$L__BB7_75:
	ld.shared.u32 	%r126, [%r124+1024];
	setp.eq.s32 	%p47, %r126, 0;
	@%p47 bra 	$L__BB7_77;
	cvt.u32.u64 	%r343, %rd5;
	shl.b32 	%r344, %r478, 8;
	add.s32 	%r345, %r344, %r343;
	add.s32 	%r346, %r345, 256;
	mul.wide.u32 	%rd34, %r346, 8;
	add.s64 	%rd35, %rd2, %rd34;
	cvt.u64.u32 	%rd36, %r126;
	atom.global.add.u64 	%rd37, [%rd35], %rd36;
$L__BB7_77:
	ld.shared.u32 	%r127, [%r124+2048];
	setp.eq.s32 	%p48, %r127, 0;
	@%p48 bra 	$L__BB7_79;
	cvt.u32.u64 	%r347, %rd5;
	shl.b32 	%r348, %r478, 8;
	add.s32 	%r349, %r348, %r347;
	add.s32 	%r350, %r349, 512;
	mul.wide.u32 	%rd38, %r350, 8;
	add.s64 	%rd39, %rd2, %rd38;
	cvt.u64.u32 	%rd40, %r127;
	atom.global.add.u64 	%rd41, [%rd39], %rd40;
$L__BB7_79:
	ld.shared.u32 	%r128, [%r124+3072];
	setp.eq.s32 	%p49, %r128, 0;
	@%p49 bra 	$L__BB7_81;
	cvt.u32.u64 	%r351, %rd5;
	shl.b32 	%r352, %r478, 8;
	add.s32 	%r353, %r352, %r351;
	add.s32 	%r354, %r353, 768;
	mul.wide.u32 	%rd42, %r354, 8;
	add.s64 	%rd43, %rd2, %rd42;
	cvt.u64.u32 	%rd44, %r128;
	atom.global.add.u64 	%rd45, [%rd43], %rd44;
$L__BB7_81:
	ld.shared.u32 	%r129, [%r124+4096];
	setp.eq.s32 	%p50, %r129, 0;
	@%p50 bra 	$L__BB7_83;
	cvt.u32.u64 	%r355, %rd5;
	shl.b32 	%r356, %r478, 8;
	add.s32 	%r357, %r356, %r355;
	add.s32 	%r358, %r357, 1024;
	mul.wide.u32 	%rd46, %r358, 8;
	add.s64 	%rd47, %rd2, %rd46;
	cvt.u64.u32 	%rd48, %r129;
	atom.global.add.u64 	%rd49, [%rd47], %rd48;
$L__BB7_83:
	ld.shared.u32 	%r130, [%r124+5120];
	setp.eq.s32 	%p51, %r130, 0;
	@%p51 bra 	$L__BB7_85;
	cvt.u32.u64 	%r359, %rd5;
	shl.b32 	%r360, %r478, 8;
	add.s32 	%r361, %r360, %r359;
	add.s32 	%r362, %r361, 1280;
	mul.wide.u32 	%rd50, %r362, 8;
	add.s64 	%rd51, %rd2, %rd50;
	cvt.u64.u32 	%rd52, %r130;
	atom.global.add.u64 	%rd53, [%rd51], %rd52;
$L__BB7_85:
	ld.shared.u32 	%r131, [%r124+6144];
	setp.eq.s32 	%p52, %r131, 0;
	@%p52 bra 	$L__BB7_87;
	cvt.u32.u64 	%r363, %rd5;
	shl.b32 	%r364, %r478, 8;
	add.s32 	%r365, %r364, %r363;
	add.s32 	%r366, %r365, 1536;
	mul.wide.u32 	%rd54, %r366, 8;
	add.s64 	%rd55, %rd2, %rd54;
	cvt.u64.u32 	%rd56, %r131;
	atom.global.add.u64 	%rd57, [%rd55], %rd56;
$L__BB7_87:
	ld.shared.u32 	%r132, [%r124+7168];
	setp.eq.s32 	%p53, %r132, 0;
	@%p53 bra 	$L__BB7_89;
	cvt.u32.u64 	%r367, %rd5;
	shl.b32 	%r368, %r478, 8;
	add.s32 	%r369, %r368, %r367;
	add.s32 	%r370, %r369, 1792;
	mul.wide.u32 	%rd58, %r370, 8;
	add.s64 	%rd59, %rd2, %rd58;
	cvt.u64.u32 	%rd60, %r132;
	atom.global.add.u64 	%rd61, [%rd59], %rd60;
$L__BB7_89:
	add.s32 	%r478, %r478, 8;
	setp.ne.s32 	%p54, %r478, %r16;
	mov.u32 	%r480, %r16;
	@%p54 bra 	$L__BB7_73;
$L__BB7_90:
	add.s32 	%r135, %r5, -1;
	setp.eq.s32 	%p55, %r3, 0;
	@%p55 bra 	$L__BB7_111;
	setp.lt.u32 	%p56, %r4, 3;
	@%p56 bra 	$L__BB7_101;
	shl.b32 	%r371, %r480, 10;
	add.s32 	%r136, %r6, %r371;
	ld.shared.u32 	%r137, [%r136];
	setp.eq.s32 	%p57, %r137, 0;
	@%p57 bra 	$L__BB7_94;
	cvt.u32.u64 	%r372, %rd5;
	shl.b32 	%r373, %r480, 8;
	add.s32 	%r374, %r373, %r372;
	mul.wide.u32 	%rd62, %r374, 8;
	add.s64 	%rd63, %rd2, %rd62;
	cvt.u64.u32 	%rd64, %r137;
	atom.global.add.u64 	%rd65, [%rd63], %rd64;
$L__BB7_94:
	ld.shared.u32 	%r138, [%r136+1024];
	setp.eq.s32 	%p58, %r138, 0;
	@%p58 bra 	$L__BB7_96;
	cvt.u32.u64 	%r375, %rd5;
	shl.b32 	%r376, %r480, 8;
	add.s32 	%r377, %r376, %r375;
	add.s32 	%r378, %r377, 256;
	mul.wide.u32 	%rd66, %r378, 8;
	add.s64 	%rd67, %rd2, %rd66;
	cvt.u64.u32 	%rd68, %r138;
	atom.global.add.u64 	%rd69, [%rd67], %rd68;
$L__BB7_96:
	ld.shared.u32 	%r139, [%r136+2048];
	setp.eq.s32 	%p59, %r139, 0;
	@%p59 bra 	$L__BB7_98;
	cvt.u32.u64 	%r379, %rd5;
	shl.b32 	%r380, %r480, 8;
	add.s32 	%r381, %r380, %r379;
	add.s32 	%r382, %r381, 512;
	mul.wide.u32 	%rd70, %r382, 8;
	add.s64 	%rd71, %rd2, %rd70;
	cvt.u64.u32 	%rd72, %r139;
	atom.global.add.u64 	%rd73, [%rd71], %rd72;
$L__BB7_98:
	ld.shared.u32 	%r140, [%r136+3072];
	setp.eq.s32 	%p60, %r140, 0;
	@%p60 bra 	$L__BB7_100;
	cvt.u32.u64 	%r383, %rd5;
	shl.b32 	%r384, %r480, 8;
	add.s32 	%r385, %r384, %r383;
	add.s32 	%r386, %r385, 768;
	mul.wide.u32 	%rd74, %r386, 8;
	add.s64 	%rd75, %rd2, %rd74;
	cvt.u64.u32 	%rd76, %r140;
	atom.global.add.u64 	%rd77, [%rd75], %rd76;
$L__BB7_100:
	add.s32 	%r480, %r480, 4;
$L__BB7_101:
	setp.eq.s32 	%p61, %r5, 0;
	@%p61 bra 	$L__BB7_111;
	setp.eq.s32 	%p62, %r135, 0;
	@%p62 bra 	$L__BB7_108;
	shl.b32 	%r387, %r480, 10;
	add.s32 	%r143, %r6, %r387;
	ld.shared.u32 	%r144, [%r143];
	setp.eq.s32 	%p63, %r144, 0;
	@%p63 bra 	$L__BB7_105;
	cvt.u32.u64 	%r388, %rd5;
	shl.b32 	%r389, %r480, 8;
	add.s32 	%r390, %r389, %r388;
	mul.wide.u32 	%rd78, %r390, 8;
	add.s64 	%rd79, %rd2, %rd78;
	cvt.u64.u32 	%rd80, %r144;
	atom.global.add.u64 	%rd81, [%rd79], %rd80;
$L__BB7_105:
	ld.shared.u32 	%r145, [%r143+1024];
	setp.eq.s32 	%p64, %r145, 0;
	@%p64 bra 	$L__BB7_107;
	cvt.u32.u64 	%r391, %rd5;
	shl.b32 	%r392, %r480, 8;
	add.s32 	%r393, %r392, %r391;
	add.s32 	%r394, %r393, 256;
	mul.wide.u32 	%rd82, %r394, 8;
	add.s64 	%rd83, %rd2, %rd82;
	cvt.u64.u32 	%rd84, %r145;
	atom.global.add.u64 	%rd85, [%rd83], %rd84;
$L__BB7_107:
	add.s32 	%r480, %r480, 2;
$L__BB7_108:
	setp.eq.s32 	%p65, %r17, 0;
	@%p65 bra 	$L__BB7_111;
	shl.b32 	%r395, %r480, 10;
	add.s32 	%r396, %r6, %r395;
	ld.shared.u32 	%r148, [%r396];
	setp.eq.s32 	%p66, %r148, 0;
	@%p66 bra 	$L__BB7_111;
	cvt.u32.u64 	%r397, %rd5;
	shl.b32 	%r398, %r480, 8;
	add.s32 	%r399, %r398, %r397;
	mul.wide.u32 	%rd86, %r399, 8;
	add.s64 	%rd87, %rd2, %rd86;
	cvt.u64.u32 	%rd88, %r148;
	atom.global.add.u64 	%rd89, [%rd87], %rd88;
$L__BB7_111:
	cvt.u32.u64 	%r400, %rd5;
	setp.gt.u32 	%p67, %r400, 127;
	@%p67 bra 	$L__BB7_152;
	setp.lt.u32 	%p68, %r1, 7;
	mov.b32 	%r484, 0;
	@%p68 bra 	$L__BB7_131;
	mov.b32 	%r482, 0;
$L__BB7_114:
	.pragma "nounroll";
	shl.b32 	%r404, %r482, 10;
	add.s32 	%r150, %r6, %r404;
	ld.shared.u32 	%r151, [%r150+512];
	setp.eq.s32 	%p69, %r151, 0;
	shl.b32 	%r405, %r482, 8;
	add.s32 	%r406, %r405, %r400;
	mul.wide.u32 	%rd90, %r406, 8;
	add.s64 	%rd15, %rd2, %rd90;
	@%p69 bra 	$L__BB7_116;
	cvt.u64.u32 	%rd91, %r151;
	atom.global.add.u64 	%rd92, [%rd15+1024], %rd91;
$L__BB7_116:
	ld.shared.u32 	%r152, [%r150+1536];
	setp.eq.s32 	%p70, %r152, 0;
	@%p70 bra 	$L__BB7_118;
	cvt.u64.u32 	%rd93, %r152;
	atom.global.add.u64 	%rd94, [%rd15+3072], %rd93;
$L__BB7_118:
	ld.shared.u32 	%r153, [%r150+2560];
	setp.eq.s32 	%p71, %r153, 0;
	@%p71 bra 	$L__BB7_120;
	cvt.u64.u32 	%rd95, %r153;
	atom.global.add.u64 	%rd96, [%rd15+5120], %rd95;
$L__BB7_120:
	ld.shared.u32 	%r154, [%r150+3584];
	setp.eq.s32 	%p72, %r154, 0;
	@%p72 bra 	$L__BB7_122;
	cvt.u64.u32 	%rd97, %r154;
	atom.global.add.u64 	%rd98, [%rd15+7168], %rd97;
$L__BB7_122:
	ld.shared.u32 	%r155, [%r150+4608];
	setp.eq.s32 	%p73, %r155, 0;
	@%p73 bra 	$L__BB7_124;
	cvt.u64.u32 	%rd99, %r155;
	atom.global.add.u64 	%rd100, [%rd15+9216], %rd99;
$L__BB7_124:
	ld.shared.u32 	%r156, [%r150+5632];
	setp.eq.s32 	%p74, %r156, 0;
	@%p74 bra 	$L__BB7_126;
	cvt.u64.u32 	%rd101, %r156;
	atom.global.add.u64 	%rd102, [%rd15+11264], %rd101;
$L__BB7_126:
	ld.shared.u32 	%r157, [%r150+6656];
	setp.eq.s32 	%p75, %r157, 0;
	@%p75 bra 	$L__BB7_128;
	cvt.u64.u32 	%rd103, %r157;
	atom.global.add.u64 	%rd104, [%rd15+13312], %rd103;
$L__BB7_128:
	ld.shared.u32 	%r158, [%r150+7680];
	setp.eq.s32 	%p76, %r158, 0;
	@%p76 bra 	$L__BB7_130;
	cvt.u64.u32 	%rd105, %r158;
	atom.global.add.u64 	%rd106, [%rd15+15360], %rd105;
$L__BB7_130:
	add.s32 	%r482, %r482, 8;
	setp.ne.s32 	%p77, %r482, %r16;
	mov.u32 	%r484, %r16;
	@%p77 bra 	$L__BB7_114;
$L__BB7_131:
	setp.eq.s32 	%p78, %r3, 0;
	@%p78 bra 	$L__BB7_152;
	setp.lt.u32 	%p79, %r4, 3;
	@%p79 bra 	$L__BB7_142;
	shl.b32 	%r407, %r484, 10;
	add.s32 	%r161, %r6, %r407;
	ld.shared.u32 	%r162, [%r161+512];
	setp.eq.s32 	%p80, %r162, 0;
	@%p80 bra 	$L__BB7_135;
	shl.b32 	%r409, %r484, 8;
	add.s32 	%r410, %r409, %r400;
	mul.wide.u32 	%rd107, %r410, 8;
	add.s64 	%rd108, %rd2, %rd107;
	cvt.u64.u32 	%rd109, %r162;
	atom.global.add.u64 	%rd110, [%rd108+1024], %rd109;
$L__BB7_135:
	ld.shared.u32 	%r163, [%r161+1536];
	setp.eq.s32 	%p81, %r163, 0;
	@%p81 bra 	$L__BB7_137;
	shl.b32 	%r412, %r484, 8;
	add.s32 	%r413, %r412, %r400;
	add.s32 	%r414, %r413, 256;
	mul.wide.u32 	%rd111, %r414, 8;
	add.s64 	%rd112, %rd2, %rd111;
	cvt.u64.u32 	%rd113, %r163;
	atom.global.add.u64 	%rd114, [%rd112+1024], %rd113;
$L__BB7_137:
	ld.shared.u32 	%r164, [%r161+2560];
	setp.eq.s32 	%p82, %r164, 0;
	@%p82 bra 	$L__BB7_139;
	shl.b32 	%r416, %r484, 8;
	add.s32 	%r417, %r416, %r400;
	add.s32 	%r418, %r417, 512;
	mul.wide.u32 	%rd115, %r418, 8;
	add.s64 	%rd116, %rd2, %rd115;
	cvt.u64.u32 	%rd117, %r164;
	atom.global.add.u64 	%rd118, [%rd116+1024], %rd117;
$L__BB7_139:
	ld.shared.u32 	%r165, [%r161+3584];
	setp.eq.s32 	%p83, %r165, 0;
	@%p83 bra 	$L__BB7_141;
	shl.b32 	%r420, %r484, 8;
	add.s32 	%r421, %r420, %r400;
	add.s32 	%r422, %r421, 768;
	mul.wide.u32 	%rd119, %r422, 8;
	add.s64 	%rd120, %rd2, %rd119;
	cvt.u64.u32 	%rd121, %r165;
	atom.global.add.u64 	%rd122, [%rd120+1024], %rd121;
$L__BB7_141:
	add.s32 	%r484, %r484, 4;
$L__BB7_142:
	setp.eq.s32 	%p84, %r5, 0;
	@%p84 bra 	$L__BB7_152;
	setp.eq.s32 	%p85, %r135, 0;
	@%p85 bra 	$L__BB7_149;
	shl.b32 	%r423, %r484, 10;
	add.s32 	%r168, %r6, %r423;
	ld.shared.u32 	%r169, [%r168+512];
	setp.eq.s32 	%p86, %r169, 0;
	@%p86 bra 	$L__BB7_146;
	shl.b32 	%r425, %r484, 8;
	add.s32 	%r426, %r425, %r400;
	mul.wide.u32 	%rd123, %r426, 8;
	add.s64 	%rd124, %rd2, %rd123;
	cvt.u64.u32 	%rd125, %r169;
	atom.global.add.u64 	%rd126, [%rd124+1024], %rd125;
$L__BB7_146:
	ld.shared.u32 	%r170, [%r168+1536];
	setp.eq.s32 	%p87, %r170, 0;
	@%p87 bra 	$L__BB7_148;
	shl.b32 	%r428, %r484, 8;
	add.s32 	%r429, %r428, %r400;
	add.s32 	%r430, %r429, 256;
	mul.wide.u32 	%rd127, %r430, 8;
	add.s64 	%rd128, %rd2, %rd127;
	cvt.u64.u32 	%rd129, %r170;
	atom.global.add.u64 	%rd130, [%rd128+1024], %rd129;
$L__BB7_148:
	add.s32 	%r484, %r484, 2;
$L__BB7_149:
	setp.eq.s32 	%p88, %r17, 0;
	@%p88 bra 	$L__BB7_152;
	shl.b32 	%r431, %r484, 10;
	add.s32 	%r432, %r6, %r431;
	ld.shared.u32 	%r173, [%r432+512];
	setp.eq.s32 	%p89, %r173, 0;
	@%p89 bra 	$L__BB7_152;
	shl.b32 	%r434, %r484, 8;
	add.s32 	%r435, %r434, %r400;
	mul.wide.u32 	%rd131, %r435, 8;
	add.s64 	%rd132, %rd2, %rd131;
	cvt.u64.u32 	%rd133, %r173;
	atom.global.add.u64 	%rd134, [%rd132+1024], %rd133;
$L__BB7_152:
	bar.sync 	0;
	add.s64 	%rd135, %rd135, 1;
	setp.ne.s64 	%p90, %rd135, %rd6;
	@%p90 bra 	$L__BB7_2;
$L__BB7_153:
	ret;

}
	// .globl	_ZN3cub18CUB_300001_SM_10006detail10radix_sort33DeviceRadixSortExclusiveSumKernelINS1_5radix10policy_hubIiNS0_8NullTypeEyE10Policy1000EyEEvPT0_
.visible .entry _ZN3cub18CUB_300001_SM_10006detail10radix_sort33DeviceRadixSortExclusiveSumKernelINS1_5radix10policy_hubIiNS0_8NullTypeEyE10Policy1000EyEEvPT0_(
	.param .u64 .ptr .align 1 _ZN3cub18CUB_300001_SM_10006detail10radix_sort33DeviceRadixSortExclusiveSumKernelINS1_5radix10policy_hubIiNS0_8NullTypeEyE10Policy1000EyEEvPT0__param_0
)
{
	.reg .pred 	%p<4>;
	.reg .b32 	%r<28>;
	.reg .b64 	%rd<54>;
	// demoted variable
	.shared .align 16 .b8 _ZZN3cub18CUB_300001_SM_10006detail10radix_sort33DeviceRadixSortExclusiveSumKernelINS1_5radix10policy_hubIiNS0_8NullTypeEyE10Policy1000EyEEvPT0_E12temp_storage[2336];
	ld.param.u64 	%rd5, [_ZN3cub18CUB_300001_SM_10006detail10radix_sort33DeviceRadixSortExclusiveSumKernelINS1_5radix10policy_hubIiNS0_8NullTypeEyE10Policy1000EyEEvPT0__param_0];
	cvta.to.global.u64 	%rd6, %rd5;
	mov.u32 	%r3, %ctaid.x;
	shl.b32 	%r4, %r3, 8;
	mov.u32 	%r1, %tid.x;
	setp.gt.u32 	%p1, %r1, 255;
	add.s32 	%r5, %r4, %r1;
	mul.wide.s32 	%rd7, %r5, 8;
	add.s64 	%rd1, %rd6, %rd7;
	@%p1 bra 	$L__BB8_2;
	ld.global.u64 	%rd53, [%rd1];
$L__BB8_2:
	shr.u32 	%r6, %r1, 3;
	add.s32 	%r7, %r6, %r1;
	shl.b32 	%r8, %r7, 3;
	mov.u32 	%r9, _ZZN3cub18CUB_300001_SM_10006detail10radix_sort33DeviceRadixSortExclusiveSumKernelINS1_5radix10policy_hubIiNS0_8NullTypeEyE10Policy1000EyEEvPT0_E12temp_storage;
	add.s32 	%r10, %r9, %r8;
	add.s32 	%r2, %r10, 16;
	st.shared.u64 	[%r10+16], %rd53;
	bar.sync 	0;
	setp.gt.u32 	%p2, %r1, 31;
	@%p2 bra 	$L__BB8_4;
	mad.lo.s32 	%r27, %r1, 72, %r9;
	ld.shared.u64 	%rd23, [%r27+16];
	ld.shared.u64 	%rd24, [%r27+24];
	ld.shared.u64 	%rd25, [%r27+32];
	ld.shared.u64 	%rd26, [%r27+40];
	ld.shared.u64 	%rd27, [%r27+48];
	ld.shared.u64 	%rd28, [%r27+56];
	ld.shared.u64 	%rd29, [%r27+64];
	ld.shared.u64 	%rd30, [%r27+72];
	add.s64 	%rd31, %rd24, %rd23;
	add.s64 	%rd32, %rd31, %rd25;
	add.s64 	%rd33, %rd32, %rd26;
	add.s64 	%rd34, %rd33, %rd27;
	add.s64 	%rd35, %rd34, %rd28;
	add.s64 	%rd36, %rd35, %rd29;
	add.s64 	%rd10, %rd36, %rd30;
	mov.b32 	%r11, 1;
	mov.b32 	%r24, 0;
	mov.b32 	%r25, -1;
	// begin inline asm
	{  .reg .u64 r0;  .reg .u32 lo;  .reg .u32 hi;  .reg .pred p;  mov.b64 {lo, hi}, %rd10;  shfl.sync.up.b32 lo|p, lo, %r11, %r24, %r25;  shfl.sync.up.b32 hi|p, hi, %r11, %r24, %r25;  mov.b64 r0, {lo, hi};  @p add.u64 r0, r0, %rd10;  mov.u64 %rd8, r0;}
	// end inline asm
	mov.b32 	%r14, 2;
	// begin inline asm
	{  .reg .u64 r0;  .reg .u32 lo;  .reg .u32 hi;  .reg .pred p;  mov.b64 {lo, hi}, %rd8;  shfl.sync.up.b32 lo|p, lo, %r14, %r24, %r25;  shfl.sync.up.b32 hi|p, hi, %r14, %r24, %r25;  mov.b64 r0, {lo, hi};  @p add.u64 r0, r0, %rd8;  mov.u64 %rd11, r0;}
	// end inline asm
	mov.b32 	%r17, 4;
	// begin inline asm
	{  .reg .u64 r0;  .reg .u32 lo;  .reg .u32 hi;  .reg .pred p;  mov.b64 {lo, hi}, %rd11;  shfl.sync.up.b32 lo|p, lo, %r17, %r24, %r25;  shfl.sync.up.b32 hi|p, hi, %r17, %r24, %r25;  mov.b64 r0, {lo, hi};  @p add.u64 r0, r0, %rd11;  mov.u64 %rd14, r0;}
	// end inline asm
	mov.b32 	%r20, 8;
	// begin inline asm
	{  .reg .u64 r0;  .reg .u32 lo;  .reg .u32 hi;  .reg .pred p;  mov.b64 {lo, hi}, %rd14;  shfl.sync.up.b32 lo|p, lo, %r20, %r24, %r25;  shfl.sync.up.b32 hi|p, hi, %r20, %r24, %r25;  mov.b64 r0, {lo, hi};  @p add.u64 r0, r0, %rd14;  mov.u64 %rd17, r0;}
	// end inline asm
	mov.b32 	%r23, 16;
	// begin inline asm
	{  .reg .u64 r0;  .reg .u32 lo;  .reg .u32 hi;  .reg .pred p;  mov.b64 {lo, hi}, %rd17;  shfl.sync.up.b32 lo|p, lo, %r23, %r24, %r25;  shfl.sync.up.b32 hi|p, hi, %r23, %r24, %r25;  mov.b64 r0, {lo, hi};  @p add.u64 r0, r0, %rd17;  mov.u64 %rd20, r0;}
	// end inline asm
	sub.s64 	%rd37, %rd20, %rd10;
	ld.shared.u64 	%rd38, [%r27+16];
	ld.shared.u64 	%rd39, [%r27+24];
	ld.shared.u64 	%rd40, [%r27+32];
	ld.shared.u64 	%rd41, [%r27+40];
	ld.shared.u64 	%rd42, [%r27+48];
	ld.shared.u64 	%rd43, [%r27+56];
	ld.shared.u64 	%rd44, [%r27+64];
	add.s64 	%rd45, %rd38, %rd37;
	add.s64 	%rd46, %rd39, %rd45;
	add.s64 	%rd47, %rd40, %rd46;
	add.s64 	%rd48, %rd41, %rd47;
	add.s64 	%rd49, %rd42, %rd48;
	add.s64 	%rd50, %rd43, %rd49;
	add.s64 	%rd51, %rd44, %rd50;
	st.shared.u64 	[%r27+16], %rd37;
	st.shared.u64 	[%r27+24], %rd45;
	st.shared.u64 	[%r27+32], %rd46;
	st.shared.u64 	[%r27+40], %rd47;
	st.shared.u64 	[%r27+48], %rd48;
	st.shared.u64 	[%r27+56], %rd49;
	st.shared.u64 	[%r27+64], %rd50;
	st.shared.u64 	[%r27+72], %rd51;
$L__BB8_4:
	setp.gt.u32 	%p3, %r1, 255;
	bar.sync 	0;
	@%p3 bra 	$L__BB8_6;
	ld.shared.u64 	%rd52, [%r2];
	st.global.u64 	[%rd1], %rd52;
$L__BB8_6:
	ret;

}
	// .globl	_ZN3cub18CUB_300001_SM_10006detail10radix_sort29DeviceRadixSortOnesweepKernelINS1_5radix10policy_hubIiNS0_8NullTypeEyE10Policy1000ELNS0_9SortOrderE0EiS6_yiiNS1_21identity_decomposer_tEEEvPT5_SC_PT3_PKSD_PT1_PKSH_PT2_PKSL_T4_iiT6_
.visible .entry _ZN3cub18CUB_300001_SM_10006detail10radix_sort29DeviceRadixSortOnesweepKernelINS1_5radix10policy_hubIiNS0_8NullTypeEyE10Policy1000ELNS0_9SortOrderE0EiS6_yiiNS1_21identity_decomposer_tEEEvPT5_SC_PT3_PKSD_PT1_PKSH_PT2_PKSL_T4_iiT6_(
	.param .u64 .ptr .align 1 _ZN3cub18CUB_300001_SM_10006detail10radix_sort29DeviceRadixSortOnesweepKernelINS1_5radix10policy_hubIiNS0_8NullTypeEyE10Policy1000ELNS0_9SortOrderE0EiS6_yiiNS1_21identity_decomposer_tEEEvPT5_SC_PT3_PKSD_PT1_PKSH_PT2_PKSL_T4_iiT6__param_0,
	.param .u64 .ptr .align 1 _ZN3cub18CUB_300001_SM_10006detail10radix_sort29DeviceRadixSortOnesweepKernelINS1_5radix10policy_hubIiNS0_8NullTypeEyE10Policy1000ELNS0_9SortOrderE0EiS6_yiiNS1_21identity_decomposer_tEEEvPT5_SC_PT3_PKSD_PT1_PKSH_PT2_PKSL_T4_iiT6__param_1,
	.param .u64 .ptr .align 1 _ZN3cub18CUB_300001_SM_10006detail10radix_sort29DeviceRadixSortOnesweepKernelINS1_5radix10policy_hubIiNS0_8NullTypeEyE10Policy1000ELNS0_9SortOrderE0EiS6_yiiNS1_21identity_decomposer_tEEEvPT5_SC_PT3_PKSD_PT1_PKSH_PT2_PKSL_T4_iiT6__param_2,
	.param .u64 .ptr .align 1 _ZN3cub18CUB_300001_SM_10006detail10radix_sort29DeviceRadixSortOnesweepKernelINS1_5radix10policy_hubIiNS0_8NullTypeEyE10Policy1000ELNS0_9SortOrderE0EiS6_yiiNS1_21identity_decomposer_tEEEvPT5_SC_PT3_PKSD_PT1_PKSH_PT2_PKSL_T4_iiT6__param_3,
	.param .u64 .ptr .align 1 _ZN3cub18CUB_300001_SM_10006detail10radix_sort29DeviceRadixSortOnesweepKernelINS1_5radix10policy_hubIiNS0_8NullTypeEyE10Policy1000ELNS0_9SortOrderE0EiS6_yiiNS1_21identity_decomposer_tEEEvPT5_SC_PT3_PKSD_PT1_PKSH_PT2_PKSL_T4_iiT6__param_4,
	.param .u64 .ptr .align 1 _ZN3cub18CUB_300001_SM_10006detail10radix_sort29DeviceRadixSortOnesweepKernelINS1_5radix10policy_hubIiNS0_8NullTypeEyE10Policy1000ELNS0_9SortOrderE0EiS6_yiiNS1_21identity_decomposer_tEEEvPT5_SC_PT3_PKSD_PT1_PKSH_PT2_PKSL_T4_iiT6__param_5,
	.param .u64 .ptr .align 1 _ZN3cub18CUB_300001_SM_10006detail10radix_sort29DeviceRadixSortOnesweepKernelINS1_5radix10policy_hubIiNS0_8NullTypeEyE10Policy1000ELNS0_9SortOrderE0EiS6_yiiNS1_21identity_decomposer_tEEEvPT5_SC_PT3_PKSD_PT1_PKSH_PT2_PKSL_T4_iiT6__param_6,
	.param .u64 .ptr .align 1 _ZN3cub18CUB_300001_SM_10006detail10radix_sort29DeviceRadixSortOnesweepKernelINS1_5radix10policy_hubIiNS0_8NullTypeEyE10Policy1000ELNS0_9SortOrderE0EiS6_yiiNS1_21identity_decomposer_tEEEvPT5_SC_PT3_PKSD_PT1_PKSH_PT2_PKSL_T4_iiT6__param_7,
	.param .u32 _ZN3cub18CUB_300001_SM_10006detail10radix_sort29DeviceRadixSortOnesweepKernelINS1_5radix10policy_hubIiNS0_8NullTypeEyE10Policy1000ELNS0_9SortOrderE0EiS6_yiiNS1_21identity_decomposer_tEEEvPT5_SC_PT3_PKSD_PT1_PKSH_PT2_PKSL_T4_iiT6__param_8,
	.param .u32 _ZN3cub18CUB_300001_SM_10006detail10radix_sort29DeviceRadixSortOnesweepKernelINS1_5radix10policy_hubIiNS0_8NullTypeEyE10Policy1000ELNS0_9SortOrderE0EiS6_yiiNS1_21identity_decomposer_tEEEvPT5_SC_PT3_PKSD_PT1_PKSH_PT2_PKSL_T4_iiT6__param_9,
	.param .u32 _ZN3cub18CUB_300001_SM_10006detail10radix_sort29DeviceRadixSortOnesweepKernelINS1_5radix10policy_hubIiNS0_8NullTypeEyE10Policy1000ELNS0_9SortOrderE0EiS6_yiiNS1_21identity_decomposer_tEEEvPT5_SC_PT3_PKSD_PT1_PKSH_PT2_PKSL_T4_iiT6__param_10,
	.param .align 1 .b8 _ZN3cub18CUB_300001_SM_10006detail10radix_sort29DeviceRadixSortOnesweepKernelINS1_5radix10policy_hubIiNS0_8NullTypeEyE10Policy1000ELNS0_9SortOrderE0EiS6_yiiNS1_21identity_decomposer_tEEEvPT5_SC_PT3_PKSD_PT1_PKSH_PT2_PKSL_T4_iiT6__param_11[1]
)
.maxntid 384
{
	.reg .pred 	%p<142>;
	.reg .b32 	%r<1806>;
	.reg .b64 	%rd<239>;
	// demoted variable
	.shared .align 16 .b8 _ZZN3cub18CUB_300001_SM_10006detail10radix_sort29DeviceRadixSortOnesweepKernelINS1_5radix10policy_hubIiNS0_8NullTypeEyE10Policy1000ELNS0_9SortOrderE0EiS6_yiiNS1_21identity_decomposer_tEEEvPT5_SC_PT3_PKSD_PT1_PKSH_PT2_PKSL_T4_iiT6_E1s[31232];
	ld.param.u64 	%rd21, [_ZN3cub18CUB_300001_SM_10006detail10radix_sort29DeviceRadixSortOnesweepKernelINS1_5radix10policy_hubIiNS0_8NullTypeEyE10Policy1000ELNS0_9SortOrderE0EiS6_yiiNS1_21identity_decomposer_tEEEvPT5_SC_PT3_PKSD_PT1_PKSH_PT2_PKSL_T4_iiT6__param_1];
	ld.param.u64 	%rd24, [_ZN3cub18CUB_300001_SM_10006detail10radix_sort29DeviceRadixSortOnesweepKernelINS1_5radix10policy_hubIiNS0_8NullTypeEyE10Policy1000ELNS0_9SortOrderE0EiS6_yiiNS1_21identity_decomposer_tEEEvPT5_SC_PT3_PKSD_PT1_PKSH_PT2_PKSL_T4_iiT6__param_4];
	ld.param.u64 	%rd25, [_ZN3cub18CUB_300001_SM_10006detail10radix_sort29DeviceRadixSortOnesweepKernelINS1_5radix10policy_hubIiNS0_8NullTypeEyE10Policy1000ELNS0_9SortOrderE0EiS6_yiiNS1_21identity_decomposer_tEEEvPT5_SC_PT3_PKSD_PT1_PKSH_PT2_PKSL_T4_iiT6__param_5];
	ld.param.u32 	%r293, [_ZN3cub18CUB_300001_SM_10006detail10radix_sort29DeviceRadixSortOnesweepKernelINS1_5radix10policy_hubIiNS0_8NullTypeEyE10Policy1000ELNS0_9SortOrderE0EiS6_yiiNS1_21identity_decomposer_tEEEvPT5_SC_PT3_PKSD_PT1_PKSH_PT2_PKSL_T4_iiT6__param_9];
	ld.param.u32 	%r294, [_ZN3cub18CUB_300001_SM_10006detail10radix_sort29DeviceRadixSortOnesweepKernelINS1_5radix10policy_hubIiNS0_8NullTypeEyE10Policy1000ELNS0_9SortOrderE0EiS6_yiiNS1_21identity_decomposer_tEEEvPT5_SC_PT3_PKSD_PT1_PKSH_PT2_PKSL_T4_iiT6__param_10];
	cvta.to.global.u64 	%rd1, %rd24;
	cvta.to.global.u64 	%rd2, %rd25;
	mov.u32 	%r1, %tid.x;
	// begin inline asm
	mov.u32 %r295, %laneid;
	// end inline asm
	setp.ne.s32 	%p1, %r1, 0;
	@%p1 bra 	$L__BB9_2;
	cvta.to.global.u64 	%rd26, %rd21;
	atom.global.add.u32 	%r296, [%rd26], 1;
	st.shared.u32 	[_ZZN3cub18CUB_300001_SM_10006detail10radix_sort29DeviceRadixSortOnesweepKernelINS1_5radix10policy_hubIiNS0_8NullTypeEyE10Policy1000ELNS0_9SortOrderE0EiS6_yiiNS1_21identity_decomposer_tEEEvPT5_SC_PT3_PKSD_PT1_PKSH_PT2_PKSL_T4_iiT6_E1s+29184], %r296;
$L__BB9_2:
	ld.param.u32 	%r1706, [_ZN3cub18CUB_300001_SM_10006detail10radix_sort29DeviceRadixSortOnesweepKernelINS1_5radix10policy_hubIiNS0_8NullTypeEyE10Policy1000ELNS0_9SortOrderE0EiS6_yiiNS1_21identity_decomposer_tEEEvPT5_SC_PT3_PKSD_PT1_PKSH_PT2_PKSL_T4_iiT6__param_8];
	bar.sync 	0;
	ld.shared.u32 	%r3, [_ZZN3cub18CUB_300001_SM_10006detail10radix_sort29DeviceRadixSortOnesweepKernelINS1_5radix10policy_hubIiNS0_8NullTypeEyE10Policy1000ELNS0_9SortOrderE0EiS6_yiiNS1_21identity_decomposer_tEEEvPT5_SC_PT3_PKSD_PT1_PKSH_PT2_PKSL_T4_iiT6_E1s+29184];
	mul.lo.s32 	%r297, %r3, 7296;
	add.s32 	%r4, %r297, 7296;
	setp.gt.s32 	%p2, %r4, %r1706;
	cvt.s64.s32 	%rd3, %r297;
	@%p2 bra 	$L__BB9_4;
	and.b32  	%r298, %r1, 31;
	and.b32  	%r299, %r1, 992;
	mul.lo.s32 	%r300, %r299, 19;
	or.b32  	%r301, %r300, %r298;
	cvt.u64.u32 	%rd27, %r301;
	add.s64 	%rd28, %rd27, %rd3;
	shl.b64 	%rd29, %rd28, 2;
	add.s64 	%rd30, %rd2, %rd29;
	ld.global.u32 	%r1732, [%rd30];
	ld.global.u32 	%r1733, [%rd30+128];
	ld.global.u32 	%r1734, [%rd30+256];
	ld.global.u32 	%r1735, [%rd30+384];
	ld.global.u32 	%r1736, [%rd30+512];
	ld.global.u32 	%r1737, [%rd30+640];
	ld.global.u32 	%r1738, [%rd30+768];
	ld.global.u32 	%r1739, [%rd30+896];
	ld.global.u32 	%r1740, [%rd30+1024];
	ld.global.u32 	%r1741, [%rd30+1152];
	ld.global.u32 	%r1742, [%rd30+1280];
	ld.global.u32 	%r1743, [%rd30+1408];
	ld.global.u32 	%r1744, [%rd30+1536];
	ld.global.u32 	%r1745, [%rd30+1664];
	ld.global.u32 	%r1746, [%rd30+1792];
	ld.global.u32 	%r1747, [%rd30+1920];
	ld.global.u32 	%r1748, [%rd30+2048];
	ld.global.u32 	%r1749, [%rd30+2176];
	ld.global.u32 	%r1750, [%rd30+2304];
	bra.uni 	$L__BB9_42;
$L__BB9_4:
	ld.param.u32 	%r1707, [_ZN3cub18CUB_300001_SM_10006detail10radix_sort29DeviceRadixSortOnesweepKernelINS1_5radix10policy_hubIiNS0_8NullTypeEyE10Policy1000ELNS0_9SortOrderE0EiS6_yiiNS1_21identity_decomposer_tEEEvPT5_SC_PT3_PKSD_PT1_PKSH_PT2_PKSL_T4_iiT6__param_8];
	cvt.u32.u64 	%r303, %rd3;
	sub.s32 	%r24, %r1707, %r303;
	and.b32  	%r304, %r1, 31;
	and.b32  	%r305, %r1, 992;
	mul.lo.s32 	%r306, %r305, 19;
	or.b32  	%r25, %r306, %r304;
	setp.ge.s32 	%p3, %r25, %r24;
	cvt.u64.u32 	%rd31, %r25;
	add.s64 	%rd32, %rd31, %rd3;
	shl.b64 	%rd33, %rd32, 2;
	add.s64 	%rd4, %rd2, %rd33;
	mov.b32 	%r1732, 2147483647;
	@%p3 bra 	$L__BB9_6;
	ld.global.u32 	%r1732, [%rd4];
$L__BB9_6:
	add.s32 	%r308, %r25, 32;
	setp.ge.s32 	%p4, %r308, %r24;
	mov.b32 	%r1733, 2147483647;
	@%p4 bra 	$L__BB9_8;
	ld.global.u32 	%r1733, [%rd4+128];
$L__BB9_8:
	add.s32 	%r310, %r25, 64;
	setp.ge.s32 	%p5, %r310, %r24;
	mov.b32 	%r1734, 2147483647;
	@%p5 bra 	$L__BB9_10;
	ld.global.u32 	%r1734, [%rd4+256];
$L__BB9_10:
	add.s32 	%r312, %r25, 96;
	setp.ge.s32 	%p6, %r312, %r24;
	mov.b32 	%r1735, 2147483647;
	@%p6 bra 	$L__BB9_12;
	ld.global.u32 	%r1735, [%rd4+384];
$L__BB9_12:
	add.s32 	%r314, %r25, 128;
	setp.ge.s32 	%p7, %r314, %r24;
	mov.b32 	%r1736, 2147483647;
	@%p7 bra 	$L__BB9_14;
	ld.global.u32 	%r1736, [%rd4+512];
$L__BB9_14:
	add.s32 	%r316, %r25, 160;
	setp.ge.s32 	%p8, %r316, %r24;
	mov.b32 	%r1737, 2147483647;
	@%p8 bra 	$L__BB9_16;
	ld.global.u32 	%r1737, [%rd4+640];
$L__BB9_16:
	add.s32 	%r318, %r25, 192;
	setp.ge.s32 	%p9, %r318, %r24;
	mov.b32 	%r1738, 2147483647;
	@%p9 bra 	$L__BB9_18;
	ld.global.u32 	%r1738, [%rd4+768];
$L__BB9_18:
	add.s32 	%r320, %r25, 224;
	setp.ge.s32 	%p10, %r320, %r24;
	mov.b32 	%r1739, 2147483647;
	@%p10 bra 	$L__BB9_20;
	ld.global.u32 	%r1739, [%rd4+896];
$L__BB9_20:
	add.s32 	%r322, %r25, 256;
	setp.ge.s32 	%p11, %r322, %r24;
	mov.b32 	%r1740, 2147483647;
	@%p11 bra 	$L__BB9_22;
	ld.global.u32 	%r1740, [%rd4+1024];
$L__BB9_22:
	add.s32 	%r324, %r25, 288;
	setp.ge.s32 	%p12, %r324, %r24;
	mov.b32 	%r1741, 2147483647;
	@%p12 bra 	$L__BB9_24;
	ld.global.u32 	%r1741, [%rd4+1152];
$L__BB9_24:
	add.s32 	%r326, %r25, 320;
	setp.ge.s32 	%p13, %r326, %r24;
	mov.b32 	%r1742, 2147483647;
	@%p13 bra 	$L__BB9_26;
	ld.global.u32 	%r1742, [%rd4+1280];
$L__BB9_26:
	add.s32 	%r328, %r25, 352;
	setp.ge.s32 	%p14, %r328, %r24;
	mov.b32 	%r1743, 2147483647;
	@%p14 bra 	$L__BB9_28;
	ld.global.u32 	%r1743, [%rd4+1408];
$L__BB9_28:
	add.s32 	%r330, %r25, 384;
	setp.ge.s32 	%p15, %r330, %r24;
	mov.b32 	%r1744, 2147483647;
	@%p15 bra 	$L__BB9_30;
	ld.global.u32 	%r1744, [%rd4+1536];
$L__BB9_30:
	add.s32 	%r332, %r25, 416;
	setp.ge.s32 	%p16, %r332, %r24;
	mov.b32 	%r1745, 2147483647;
	@%p16 bra 	$L__BB9_32;
	ld.global.u32 	%r1745, [%rd4+1664];
$L__BB9_32:
	add.s32 	%r334, %r25, 448;
	setp.ge.s32 	%p17, %r334, %r24;
	mov.b32 	%r1746, 2147483647;
	@%p17 bra 	$L__BB9_34;
	ld.global.u32 	%r1746, [%rd4+1792];
$L__BB9_34:
	add.s32 	%r336, %r25, 480;
	setp.ge.s32 	%p18, %r336, %r24;
	mov.b32 	%r1747, 2147483647;
	@%p18 bra 	$L__BB9_36;
	ld.global.u32 	%r1747, [%rd4+1920];
$L__BB9_36:
	add.s32 	%r338, %r25, 512;
	setp.ge.s32 	%p19, %r338, %r24;
	mov.b32 	%r1748, 2147483647;
	@%p19 bra 	$L__BB9_38;
	ld.global.u32 	%r1748, [%rd4+2048];
$L__BB9_38:
	add.s32 	%r340, %r25, 544;
	setp.ge.s32 	%p20, %r340, %r24;
	mov.b32 	%r1749, 2147483647;
	@%p20 bra 	$L__BB9_40;
	ld.global.u32 	%r1749, [%rd4+2176];
$L__BB9_40:
	add.s32 	%r342, %r25, 576;
	setp.ge.s32 	%p21, %r342, %r24;
	mov.b32 	%r1750, 2147483647;
	@%p21 bra 	$L__BB9_42;
	ld.global.u32 	%r1750, [%rd4+2304];
$L__BB9_42:
	mov.b32 	%r343, -1;
	shl.b32 	%r344, %r343, %r294;
	not.b32 	%r82, %r344;
	shr.u32 	%r83, %r1, 5;
	shl.b32 	%r345, %r83, 10;
	mov.u32 	%r346, _ZZN3cub18CUB_300001_SM_10006detail10radix_sort29DeviceRadixSortOnesweepKernelINS1_5radix10policy_hubIiNS0_8NullTypeEyE10Policy1000ELNS0_9SortOrderE0EiS6_yiiNS1_21identity_decomposer_tEEEvPT5_SC_PT3_PKSD_PT1_PKSH_PT2_PKSL_T4_iiT6_E1s;
	add.s32 	%r84, %r346, %r345;
	setp.gt.s32 	%p22, %r295, 255;
	@%p22 bra 	$L__BB9_55;
	max.s32 	%r347, %r295, 224;
	sub.s32 	%r348, %r347, %r295;
	add.s32 	%r349, %r348, 31;
	shr.u32 	%r350, %r349, 5;
	add.s32 	%r85, %r350, 1;
	and.b32  	%r86, %r85, 15;
	setp.lt.u32 	%p23, %r349, 480;
	mov.u32 	%r1754, %r295;
	@%p23 bra 	$L__BB9_46;
	and.b32  	%r351, %r85, 268435440;
	neg.s32 	%r1752, %r351;
	shl.b32 	%r353, %r295, 2;
	add.s32 	%r354, %r345, %r353;
	add.s32 	%r356, %r354, %r346;
	add.s32 	%r1751, %r356, 1024;
	mov.u32 	%r1754, %r295;
$L__BB9_45:
	.pragma "nounroll";
	mov.b32 	%r357, 0;
	st.shared.u32 	[%r1751+-1024], %r357;
	st.shared.u32 	[%r1751+-896], %r357;
	st.shared.u32 	[%r1751+-768], %r357;
	st.shared.u32 	[%r1751+-640], %r357;
	st.shared.u32 	[%r1751+-512], %r357;
	st.shared.u32 	[%r1751+-384], %r357;
	st.shared.u32 	[%r1751+-256], %r357;
	st.shared.u32 	[%r1751+-128], %r357;
	st.shared.u32 	[%r1751], %r357;
	st.shared.u32 	[%r1751+128], %r357;
	st.shared.u32 	[%r1751+256], %r357;
	st.shared.u32 	[%r1751+384], %r357;
	st.shared.u32 	[%r1751+512], %r357;
	st.shared.u32 	[%r1751+640], %r357;
	st.shared.u32 	[%r1751+768], %r357;
	st.shared.u32 	[%r1751+896], %r357;
	add.s32 	%r1754, %r1754, 512;
	add.s32 	%r1752, %r1752, 16;
	add.s32 	%r1751, %r1751, 2048;
	setp.ne.s32 	%p24, %r1752, 0;
	@%p24 bra 	$L__BB9_45;
$L__BB9_46:
	setp.eq.s32 	%p25, %r86, 0;
	@%p25 bra 	$L__BB9_55;
	and.b32  	%r96, %r85, 7;
	setp.lt.u32 	%p26, %r86, 8;
	@%p26 bra 	$L__BB9_49;
	shl.b32 	%r358, %r1754, 2;
	add.s32 	%r359, %r84, %r358;
	mov.b32 	%r360, 0;
	st.shared.u32 	[%r359], %r360;
	st.shared.u32 	[%r359+128], %r360;
	st.shared.u32 	[%r359+256], %r360;
	st.shared.u32 	[%r359+384], %r360;
	st.shared.u32 	[%r359+512], %r360;
	st.shared.u32 	[%r359+640], %r360;
	st.shared.u32 	[%r359+768], %r360;
	st.shared.u32 	[%r359+896], %r360;
	add.s32 	%r1754, %r1754, 256;
$L__BB9_49:
	setp.eq.s32 	%p27, %r96, 0;
	@%p27 bra 	$L__BB9_55;
	and.b32  	%r99, %r85, 3;
	setp.lt.u32 	%p28, %r96, 4;
	@%p28 bra 	$L__BB9_52;
	shl.b32 	%r361, %r1754, 2;
	add.s32 	%r362, %r84, %r361;
	mov.b32 	%r363, 0;
	st.shared.u32 	[%r362], %r363;
	st.shared.u32 	[%r362+128], %r363;
	st.shared.u32 	[%r362+256], %r363;
	st.shared.u32 	[%r362+384], %r363;
	add.s32 	%r1754, %r1754, 128;
$L__BB9_52:
	setp.eq.s32 	%p29, %r99, 0;
	@%p29 bra 	$L__BB9_55;
	shl.b32 	%r365, %r1754, 2;
	add.s32 	%r366, %r345, %r365;
	add.s32 	%r1758, %r346, %r366;
	neg.s32 	%r1757, %r99;
$L__BB9_54:
	.pragma "nounroll";
	mov.b32 	%r368, 0;
	st.shared.u32 	[%r1758], %r368;
	add.s32 	%r1758, %r1758, 128;
	add.s32 	%r1757, %r1757, 1;
	setp.ne.s32 	%p30, %r1757, 0;
	@%p30 bra 	$L__BB9_54;
$L__BB9_55:
	bar.warp.sync 	-1;
	xor.b32  	%r370, %r1732, -2147483648;
	shr.u32 	%r371, %r370, %r293;
	and.b32  	%r108, %r371, %r82;
	shl.b32 	%r372, %r108, 2;
	add.s32 	%r373, %r84, %r372;
	atom.shared.add.u32 	%r374, [%r373], 1;
	xor.b32  	%r375, %r1733, -2147483648;
	shr.u32 	%r376, %r375, %r293;
	and.b32  	%r377, %r376, %r82;
	shl.b32 	%r378, %r377, 2;
	add.s32 	%r379, %r84, %r378;
	atom.shared.add.u32 	%r380, [%r379], 1;
	xor.b32  	%r381, %r1734, -2147483648;
	shr.u32 	%r382, %r381, %r293;
	and.b32  	%r383, %r382, %r82;
	shl.b32 	%r384, %r383, 2;
	add.s32 	%r385, %r84, %r384;
	atom.shared.add.u32 	%r386, [%r385], 1;
	xor.b32  	%r387, %r1735, -2147483648;
	shr.u32 	%r388, %r387, %r293;
	and.b32  	%r389, %r388, %r82;
	shl.b32 	%r390, %r389, 2;
	add.s32 	%r391, %r84, %r390;
	atom.shared.add.u32 	%r392, [%r391], 1;
	xor.b32  	%r393, %r1736, -2147483648;
	shr.u32 	%r394, %r393, %r293;
	and.b32  	%r395, %r394, %r82;
	shl.b32 	%r396, %r395, 2;
	add.s32 	%r397, %r84, %r396;
	atom.shared.add.u32 	%r398, [%r397], 1;
	xor.b32  	%r399, %r1737, -2147483648;
	shr.u32 	%r400, %r399, %r293;
	and.b32  	%r401, %r400, %r82;
	shl.b32 	%r402, %r401, 2;
	add.s32 	%r403, %r84, %r402;
	atom.shared.add.u32 	%r404, [%r403], 1;
	xor.b32  	%r405, %r1738, -2147483648;
	shr.u32 	%r406, %r405, %r293;
	and.b32  	%r407, %r406, %r82;
	shl.b32 	%r408, %r407, 2;
	add.s32 	%r409, %r84, %r408;
	atom.shared.add.u32 	%r410, [%r409], 1;
	xor.b32  	%r1771, %r1739, -2147483648;
	shr.u32 	%r411, %r1771, %r293;
	and.b32  	%r412, %r411, %r82;
	shl.b32 	%r413, %r412, 2;
	add.s32 	%r414, %r84, %r413;
	atom.shared.add.u32 	%r415, [%r414], 1;
	xor.b32  	%r1772, %r1740, -2147483648;
	shr.u32 	%r416, %r1772, %r293;
	and.b32  	%r417, %r416, %r82;
	shl.b32 	%r418, %r417, 2;
	add.s32 	%r419, %r84, %r418;
	atom.shared.add.u32 	%r420, [%r419], 1;
	xor.b32  	%r421, %r1741, -2147483648;
	shr.u32 	%r422, %r421, %r293;
	and.b32  	%r423, %r422, %r82;
	shl.b32 	%r424, %r423, 2;
	add.s32 	%r425, %r84, %r424;
	atom.shared.add.u32 	%r426, [%r425], 1;
	xor.b32  	%r427, %r1742, -2147483648;
	shr.u32 	%r428, %r427, %r293;
	and.b32  	%r429, %r428, %r82;
	shl.b32 	%r430, %r429, 2;
	add.s32 	%r431, %r84, %r430;
	atom.shared.add.u32 	%r432, [%r431], 1;
	xor.b32  	%r433, %r1743, -2147483648;
	shr.u32 	%r434, %r433, %r293;
	and.b32  	%r435, %r434, %r82;
	shl.b32 	%r436, %r435, 2;
	add.s32 	%r437, %r84, %r436;
	atom.shared.add.u32 	%r438, [%r437], 1;
	xor.b32  	%r439, %r1744, -2147483648;
	shr.u32 	%r440, %r439, %r293;
	and.b32  	%r441, %r440, %r82;
	shl.b32 	%r442, %r441, 2;
	add.s32 	%r443, %r84, %r442;
	atom.shared.add.u32 	%r444, [%r443], 1;
	xor.b32  	%r445, %r1745, -2147483648;
	shr.u32 	%r446, %r445, %r293;
	and.b32  	%r447, %r446, %r82;
	shl.b32 	%r448, %r447, 2;
	add.s32 	%r449, %r84, %r448;
	atom.shared.add.u32 	%r450, [%r449], 1;
	xor.b32  	%r451, %r1746, -2147483648;
	shr.u32 	%r452, %r451, %r293;
	and.b32  	%r453, %r452, %r82;
	shl.b32 	%r454, %r453, 2;
	add.s32 	%r455, %r84, %r454;
	atom.shared.add.u32 	%r456, [%r455], 1;
	xor.b32  	%r457, %r1747, -2147483648;
	shr.u32 	%r458, %r457, %r293;
	and.b32  	%r459, %r458, %r82;
	shl.b32 	%r460, %r459, 2;
	add.s32 	%r461, %r84, %r460;
	atom.shared.add.u32 	%r462, [%r461], 1;
	xor.b32  	%r463, %r1748, -2147483648;
	shr.u32 	%r464, %r463, %r293;
	and.b32  	%r465, %r464, %r82;
	shl.b32 	%r466, %r465, 2;
	add.s32 	%r467, %r84, %r466;
	atom.shared.add.u32 	%r468, [%r467], 1;
	xor.b32  	%r469, %r1749, -2147483648;
	shr.u32 	%r470, %r469, %r293;
	and.b32  	%r471, %r470, %r82;
	shl.b32 	%r472, %r471, 2;
	add.s32 	%r473, %r84, %r472;
	atom.shared.add.u32 	%r474, [%r473], 1;
	xor.b32  	%r475, %r1750, -2147483648;
	shr.u32 	%r476, %r475, %r293;
	and.b32  	%r477, %r476, %r82;
	shl.b32 	%r478, %r477, 2;
	add.s32 	%r479, %r84, %r478;
	atom.shared.add.u32 	%r480, [%r479], 1;
	bar.sync 	0;
	setp.gt.u32 	%p31, %r1, 255;
	shl.b32 	%r481, %r1, 2;
	add.s32 	%r111, %r346, %r481;
	mov.b32 	%r1759, 0;
	@%p31 bra 	$L__BB9_57;
	ld.shared.u32 	%r483, [%r111];
	mov.b32 	%r484, 0;
	st.shared.u32 	[%r111], %r484;
	ld.shared.u32 	%r485, [%r111+1024];
	st.shared.u32 	[%r111+1024], %r483;
	add.s32 	%r486, %r485, %r483;
	ld.shared.u32 	%r487, [%r111+2048];
	st.shared.u32 	[%r111+2048], %r486;
	add.s32 	%r488, %r487, %r486;
	ld.shared.u32 	%r489, [%r111+3072];
	st.shared.u32 	[%r111+3072], %r488;
	add.s32 	%r490, %r489, %r488;
	ld.shared.u32 	%r491, [%r111+4096];
	st.shared.u32 	[%r111+4096], %r490;
	add.s32 	%r492, %r491, %r490;
	ld.shared.u32 	%r493, [%r111+5120];
	st.shared.u32 	[%r111+5120], %r492;
	add.s32 	%r494, %r493, %r492;
	ld.shared.u32 	%r495, [%r111+6144];
	st.shared.u32 	[%r111+6144], %r494;
	add.s32 	%r496, %r495, %r494;
	ld.shared.u32 	%r497, [%r111+7168];
	st.shared.u32 	[%r111+7168], %r496;
	add.s32 	%r498, %r497, %r496;
	ld.shared.u32 	%r499, [%r111+8192];
	st.shared.u32 	[%r111+8192], %r498;
	add.s32 	%r500, %r499, %r498;
	ld.shared.u32 	%r501, [%r111+9216];
	st.shared.u32 	[%r111+9216], %r500;
	add.s32 	%r502, %r501, %r500;
	ld.shared.u32 	%r503, [%r111+10240];
	st.shared.u32 	[%r111+10240], %r502;
	add.s32 	%r504, %r503, %r502;
	ld.shared.u32 	%r505, [%r111+11264];
	st.shared.u32 	[%r111+11264], %r504;
	add.s32 	%r1759, %r505, %r504;
$L__BB9_57:
	ld.param.u64 	%rd228, [_ZN3cub18CUB_300001_SM_10006detail10radix_sort29DeviceRadixSortOnesweepKernelINS1_5radix10policy_hubIiNS0_8NullTypeEyE10Policy1000ELNS0_9SortOrderE0EiS6_yiiNS1_21identity_decomposer_tEEEvPT5_SC_PT3_PKSD_PT1_PKSH_PT2_PKSL_T4_iiT6__param_0];
	setp.gt.u32 	%p32, %r1, 255;
	shl.b32 	%r506, %r3, 8;
	add.s32 	%r507, %r506, %r1;
	cvta.to.global.u64 	%rd5, %rd228;
	mul.wide.s32 	%rd34, %r507, 4;
	add.s64 	%rd6, %rd5, %rd34;
	@%p32 bra 	$L__BB9_59;
	or.b32  	%r508, %r1759, 1073741824;
	st.volatile.global.u32 	[%rd6], %r508;
$L__BB9_59:
	ld.param.u64 	%rd235, [_ZN3cub18CUB_300001_SM_10006detail10radix_sort29DeviceRadixSortOnesweepKernelINS1_5radix10policy_hubIiNS0_8NullTypeEyE10Policy1000ELNS0_9SortOrderE0EiS6_yiiNS1_21identity_decomposer_tEEEvPT5_SC_PT3_PKSD_PT1_PKSH_PT2_PKSL_T4_iiT6__param_3];
	xor.b32  	%r1773, %r1741, -2147483648;
	xor.b32  	%r1774, %r1742, -2147483648;
	xor.b32  	%r1765, %r1733, -2147483648;
	xor.b32  	%r1766, %r1734, -2147483648;
	xor.b32  	%r1777, %r1745, -2147483648;
	xor.b32  	%r1778, %r1746, -2147483648;
	xor.b32  	%r1764, %r1732, -2147483648;
	xor.b32  	%r1779, %r1747, -2147483648;
	xor.b32  	%r1780, %r1748, -2147483648;
	xor.b32  	%r1768, %r1736, -2147483648;
	xor.b32  	%r1767, %r1735, -2147483648;
	xor.b32  	%r1775, %r1743, -2147483648;
	xor.b32  	%r1782, %r1750, -2147483648;
	xor.b32  	%r1781, %r1749, -2147483648;
	xor.b32  	%r1769, %r1737, -2147483648;
	xor.b32  	%r1776, %r1744, -2147483648;
	xor.b32  	%r1770, %r1738, -2147483648;
	setp.lt.u32 	%p33, %r1, 256;
	setp.eq.s32 	%p34, %r1759, 7296;
	and.pred  	%p35, %p33, %p34;
	selp.u32 	%r509, 1, 0, %p35;
	{ 
	.reg .pred 	%p1; 
	.reg .pred 	%p2; 
	setp.ne.u32 	%p1, %r509, 0; 
	bar.red.or.pred 	%p2, 0, %p1; 
	selp.u32 	%r510, 1, 0, %p2; 
	}
	setp.eq.s32 	%p36, %r510, 0;
	cvt.u64.u32 	%rd7, %r1;
	cvta.to.global.u64 	%rd35, %rd235;
	mul.wide.u32 	%rd36, %r1, 8;
	add.s64 	%rd8, %rd35, %rd36;
	@%p36 bra 	$L__BB9_111;
	setp.gt.u32 	%p37, %r1, 255;
	setp.gt.u32 	%p38, %r1, %r108;
	selp.b32 	%r131, 7296, 0, %p38;
	shl.b32 	%r511, %r1, 3;
	mov.u32 	%r512, _ZZN3cub18CUB_300001_SM_10006detail10radix_sort29DeviceRadixSortOnesweepKernelINS1_5radix10policy_hubIiNS0_8NullTypeEyE10Policy1000ELNS0_9SortOrderE0EiS6_yiiNS1_21identity_decomposer_tEEEvPT5_SC_PT3_PKSD_PT1_PKSH_PT2_PKSL_T4_iiT6_E1s;
	add.s32 	%r513, %r512, %r511;
	add.s32 	%r132, %r513, 29184;
	@%p37 bra 	$L__BB9_68;
	ld.global.u64 	%rd37, [%rd8];
	cvt.u64.u32 	%rd38, %r131;
	sub.s64 	%rd237, %rd37, %rd38;
	st.shared.u64 	[%r132], %rd237;
	setp.lt.s32 	%p39, %r3, 1;
	mov.u32 	%r1763, %r1759;
	@%p39 bra 	$L__BB9_67;
	mov.b32 	%r1761, -1;
	mov.u32 	%r1760, %r3;
	mov.u32 	%r1763, %r1759;
$L__BB9_63:
	add.s32 	%r136, %r1760, -1;
	shl.b32 	%r515, %r136, 8;
	add.s32 	%r516, %r515, %r1;
	mul.wide.s32 	%rd39, %r516, 4;
	add.s64 	%rd10, %rd5, %rd39;
$L__BB9_64:
	membar.cta;
	ld.volatile.global.u32 	%r137, [%rd10];
	setp.eq.s32 	%p40, %r137, 0;
	@%p40 bra 	$L__BB9_64;
	and.b32  	%r517, %r137, 1073741823;
	add.s32 	%r1763, %r517, %r1763;
	setp.gt.s32 	%p41, %r137, -1;
	vote.sync.ballot.b32 	%r1761, %p41, %r1761;
	setp.gt.u32 	%p43, %r1760, 1;
	and.pred  	%p44, %p41, %p43;
	mov.u32 	%r1760, %r136;
	@%p44 bra 	$L__BB9_63;
	ld.shared.u64 	%rd237, [%r132];
$L__BB9_67:
	or.b32  	%r518, %r1763, -2147483648;
	st.volatile.global.u32 	[%rd6], %r518;
	sub.s32 	%r519, %r1763, %r1759;
	cvt.s64.s32 	%rd40, %r519;
	add.s64 	%rd41, %rd237, %rd40;
	st.shared.u64 	[%r132], %rd41;
$L__BB9_68:
	ld.param.u32 	%r1708, [_ZN3cub18CUB_300001_SM_10006detail10radix_sort29DeviceRadixSortOnesweepKernelINS1_5radix10policy_hubIiNS0_8NullTypeEyE10Policy1000ELNS0_9SortOrderE0EiS6_yiiNS1_21identity_decomposer_tEEEvPT5_SC_PT3_PKSD_PT1_PKSH_PT2_PKSL_T4_iiT6__param_8];
	ld.param.u64 	%rd231, [_ZN3cub18CUB_300001_SM_10006detail10radix_sort29DeviceRadixSortOnesweepKernelINS1_5radix10policy_hubIiNS0_8NullTypeEyE10Policy1000ELNS0_9SortOrderE0EiS6_yiiNS1_21identity_decomposer_tEEEvPT5_SC_PT3_PKSD_PT1_PKSH_PT2_PKSL_T4_iiT6__param_2];
	setp.gt.u32 	%p45, %r1, 255;
	setp.lt.s32 	%p46, %r4, %r1708;
	setp.eq.s64 	%p47, %rd231, 0;
	or.pred  	%p48, %p47, %p46;
	or.pred  	%p49, %p45, %p48;
	@%p49 bra 	$L__BB9_70;
	ld.param.u64 	%rd232, [_ZN3cub18CUB_300001_SM_10006detail10radix_sort29DeviceRadixSortOnesweepKernelINS1_5radix10policy_hubIiNS0_8NullTypeEyE10Policy1000ELNS0_9SortOrderE0EiS6_yiiNS1_21identity_decomposer_tEEEvPT5_SC_PT3_PKSD_PT1_PKSH_PT2_PKSL_T4_iiT6__param_2];
	ld.shared.u64 	%rd42, [%r132];
	cvt.u64.u32 	%rd43, %r131;
	cvt.s64.s32 	%rd44, %r1759;
	add.s64 	%rd45, %rd43, %rd44;
	add.s64 	%rd46, %rd45, %rd42;
	cvta.to.global.u64 	%rd47, %rd232;
	shl.b64 	%rd48, %rd7, 3;
	add.s64 	%rd49, %rd47, %rd48;
	st.global.u64 	[%rd49], %rd46;
$L__BB9_70:
	ld.param.u32 	%r1709, [_ZN3cub18CUB_300001_SM_10006detail10radix_sort29DeviceRadixSortOnesweepKernelINS1_5radix10policy_hubIiNS0_8NullTypeEyE10Policy1000ELNS0_9SortOrderE0EiS6_yiiNS1_21identity_decomposer_tEEEvPT5_SC_PT3_PKSD_PT1_PKSH_PT2_PKSL_T4_iiT6__param_8];
	setp.gt.s32 	%p50, %r4, %r1709;
	bar.sync 	0;
	shl.b32 	%r520, %r108, 3;
	add.s32 	%r522, %r512, %r520;
	ld.shared.u64 	%rd13, [%r522+29184];
	@%p50 bra 	$L__BB9_72;
	and.b32  	%r523, %r1, 31;
	and.b32  	%r524, %r1, 992;
	mul.lo.s32 	%r525, %r524, 19;
	or.b32  	%r526, %r525, %r523;
	cvt.u64.u32 	%rd50, %r526;
	add.s64 	%rd51, %rd13, %rd50;
	shl.b64 	%rd52, %rd51, 2;
	add.s64 	%rd53, %rd1, %rd52;
	st.global.u32 	[%rd53], %r1732;
	st.global.u32 	[%rd53+128], %r1733;
	st.global.u32 	[%rd53+256], %r1734;
	st.global.u32 	[%rd53+384], %r1735;
	st.global.u32 	[%rd53+512], %r1736;
	st.global.u32 	[%rd53+640], %r1737;
	st.global.u32 	[%rd53+768], %r1738;
	st.global.u32 	[%rd53+896], %r1739;
	st.global.u32 	[%rd53+1024], %r1740;
	st.global.u32 	[%rd53+1152], %r1741;
	st.global.u32 	[%rd53+1280], %r1742;
	st.global.u32 	[%rd53+1408], %r1743;
	st.global.u32 	[%rd53+1536], %r1744;
	st.global.u32 	[%rd53+1664], %r1745;
	st.global.u32 	[%rd53+1792], %r1746;
	st.global.u32 	[%rd53+1920], %r1747;
	st.global.u32 	[%rd53+2048], %r1748;
	st.global.u32 	[%rd53+2176], %r1749;
	st.global.u32 	[%rd53+2304], %r1750;
	bra.uni 	$L__BB9_110;
$L__BB9_72:
	ld.param.u32 	%r1710, [_ZN3cub18CUB_300001_SM_10006detail10radix_sort29DeviceRadixSortOnesweepKernelINS1_5radix10policy_hubIiNS0_8NullTypeEyE10Policy1000ELNS0_9SortOrderE0EiS6_yiiNS1_21identity_decomposer_tEEEvPT5_SC_PT3_PKSD_PT1_PKSH_PT2_PKSL_T4_iiT6__param_8];
	mad.lo.s32 	%r141, %r3, -7296, %r1710;
	and.b32  	%r527, %r1, 31;
	and.b32  	%r528, %r1, 992;
	mul.lo.s32 	%r529, %r528, 19;
	or.b32  	%r142, %r529, %r527;
	setp.ge.s32 	%p51, %r142, %r141;
	cvt.u64.u32 	%rd54, %r142;
	add.s64 	%rd55, %rd13, %rd54;
	shl.b64 	%rd56, %rd55, 2;
	add.s64 	%rd14, %rd1, %rd56;
	@%p51 bra 	$L__BB9_74;
	st.global.u32 	[%rd14], %r1732;
$L__BB9_74:
	add.s32 	%r530, %r142, 32;
	setp.ge.s32 	%p52, %r530, %r141;
	@%p52 bra 	$L__BB9_76;
	st.global.u32 	[%rd14+128], %r1733;
$L__BB9_76:
	add.s32 	%r531, %r142, 64;
	setp.ge.s32 	%p53, %r531, %r141;
	@%p53 bra 	$L__BB9_78;
	st.global.u32 	[%rd14+256], %r1734;
$L__BB9_78:
	add.s32 	%r532, %r142, 96;
	setp.ge.s32 	%p54, %r532, %r141;
	@%p54 bra 	$L__BB9_80;
	st.global.u32 	[%rd14+384], %r1735;
$L__BB9_80:
	add.s32 	%r533, %r142, 128;
	setp.ge.s32 	%p55, %r533, %r141;
	@%p55 bra 	$L__BB9_82;
	st.global.u32 	[%rd14+512], %r1736;
$L__BB9_82:
	add.s32 	%r534, %r142, 160;
	setp.ge.s32 	%p56, %r534, %r141;
	@%p56 bra 	$L__BB9_84;
	st.global.u32 	[%rd14+640], %r1737;
$L__BB9_84:
	add.s32 	%r535, %r142, 192;
	setp.ge.s32 	%p57, %r535, %r141;
	@%p57 bra 	$L__BB9_86;
	st.global.u32 	[%rd14+768], %r1738;
$L__BB9_86:
	add.s32 	%r536, %r142, 224;
	setp.ge.s32 	%p58, %r536, %r141;
	@%p58 bra 	$L__BB9_88;
	st.global.u32 	[%rd14+896], %r1739;
$L__BB9_88:
	add.s32 	%r537, %r142, 256;
	setp.ge.s32 	%p59, %r537, %r141;
	@%p59 bra 	$L__BB9_90;
	st.global.u32 	[%rd14+1024], %r1740;
$L__BB9_90:
	add.s32 	%r538, %r142, 288;
	setp.ge.s32 	%p60, %r538, %r141;
	@%p60 bra 	$L__BB9_92;
	st.global.u32 	[%rd14+1152], %r1741;
$L__BB9_92:
	add.s32 	%r539, %r142, 320;
	setp.ge.s32 	%p61, %r539, %r141;
	@%p61 bra 	$L__BB9_94;
	st.global.u32 	[%rd14+1280], %r1742;
$L__BB9_94:
	add.s32 	%r540, %r142, 352;
	setp.ge.s32 	%p62, %r540, %r141;
	@%p62 bra 	$L__BB9_96;
	st.global.u32 	[%rd14+1408], %r1743;
$L__BB9_96:
	add.s32 	%r541, %r142, 384;
	setp.ge.s32 	%p63, %r541, %r141;
	@%p63 bra 	$L__BB9_98;
	st.global.u32 	[%rd14+1536], %r1744;
$L__BB9_98:
	add.s32 	%r542, %r142, 416;
	setp.ge.s32 	%p64, %r542, %r141;
	@%p64 bra 	$L__BB9_100;
	st.global.u32 	[%rd14+1664], %r1745;
$L__BB9_100:
	add.s32 	%r543, %r142, 448;
	setp.ge.s32 	%p65, %r543, %r141;
	@%p65 bra 	$L__BB9_102;
	st.global.u32 	[%rd14+1792], %r1746;
$L__BB9_102:
	add.s32 	%r544, %r142, 480;
	setp.ge.s32 	%p66, %r544, %r141;
	@%p66 bra 	$L__BB9_104;
	st.global.u32 	[%rd14+1920], %r1747;
$L__BB9_104:
	add.s32 	%r545, %r142, 512;
	setp.ge.s32 	%p67, %r545, %r141;
	@%p67 bra 	$L__BB9_106;
	st.global.u32 	[%rd14+2048], %r1748;
$L__BB9_106:
	add.s32 	%r546, %r142, 544;
	setp.ge.s32 	%p68, %r546, %r141;
	@%p68 bra 	$L__BB9_108;
	st.global.u32 	[%rd14+2176], %r1749;
$L__BB9_108:
	add.s32 	%r547, %r142, 576;
	setp.ge.s32 	%p69, %r547, %r141;
	@%p69 bra 	$L__BB9_110;
	st.global.u32 	[%rd14+2304], %r1750;
$L__BB9_110:
	// begin inline asm
	exit;
	// end inline asm
	mov.u32 	%r1764, %r1732;
	mov.u32 	%r1765, %r1733;
	mov.u32 	%r1766, %r1734;
	mov.u32 	%r1767, %r1735;
	mov.u32 	%r1768, %r1736;
	mov.u32 	%r1769, %r1737;
	mov.u32 	%r1770, %r1738;
	mov.u32 	%r1771, %r1739;
	mov.u32 	%r1772, %r1740;
	mov.u32 	%r1773, %r1741;
	mov.u32 	%r1774, %r1742;
	mov.u32 	%r1775, %r1743;
	mov.u32 	%r1776, %r1744;
	mov.u32 	%r1777, %r1745;
	mov.u32 	%r1778, %r1746;
	mov.u32 	%r1779, %r1747;
	mov.u32 	%r1780, %r1748;
	mov.u32 	%r1781, %r1749;
	mov.u32 	%r1782, %r1750;
$L__BB9_111:
	mul.hi.u32 	%r548, %r1, 357913942;
	add.s32 	%r549, %r548, %r1;
	shl.b32 	%r550, %r549, 2;
	mov.u32 	%r551, _ZZN3cub18CUB_300001_SM_10006detail10radix_sort29DeviceRadixSortOnesweepKernelINS1_5radix10policy_hubIiNS0_8NullTypeEyE10Policy1000ELNS0_9SortOrderE0EiS6_yiiNS1_21identity_decomposer_tEEEvPT5_SC_PT3_PKSD_PT1_PKSH_PT2_PKSL_T4_iiT6_E1s;
	add.s32 	%r552, %r551, %r550;
	add.s32 	%r162, %r552, 13328;
	st.shared.u32 	[%r552+13328], %r1759;
	bar.sync 	0;
	setp.gt.u32 	%p70, %r1, 31;
	@%p70 bra 	$L__BB9_113;
	mad.lo.s32 	%r584, %r1, 52, %r551;
	ld.shared.u32 	%r585, [%r584+13328];
	ld.shared.u32 	%r586, [%r584+13332];
	ld.shared.u32 	%r587, [%r584+13336];
	ld.shared.u32 	%r588, [%r584+13340];
	ld.shared.u32 	%r589, [%r584+13344];
	ld.shared.u32 	%r590, [%r584+13348];
	ld.shared.u32 	%r591, [%r584+13352];
	ld.shared.u32 	%r592, [%r584+13356];
	ld.shared.u32 	%r593, [%r584+13360];
	ld.shared.u32 	%r594, [%r584+13364];
	ld.shared.u32 	%r595, [%r584+13368];
	ld.shared.u32 	%r596, [%r584+13372];
	add.s32 	%r597, %r586, %r585;
	add.s32 	%r598, %r597, %r587;
	add.s32 	%r599, %r598, %r588;
	add.s32 	%r600, %r599, %r589;
	add.s32 	%r601, %r600, %r590;
	add.s32 	%r602, %r601, %r591;
	add.s32 	%r603, %r602, %r592;
	add.s32 	%r604, %r603, %r593;
	add.s32 	%r605, %r604, %r594;
	add.s32 	%r606, %r605, %r595;
	add.s32 	%r557, %r606, %r596;
	mov.b32 	%r555, 1;
	mov.b32 	%r580, 0;
	mov.b32 	%r582, -1;
	// begin inline asm
	{  .reg .s32 r0;  .reg .pred p;  shfl.sync.up.b32 r0|p, %r557, %r555, %r580, %r582;  @p add.s32 r0, r0, %r557;  mov.s32 %r553, r0;}
	// end inline asm
	mov.b32 	%r561, 2;
	// begin inline asm
	{  .reg .s32 r0;  .reg .pred p;  shfl.sync.up.b32 r0|p, %r553, %r561, %r580, %r582;  @p add.s32 r0, r0, %r553;  mov.s32 %r559, r0;}
	// end inline asm
	mov.b32 	%r567, 4;
	// begin inline asm
	{  .reg .s32 r0;  .reg .pred p;  shfl.sync.up.b32 r0|p, %r559, %r567, %r580, %r582;  @p add.s32 r0, r0, %r559;  mov.s32 %r565, r0;}
	// end inline asm
	mov.b32 	%r573, 8;
	// begin inline asm
	{  .reg .s32 r0;  .reg .pred p;  shfl.sync.up.b32 r0|p, %r565, %r573, %r580, %r582;  @p add.s32 r0, r0, %r565;  mov.s32 %r571, r0;}
	// end inline asm
	mov.b32 	%r579, 16;
	// begin inline asm
	{  .reg .s32 r0;  .reg .pred p;  shfl.sync.up.b32 r0|p, %r571, %r579, %r580, %r582;  @p add.s32 r0, r0, %r571;  mov.s32 %r577, r0;}
	// end inline asm
	sub.s32 	%r607, %r577, %r557;
	add.s32 	%r608, %r585, %r607;
	add.s32 	%r609, %r586, %r608;
	add.s32 	%r610, %r587, %r609;
	add.s32 	%r611, %r588, %r610;
	add.s32 	%r612, %r589, %r611;
	add.s32 	%r613, %r590, %r612;
	add.s32 	%r614, %r591, %r613;
	add.s32 	%r615, %r592, %r614;
	add.s32 	%r616, %r593, %r615;
	add.s32 	%r617, %r594, %r616;
	add.s32 	%r618, %r595, %r617;
	st.shared.u32 	[%r584+13328], %r607;
	st.shared.u32 	[%r584+13332], %r608;
	st.shared.u32 	[%r584+13336], %r609;
	st.shared.u32 	[%r584+13340], %r610;
	st.shared.u32 	[%r584+13344], %r611;
	st.shared.u32 	[%r584+13348], %r612;
	st.shared.u32 	[%r584+13352], %r613;
	st.shared.u32 	[%r584+13356], %r614;
	st.shared.u32 	[%r584+13360], %r615;
	st.shared.u32 	[%r584+13364], %r616;
	st.shared.u32 	[%r584+13368], %r617;
	st.shared.u32 	[%r584+13372], %r618;
$L__BB9_113:
	setp.gt.u32 	%p71, %r1, 255;
	bar.sync 	0;
	ld.shared.u32 	%r163, [%r162];
	@%p71 bra 	$L__BB9_115;
	shl.b32 	%r619, %r1, 2;
	add.s32 	%r621, %r551, %r619;
	ld.shared.u32 	%r622, [%r621];
	add.s32 	%r623, %r622, %r163;
	st.shared.u32 	[%r621], %r623;
	ld.shared.u32 	%r624, [%r621+1024];
	add.s32 	%r625, %r624, %r163;
	st.shared.u32 	[%r621+1024], %r625;
	ld.shared.u32 	%r626, [%r621+2048];
	add.s32 	%r627, %r626, %r163;
	st.shared.u32 	[%r621+2048], %r627;
	ld.shared.u32 	%r628, [%r621+3072];
	add.s32 	%r629, %r628, %r163;
	st.shared.u32 	[%r621+3072], %r629;
	ld.shared.u32 	%r630, [%r621+4096];
	add.s32 	%r631, %r630, %r163;
	st.shared.u32 	[%r621+4096], %r631;
	ld.shared.u32 	%r632, [%r621+5120];
	add.s32 	%r633, %r632, %r163;
	st.shared.u32 	[%r621+5120], %r633;
	ld.shared.u32 	%r634, [%r621+6144];
	add.s32 	%r635, %r634, %r163;
	st.shared.u32 	[%r621+6144], %r635;
	ld.shared.u32 	%r636, [%r621+7168];
	add.s32 	%r637, %r636, %r163;
	st.shared.u32 	[%r621+7168], %r637;
	ld.shared.u32 	%r638, [%r621+8192];
	add.s32 	%r639, %r638, %r163;
	st.shared.u32 	[%r621+8192], %r639;
	ld.shared.u32 	%r640, [%r621+9216];
	add.s32 	%r641, %r640, %r163;
	st.shared.u32 	[%r621+9216], %r641;
	ld.shared.u32 	%r642, [%r621+10240];
	add.s32 	%r643, %r642, %r163;
	st.shared.u32 	[%r621+10240], %r643;
	ld.shared.u32 	%r644, [%r621+11264];
	add.s32 	%r645, %r644, %r163;
	st.shared.u32 	[%r621+11264], %r645;
$L__BB9_115:
	shl.b32 	%r672, %r1, 5;
	and.b32  	%r673, %r672, 31744;
	add.s32 	%r164, %r551, %r673;
	bar.sync 	0;
	// begin inline asm
	mov.u32 %r646, %lanemask_le;
	// end inline asm
	shr.u32 	%r675, %r1764, %r293;
	and.b32  	%r669, %r675, %r82;
	mov.b32 	%r649, 1;
	// begin inline asm
	{
    .reg .pred p;
    and.b32 %r647, %r669, %r649;    setp.ne.u32 p, %r647, 0;
    vote.ballot.sync.b32 %r647, p, 0xffffffff;
    @!p not.b32 %r647, %r647;
}

	// end inline asm
	mov.b32 	%r652, 2;
	// begin inline asm
	{
    .reg .pred p;
    and.b32 %r650, %r669, %r652;    setp.ne.u32 p, %r650, 0;
    vote.ballot.sync.b32 %r650, p, 0xffffffff;
    @!p not.b32 %r650, %r650;
}

	// end inline asm
	and.b32  	%r676, %r650, %r647;
	mov.b32 	%r655, 4;
	// begin inline asm
	{
    .reg .pred p;
    and.b32 %r653, %r669, %r655;    setp.ne.u32 p, %r653, 0;
    vote.ballot.sync.b32 %r653, p, 0xffffffff;
    @!p not.b32 %r653, %r653;
}

	// end inline asm
	and.b32  	%r677, %r653, %r676;
	mov.b32 	%r658, 8;
	// begin inline asm
	{
    .reg .pred p;
    and.b32 %r656, %r669, %r658;    setp.ne.u32 p, %r656, 0;
    vote.ballot.sync.b32 %r656, p, 0xffffffff;
    @!p not.b32 %r656, %r656;
}

	// end inline asm
	and.b32  	%r678, %r656, %r677;
	mov.b32 	%r661, 16;
	// begin inline asm
	{
    .reg .pred p;
    and.b32 %r659, %r669, %r661;    setp.ne.u32 p, %r659, 0;
    vote.ballot.sync.b32 %r659, p, 0xffffffff;
    @!p not.b32 %r659, %r659;
}

	// end inline asm
	and.b32  	%r679, %r659, %r678;
	mov.b32 	%r664, 32;
	// begin inline asm
	{
    .reg .pred p;
    and.b32 %r662, %r669, %r664;    setp.ne.u32 p, %r662, 0;
    vote.ballot.sync.b32 %r662, p, 0xffffffff;
    @!p not.b32 %r662, %r662;
}

	// end inline asm
	and.b32  	%r680, %r662, %r679;
	mov.b32 	%r667, 64;
	// begin inline asm
	{
    .reg .pred p;
    and.b32 %r665, %r669, %r667;    setp.ne.u32 p, %r665, 0;
    vote.ballot.sync.b32 %r665, p, 0xffffffff;
    @!p not.b32 %r665, %r665;
}

	// end inline asm
	and.b32  	%r681, %r665, %r680;
	mov.b32 	%r670, 128;
	// begin inline asm
	{
    .reg .pred p;
    and.b32 %r668, %r669, %r670;    setp.ne.u32 p, %r668, 0;
    vote.ballot.sync.b32 %r668, p, 0xffffffff;
    @!p not.b32 %r668, %r668;
}

	// end inline asm
	and.b32  	%r682, %r668, %r681;
	clz.b32 	%r683, %r682;
	sub.s32 	%r167, 31, %r683;
	and.b32  	%r684, %r646, %r682;
	popc.b32 	%r168, %r684;
	setp.ne.s32 	%p72, %r295, %r167;
	mov.b32 	%r1783, 0;
	@%p72 bra 	$L__BB9_117;
	shl.b32 	%r685, %r669, 2;
	add.s32 	%r686, %r164, %r685;
	atom.shared.add.u32 	%r1783, [%r686], %r168;
$L__BB9_117:
	shfl.sync.idx.b32	%r712|%p73, %r1783, %r167, 31, -1;
	add.s32 	%r171, %r168, %r712;
	shr.u32 	%r713, %r1765, %r293;
	and.b32  	%r709, %r713, %r82;
	mov.b32 	%r689, 1;
	// begin inline asm
	{
    .reg .pred p;
    and.b32 %r687, %r709, %r689;    setp.ne.u32 p, %r687, 0;
    vote.ballot.sync.b32 %r687, p, 0xffffffff;
    @!p not.b32 %r687, %r687;
}

	// end inline asm
	mov.b32 	%r692, 2;
	// begin inline asm
	{
    .reg .pred p;
    and.b32 %r690, %r709, %r692;    setp.ne.u32 p, %r690, 0;
    vote.ballot.sync.b32 %r690, p, 0xffffffff;
    @!p not.b32 %r690, %r690;
}

	// end inline asm
	and.b32  	%r714, %r690, %r687;
	mov.b32 	%r695, 4;
	// begin inline asm
	{
    .reg .pred p;
    and.b32 %r693, %r709, %r695;    setp.ne.u32 p, %r693, 0;
    vote.ballot.sync.b32 %r693, p, 0xffffffff;
    @!p not.b32 %r693, %r693;
}

	// end inline asm
	and.b32  	%r715, %r693, %r714;
	mov.b32 	%r698, 8;
	// begin inline asm
	{
    .reg .pred p;
    and.b32 %r696, %r709, %r698;    setp.ne.u32 p, %r696, 0;
    vote.ballot.sync.b32 %r696, p, 0xffffffff;
    @!p not.b32 %r696, %r696;
}

	// end inline asm
	and.b32  	%r716, %r696, %r715;
	mov.b32 	%r701, 16;
	// begin inline asm
	{
    .reg .pred p;
    and.b32 %r699, %r709, %r701;    setp.ne.u32 p, %r699, 0;
    vote.ballot.sync.b32 %r699, p, 0xffffffff;
    @!p not.b32 %r699, %r699;
}

	// end inline asm
	and.b32  	%r717, %r699, %r716;
	mov.b32 	%r704, 32;
	// begin inline asm
	{
    .reg .pred p;
    and.b32 %r702, %r709, %r704;    setp.ne.u32 p, %r702, 0;
    vote.ballot.sync.b32 %r702, p, 0xffffffff;
    @!p not.b32 %r702, %r702;
}

	// end inline asm
	and.b32  	%r718, %r702, %r717;
	mov.b32 	%r707, 64;
	// begin inline asm
	{
    .reg .pred p;
    and.b32 %r705, %r709, %r707;    setp.ne.u32 p, %r705, 0;
    vote.ballot.sync.b32 %r705, p, 0xffffffff;
    @!p not.b32 %r705, %r705;
}

	// end inline asm
	and.b32  	%r719, %r705, %r718;
	mov.b32 	%r710, 128;
	// begin inline asm
	{
    .reg .pred p;
    and.b32 %r708, %r709, %r710;    setp.ne.u32 p, %r708, 0;
    vote.ballot.sync.b32 %r708, p, 0xffffffff;
    @!p not.b32 %r708, %r708;
}

	// end inline asm
	and.b32  	%r720, %r708, %r719;
	clz.b32 	%r721, %r720;
	sub.s32 	%r173, 31, %r721;
	and.b32  	%r722, %r646, %r720;
	popc.b32 	%r174, %r722;
	setp.ne.s32 	%p74, %r295, %r173;
	mov.b32 	%r1784, 0;
	@%p74 bra 	$L__BB9_119;
	shl.b32 	%r723, %r709, 2;
	add.s32 	%r724, %r164, %r723;
	atom.shared.add.u32 	%r1784, [%r724], %r174;
$L__BB9_119:
	shfl.sync.idx.b32	%r750|%p75, %r1784, %r173, 31, -1;
	add.s32 	%r177, %r174, %r750;
	shr.u32 	%r751, %r1766, %r293;
	and.b32  	%r747, %r751, %r82;
	mov.b32 	%r727, 1;
	// begin inline asm
	{
    .reg .pred p;
    and.b32 %r725, %r747, %r727;    setp.ne.u32 p, %r725, 0;
    vote.ballot.sync.b32 %r725, p, 0xffffffff;
    @!p not.b32 %r725, %r725;
}

	// end inline asm
	mov.b32 	%r730, 2;
	// begin inline asm
	{
    .reg .pred p;
    and.b32 %r728, %r747, %r730;    setp.ne.u32 p, %r728, 0;
    vote.ballot.sync.b32 %r728, p, 0xffffffff;
    @!p not.b32 %r728, %r728;
}

	// end inline asm
	and.b32  	%r752, %r728, %r725;
	mov.b32 	%r733, 4;
	// begin inline asm
	{
    .reg .pred p;
    and.b32 %r731, %r747, %r733;    setp.ne.u32 p, %r731, 0;
    vote.ballot.sync.b32 %r731, p, 0xffffffff;
    @!p not.b32 %r731, %r731;
}

	// end inline asm
	and.b32  	%r753, %r731, %r752;
	mov.b32 	%r736, 8;
	// begin inline asm
	{
    .reg .pred p;
    and.b32 %r734, %r747, %r736;    setp.ne.u32 p, %r734, 0;
    vote.ballot.sync.b32 %r734, p, 0xffffffff;
    @!p not.b32 %r734, %r734;
}

	// end inline asm
	and.b32  	%r754, %r734, %r753;
	mov.b32 	%r739, 16;
	// begin inline asm
	{
    .reg .pred p;
    and.b32 %r737, %r747, %r739;    setp.ne.u32 p, %r737, 0;
    vote.ballot.sync.b32 %r737, p, 0xffffffff;
    @!p not.b32 %r737, %r737;
}

	// end inline asm
	and.b32  	%r755, %r737, %r754;
	mov.b32 	%r742, 32;
	// begin inline asm
	{
    .reg .pred p;
    and.b32 %r740, %r747, %r742;    setp.ne.u32 p, %r740, 0;
    vote.ballot.sync.b32 %r740, p, 0xffffffff;
    @!p not.b32 %r740, %r740;
}

	// end inline asm
	and.b32  	%r756, %r740, %r755;
	mov.b32 	%r745, 64;
	// begin inline asm
	{
    .reg .pred p;
    and.b32 %r743, %r747, %r745;    setp.ne.u32 p, %r743, 0;
    vote.ballot.sync.b32 %r743, p, 0xffffffff;
    @!p not.b32 %r743, %r743;
}

	// end inline asm
	and.b32  	%r757, %r743, %r756;
	mov.b32 	%r748, 128;
	// begin inline asm
	{
    .reg .pred p;
    and.b32 %r746, %r747, %r748;    setp.ne.u32 p, %r746, 0;
    vote.ballot.sync.b32 %r746, p, 0xffffffff;
    @!p not.b32 %r746, %r746;
}

	// end inline asm
	and.b32  	%r758, %r746, %r757;
	clz.b32 	%r759, %r758;
	sub.s32 	%r179, 31, %r759;
	and.b32  	%r760, %r646, %r758;
	popc.b32 	%r180, %r760;
	setp.ne.s32 	%p76, %r295, %r179;
	mov.b32 	%r1785, 0;
	@%p76 bra 	$L__BB9_121;
	shl.b32 	%r761, %r747, 2;
	add.s32 	%r762, %r164, %r761;
	atom.shared.add.u32 	%r1785, [%r762], %r180;
$L__BB9_121:
	shfl.sync.idx.b32	%r788|%p77, %r1785, %r179, 31, -1;
	add.s32 	%r183, %r180, %r788;
	shr.u32 	%r789, %r1767, %r293;
	and.b32  	%r785, %r789, %r82;
	mov.b32 	%r765, 1;
	// begin inline asm
	{
    .reg .pred p;
    and.b32 %r763, %r785, %r765;    setp.ne.u32 p, %r763, 0;
    vote.ballot.sync.b32 %r763, p, 0xffffffff;
    @!p not.b32 %r763, %r763;
}

	// end inline asm
	mov.b32 	%r768, 2;
	// begin inline asm
	{
    .reg .pred p;
    and.b32 %r766, %r785, %r768;    setp.ne.u32 p, %r766, 0;
    vote.ballot.sync.b32 %r766, p, 0xffffffff;
    @!p not.b32 %r766, %r766;
}

	// end inline asm
	and.b32  	%r790, %r766, %r763;
	mov.b32 	%r771, 4;
	// begin inline asm
	{
    .reg .pred p;
    and.b32 %r769, %r785, %r771;    setp.ne.u32 p, %r769, 0;
    vote.ballot.sync.b32 %r769, p, 0xffffffff;
    @!p not.b32 %r769, %r769;
}

	// end inline asm
	and.b32  	%r791, %r769, %r790;
	mov.b32 	%r774, 8;
	// begin inline asm
	{
    .reg .pred p;
    and.b32 %r772, %r785, %r774;    setp.ne.u32 p, %r772, 0;
    vote.ballot.sync.b32 %r772, p, 0xffffffff;
    @!p not.b32 %r772, %r772;
}

	// end inline asm
	and.b32  	%r792, %r772, %r791;
	mov.b32 	%r777, 16;
	// begin inline asm
	{
    .reg .pred p;
    and.b32 %r775, %r785, %r777;    setp.ne.u32 p, %r775, 0;
    vote.ballot.sync.b32 %r775, p, 0xffffffff;
    @!p not.b32 %r775, %r775;
}

	// end inline asm
	and.b32  	%r793, %r775, %r792;
	mov.b32 	%r780, 32;
	// begin inline asm
	{
    .reg .pred p;
    and.b32 %r778, %r785, %r780;    setp.ne.u32 p, %r778, 0;
    vote.ballot.sync.b32 %r778, p, 0xffffffff;
    @!p not.b32 %r778, %r778;
}

	// end inline asm
	and.b32  	%r794, %r778, %r793;
	mov.b32 	%r783, 64;
	// begin inline asm
	{
    .reg .pred p;
    and.b32 %r781, %r785, %r783;    setp.ne.u32 p, %r781, 0;
    vote.ballot.sync.b32 %r781, p, 0xffffffff;
    @!p not.b32 %r781, %r781;
}

	// end inline asm
	and.b32  	%r795, %r781, %r794;
	mov.b32 	%r786, 128;
	// begin inline asm
	{
    .reg .pred p;
    and.b32 %r784, %r785, %r786;    setp.ne.u32 p, %r784, 0;
    vote.ballot.sync.b32 %r784, p, 0xffffffff;
    @!p not.b32 %r784, %r784;
}

	// end inline asm
	and.b32  	%r796, %r784, %r795;
	clz.b32 	%r797, %r796;
	sub.s32 	%r185, 31, %r797;
	and.b32  	%r798, %r646, %r796;
	popc.b32 	%r186, %r798;
	setp.ne.s32 	%p78, %r295, %r185;
	mov.b32 	%r1786, 0;
	@%p78 bra 	$L__BB9_123;
	shl.b32 	%r799, %r785, 2;
	add.s32 	%r800, %r164, %r799;
	atom.shared.add.u32 	%r1786, [%r800], %r186;
$L__BB9_123:
	shfl.sync.idx.b32	%r826|%p79, %r1786, %r185, 31, -1;
	add.s32 	%r189, %r186, %r826;
	shr.u32 	%r827, %r1768, %r293;
	and.b32  	%r823, %r827, %r82;
	mov.b32 	%r803, 1;
	// begin inline asm
	{
    .reg .pred p;
    and.b32 %r801, %r823, %r803;    setp.ne.u32 p, %r801, 0;
    vote.ballot.sync.b32 %r801, p, 0xffffffff;
    @!p not.b32 %r801, %r801;
}

	// end inline asm
	mov.b32 	%r806, 2;
	// begin inline asm
	{
    .reg .pred p;
    and.b32 %r804, %r823, %r806;    setp.ne.u32 p, %r804, 0;
    vote.ballot.sync.b32 %r804, p, 0xffffffff;
    @!p not.b32 %r804, %r804;
}

	// end inline asm
	and.b32  	%r828, %r804, %r801;
	mov.b32 	%r809, 4;
	// begin inline asm
	{
    .reg .pred p;
    and.b32 %r807, %r823, %r809;    setp.ne.u32 p, %r807, 0;
    vote.ballot.sync.b32 %r807, p, 0xffffffff;
    @!p not.b32 %r807, %r807;
}

	// end inline asm
	and.b32  	%r829, %r807, %r828;
	mov.b32 	%r812, 8;
	// begin inline asm
	{
    .reg .pred p;
    and.b32 %r810, %r823, %r812;    setp.ne.u32 p, %r810, 0;
    vote.ballot.sync.b32 %r810, p, 0xffffffff;
    @!p not.b32 %r810, %r810;
}

	// end inline asm
	and.b32  	%r830, %r810, %r829;
	mov.b32 	%r815, 16;
	// begin inline asm
	{
    .reg .pred p;
    and.b32 %r813, %r823, %r815;    setp.ne.u32 p, %r813, 0;
    vote.ballot.sync.b32 %r813, p, 0xffffffff;
    @!p not.b32 %r813, %r813;
}

	// end inline asm
	and.b32  	%r831, %r813, %r830;
	mov.b32 	%r818, 32;
	// begin inline asm
	{
    .reg .pred p;
    and.b32 %r816, %r823, %r818;    setp.ne.u32 p, %r816, 0;
    vote.ballot.sync.b32 %r816, p, 0xffffffff;
    @!p not.b32 %r816, %r816;
}

	// end inline asm
	and.b32  	%r832, %r816, %r831;
	mov.b32 	%r821, 64;
	// begin inline asm
	{
    .reg .pred p;
    and.b32 %r819, %r823, %r821;    setp.ne.u32 p, %r819, 0;
    vote.ballot.sync.b32 %r819, p, 0xffffffff;
    @!p not.b32 %r819, %r819;
}

	// end inline asm
	and.b32  	%r833, %r819, %r832;
	mov.b32 	%r824, 128;
	// begin inline asm
	{
    .reg .pred p;
    and.b32 %r822, %r823, %r824;    setp.ne.u32 p, %r822, 0;
    vote.ballot.sync.b32 %r822, p, 0xffffffff;
    @!p not.b32 %r822, %r822;
}

	// end inline asm
	and.b32  	%r834, %r822, %r833;
	clz.b32 	%r835, %r834;
	sub.s32 	%r191, 31, %r835;
	and.b32  	%r836, %r646, %r834;
	popc.b32 	%r192, %r836;
	setp.ne.s32 	%p80, %r295, %r191;
	mov.b32 	%r1787, 0;
	@%p80 bra 	$L__BB9_125;
	shl.b32 	%r837, %r823, 2;
	add.s32 	%r838, %r164, %r837;
	atom.shared.add.u32 	%r1787, [%r838], %r192;
$L__BB9_125:
	shfl.sync.idx.b32	%r864|%p81, %r1787, %r191, 31, -1;
	add.s32 	%r195, %r192, %r864;
	shr.u32 	%r865, %r1769, %r293;
	and.b32  	%r861, %r865, %r82;
	mov.b32 	%r841, 1;
	// begin inline asm
	{
    .reg .pred p;
    and.b32 %r839, %r861, %r841;    setp.ne.u32 p, %r839, 0;
    vote.ballot.sync.b32 %r839, p, 0xffffffff;
    @!p not.b32 %r839, %r839;
}

	// end inline asm
	mov.b32 	%r844, 2;
	// begin inline asm
	{
    .reg .pred p;
    and.b32 %r842, %r861, %r844;    setp.ne.u32 p, %r842, 0;
    vote.ballot.sync.b32 %r842, p, 0xffffffff;
    @!p not.b32 %r842, %r842;
}

	// end inline asm
	and.b32  	%r866, %r842, %r839;
	mov.b32 	%r847, 4;
	// begin inline asm
	{
    .reg .pred p;
    and.b32 %r845, %r861, %r847;    setp.ne.u32 p, %r845, 0;
    vote.ballot.sync.b32 %r845, p, 0xffffffff;
    @!p not.b32 %r845, %r845;
}

	// end inline asm
	and.b32  	%r867, %r845, %r866;
	mov.b32 	%r850, 8;
	// begin inline asm
	{
    .reg .pred p;
    and.b32 %r848, %r861, %r850;    setp.ne.u32 p, %r848, 0;
    vote.ballot.sync.b32 %r848, p, 0xffffffff;
    @!p not.b32 %r848, %r848;
}

	// end inline asm
	and.b32  	%r868, %r848, %r867;
	mov.b32 	%r853, 16;
	// begin inline asm
	{
    .reg .pred p;
    and.b32 %r851, %r861, %r853;    setp.ne.u32 p, %r851, 0;
    vote.ballot.sync.b32 %r851, p, 0xffffffff;
    @!p not.b32 %r851, %r851;
}

	// end inline asm
	and.b32  	%r869, %r851, %r868;
	mov.b32 	%r856, 32;
	// begin inline asm
	{
    .reg .pred p;
    and.b32 %r854, %r861, %r856;    setp.ne.u32 p, %r854, 0;
    vote.ballot.sync.b32 %r854, p, 0xffffffff;
    @!p not.b32 %r854, %r854;
}

	// end inline asm
	and.b32  	%r870, %r854, %r869;
	mov.b32 	%r859, 64;
	// begin inline asm
	{
    .reg .pred p;
    and.b32 %r857, %r861, %r859;    setp.ne.u32 p, %r857, 0;
    vote.ballot.sync.b32 %r857, p, 0xffffffff;
    @!p not.b32 %r857, %r857;
}

	// end inline asm
	and.b32  	%r871, %r857, %r870;
	mov.b32 	%r862, 128;
	// begin inline asm
	{
    .reg .pred p;
    and.b32 %r860, %r861, %r862;    setp.ne.u32 p, %r860, 0;
    vote.ballot.sync.b32 %r860, p, 0xffffffff;
    @!p not.b32 %r860, %r860;
}

	// end inline asm
	and.b32  	%r872, %r860, %r871;
	clz.b32 	%r873, %r872;
	sub.s32 	%r197, 31, %r873;
	and.b32  	%r874, %r646, %r872;
	popc.b32 	%r198, %r874;
	setp.ne.s32 	%p82, %r295, %r197;
	mov.b32 	%r1788, 0;
	@%p82 bra 	$L__BB9_127;
	shl.b32 	%r875, %r861, 2;
	add.s32 	%r876, %r164, %r875;
	atom.shared.add.u32 	%r1788, [%r876], %r198;
$L__BB9_127:
	shfl.sync.idx.b32	%r902|%p83, %r1788, %r197, 31, -1;
	add.s32 	%r201, %r198, %r902;
	shr.u32 	%r903, %r1770, %r293;
	and.b32  	%r899, %r903, %r82;
	mov.b32 	%r879, 1;
	// begin inline asm
	{
    .reg .pred p;
    and.b32 %r877, %r899, %r879;    setp.ne.u32 p, %r877, 0;
    vote.ballot.sync.b32 %r877, p, 0xffffffff;
    @!p not.b32 %r877, %r877;
}

	// end inline asm
	mov.b32 	%r882, 2;
	// begin inline asm
	{
    .reg .pred p;
    and.b32 %r880, %r899, %r882;    setp.ne.u32 p, %r880, 0;
    vote.ballot.sync.b32 %r880, p, 0xffffffff;
    @!p not.b32 %r880, %r880;
}

	// end inline asm
	and.b32  	%r904, %r880, %r877;
	mov.b32 	%r885, 4;
	// begin inline asm
	{
    .reg .pred p;
    and.b32 %r883, %r899, %r885;    setp.ne.u32 p, %r883, 0;
    vote.ballot.sync.b32 %r883, p, 0xffffffff;
    @!p not.b32 %r883, %r883;
}

	// end inline asm
	and.b32  	%r905, %r883, %r904;
	mov.b32 	%r888, 8;
	// begin inline asm
	{
    .reg .pred p;
    and.b32 %r886, %r899, %r888;    setp.ne.u32 p, %r886, 0;
    vote.ballot.sync.b32 %r886, p, 0xffffffff;
    @!p not.b32 %r886, %r886;
}

	// end inline asm
	and.b32  	%r906, %r886, %r905;
	mov.b32 	%r891, 16;
	// begin inline asm
	{
    .reg .pred p;
    and.b32 %r889, %r899, %r891;    setp.ne.u32 p, %r889, 0;
    vote.ballot.sync.b32 %r889, p, 0xffffffff;
    @!p not.b32 %r889, %r889;
}

	// end inline asm
	and.b32  	%r907, %r889, %r906;
	mov.b32 	%r894, 32;
	// begin inline asm
	{
    .reg .pred p;
    and.b32 %r892, %r899, %r894;    setp.ne.u32 p, %r892, 0;
    vote.ballot.sync.b32 %r892, p, 0xffffffff;
    @!p not.b32 %r892, %r892;
}

	// end inline asm
	and.b32  	%r908, %r892, %r907;
	mov.b32 	%r897, 64;
	// begin inline asm
	{
    .reg .pred p;
    and.b32 %r895, %r899, %r897;    setp.ne.u32 p, %r895, 0;
    vote.ballot.sync.b32 %r895, p, 0xffffffff;
    @!p not.b32 %r895, %r895;
}

	// end inline asm
	and.b32  	%r909, %r895, %r908;
	mov.b32 	%r900, 128;
	// begin inline asm
	{
    .reg .pred p;
    and.b32 %r898, %r899, %r900;    setp.ne.u32 p, %r898, 0;
    vote.ballot.sync.b32 %r898, p, 0xffffffff;
    @!p not.b32 %r898, %r898;
}

	// end inline asm
	and.b32  	%r910, %r898, %r909;
	clz.b32 	%r911, %r910;
	sub.s32 	%r203, 31, %r911;
	and.b32  	%r912, %r646, %r910;
	popc.b32 	%r204, %r912;
	setp.ne.s32 	%p84, %r295, %r203;
	mov.b32 	%r1789, 0;
	@%p84 bra 	$L__BB9_129;
	shl.b32 	%r913, %r899, 2;
	add.s32 	%r914, %r164, %r913;
	atom.shared.add.u32 	%r1789, [%r914], %r204;
$L__BB9_129:
	shfl.sync.idx.b32	%r940|%p85, %r1789, %r203, 31, -1;
	add.s32 	%r207, %r204, %r940;
	shr.u32 	%r941, %r1771, %r293;
	and.b32  	%r937, %r941, %r82;
	mov.b32 	%r917, 1;
	// begin inline asm
	{
    .reg .pred p;
    and.b32 %r915, %r937, %r917;    setp.ne.u32 p, %r915, 0;
    vote.ballot.sync.b32 %r915, p, 0xffffffff;
    @!p not.b32 %r915, %r915;
}

	// end inline asm
	mov.b32 	%r920, 2;
	// begin inline asm
	{
    .reg .pred p;
    and.b32 %r918, %r937, %r920;    setp.ne.u32 p, %r918, 0;
    vote.ballot.sync.b32 %r918, p, 0xffffffff;
    @!p not.b32 %r918, %r918;
}

	// end inline asm
	and.b32  	%r942, %r918, %r915;
	mov.b32 	%r923, 4;
	// begin inline asm
	{
    .reg .pred p;
    and.b32 %r921, %r937, %r923;    setp.ne.u32 p, %r921, 0;
    vote.ballot.sync.b32 %r921, p, 0xffffffff;
    @!p not.b32 %r921, %r921;
}

	// end inline asm
	and.b32  	%r943, %r921, %r942;
	mov.b32 	%r926, 8;
	// begin inline asm
	{
    .reg .pred p;
    and.b32 %r924, %r937, %r926;    setp.ne.u32 p, %r924, 0;
    vote.ballot.sync.b32 %r924, p, 0xffffffff;
    @!p not.b32 %r924, %r924;
}

	// end inline asm
	and.b32  	%r944, %r924, %r943;
	mov.b32 	%r929, 16;
	// begin inline asm
	{
    .reg .pred p;
    and.b32 %r927, %r937, %r929;    setp.ne.u32 p, %r927, 0;
    vote.ballot.sync.b32 %r927, p, 0xffffffff;
    @!p not.b32 %r927, %r927;
}

	// end inline asm
	and.b32  	%r945, %r927, %r944;
	mov.b32 	%r932, 32;
	// begin inline asm
	{
    .reg .pred p;
    and.b32 %r930, %r937, %r932;    setp.ne.u32 p, %r930, 0;
    vote.ballot.sync.b32 %r930, p, 0xffffffff;
    @!p not.b32 %r930, %r930;
}

	// end inline asm
	and.b32  	%r946, %r930, %r945;
	mov.b32 	%r935, 64;
	// begin inline asm
	{
    .reg .pred p;
    and.b32 %r933, %r937, %r935;    setp.ne.u32 p, %r933, 0;
    vote.ballot.sync.b32 %r933, p, 0xffffffff;
    @!p not.b32 %r933, %r933;
}

	// end inline asm
	and.b32  	%r947, %r933, %r946;
	mov.b32 	%r938, 128;
	// begin inline asm
	{
    .reg .pred p;
    and.b32 %r936, %r937, %r938;    setp.ne.u32 p, %r936, 0;
    vote.ballot.sync.b32 %r936, p, 0xffffffff;
    @!p not.b32 %r936, %r936;
}

	// end inline asm
	and.b32  	%r948, %r936, %r947;
	clz.b32 	%r949, %r948;
	sub.s32 	%r209, 31, %r949;
	and.b32  	%r950, %r646, %r948;
	popc.b32 	%r210, %r950;
	setp.ne.s32 	%p86, %r295, %r209;
	mov.b32 	%r1790, 0;
	@%p86 bra 	$L__BB9_131;
	shl.b32 	%r951, %r937, 2;
	add.s32 	%r952, %r164, %r951;
	atom.shared.add.u32 	%r1790, [%r952], %r210;
$L__BB9_131:
	shfl.sync.idx.b32	%r978|%p87, %r1790, %r209, 31, -1;
	add.s32 	%r213, %r210, %r978;
	shr.u32 	%r979, %r1772, %r293;
	and.b32  	%r975, %r979, %r82;
	mov.b32 	%r955, 1;
	// begin inline asm
	{
    .reg .pred p;
    and.b32 %r953, %r975, %r955;    setp.ne.u32 p, %r953, 0;
    vote.ballot.sync.b32 %r953, p, 0xffffffff;
    @!p not.b32 %r953, %r953;
}

	// end inline asm
	mov.b32 	%r958, 2;
	// begin inline asm
	{
    .reg .pred p;
    and.b32 %r956, %r975, %r958;    setp.ne.u32 p, %r956, 0;
    vote.ballot.sync.b32 %r956, p, 0xffffffff;
    @!p not.b32 %r956, %r956;
}

	// end inline asm
	and.b32  	%r980, %r956, %r953;
	mov.b32 	%r961, 4;
	// begin inline asm
	{
    .reg .pred p;
    and.b32 %r959, %r975, %r961;    setp.ne.u32 p, %r959, 0;
    vote.ballot.sync.b32 %r959, p, 0xffffffff;
    @!p not.b32 %r959, %r959;
}

	// end inline asm
	and.b32  	%r981, %r959, %r980;
	mov.b32 	%r964, 8;
	// begin inline asm
	{
    .reg .pred p;
    and.b32 %r962, %r975, %r964;    setp.ne.u32 p, %r962, 0;
    vote.ballot.sync.b32 %r962, p, 0xffffffff;
    @!p not.b32 %r962, %r962;
}

	// end inline asm
	and.b32  	%r982, %r962, %r981;
	mov.b32 	%r967, 16;
	// begin inline asm
	{
    .reg .pred p;
    and.b32 %r965, %r975, %r967;    setp.ne.u32 p, %r965, 0;
    vote.ballot.sync.b32 %r965, p, 0xffffffff;
    @!p not.b32 %r965, %r965;
}

	// end inline asm
	and.b32  	%r983, %r965, %r982;
	mov.b32 	%r970, 32;
	// begin inline asm
	{
    .reg .pred p;
    and.b32 %r968, %r975, %r970;    setp.ne.u32 p, %r968, 0;
    vote.ballot.sync.b32 %r968, p, 0xffffffff;
    @!p not.b32 %r968, %r968;
}

	// end inline asm
	and.b32  	%r984, %r968, %r983;
	mov.b32 	%r973, 64;
	// begin inline asm
	{
    .reg .pred p;
    and.b32 %r971, %r975, %r973;    setp.ne.u32 p, %r971, 0;
    vote.ballot.sync.b32 %r971, p, 0xffffffff;
    @!p not.b32 %r971, %r971;
}

	// end inline asm
	and.b32  	%r985, %r971, %r984;
	mov.b32 	%r976, 128;
	// begin inline asm
	{
    .reg .pred p;
    and.b32 %r974, %r975, %r976;    setp.ne.u32 p, %r974, 0;
    vote.ballot.sync.b32 %r974, p, 0xffffffff;
    @!p not.b32 %r974, %r974;
}

	// end inline asm
	and.b32  	%r986, %r974, %r985;
	clz.b32 	%r987, %r986;
	sub.s32 	%r215, 31, %r987;
	and.b32  	%r988, %r646, %r986;
	popc.b32 	%r216, %r988;
	setp.ne.s32 	%p88, %r295, %r215;
	mov.b32 	%r1791, 0;
	@%p88 bra 	$L__BB9_133;
	shl.b32 	%r989, %r975, 2;
	add.s32 	%r990, %r164, %r989;
	atom.shared.add.u32 	%r1791, [%r990], %r216;
$L__BB9_133:
	shfl.sync.idx.b32	%r1016|%p89, %r1791, %r215, 31, -1;
	add.s32 	%r219, %r216, %r1016;
	shr.u32 	%r1017, %r1773, %r293;
	and.b32  	%r1013, %r1017, %r82;
	mov.b32 	%r993, 1;
	// begin inline asm
	{
    .reg .pred p;
    and.b32 %r991, %r1013, %r993;    setp.ne.u32 p, %r991, 0;
    vote.ballot.sync.b32 %r991, p, 0xffffffff;
    @!p not.b32 %r991, %r991;
}

	// end inline asm
	mov.b32 	%r996, 2;
	// begin inline asm
	{
    .reg .pred p;
    and.b32 %r994, %r1013, %r996;    setp.ne.u32 p, %r994, 0;
    vote.ballot.sync.b32 %r994, p, 0xffffffff;
    @!p not.b32 %r994, %r994;
}

	// end inline asm
	and.b32  	%r1018, %r994, %r991;
	mov.b32 	%r999, 4;
	// begin inline asm
	{
    .reg .pred p;
    and.b32 %r997, %r1013, %r999;    setp.ne.u32 p, %r997, 0;
    vote.ballot.sync.b32 %r997, p, 0xffffffff;
    @!p not.b32 %r997, %r997;
}

	// end inline asm
	and.b32  	%r1019, %r997, %r1018;
	mov.b32 	%r1002, 8;
	// begin inline asm
	{
    .reg .pred p;
    and.b32 %r1000, %r1013, %r1002;    setp.ne.u32 p, %r1000, 0;
    vote.ballot.sync.b32 %r1000, p, 0xffffffff;
    @!p not.b32 %r1000, %r1000;
}

	// end inline asm
	and.b32  	%r1020, %r1000, %r1019;
	mov.b32 	%r1005, 16;
	// begin inline asm
	{
    .reg .pred p;
    and.b32 %r1003, %r1013, %r1005;    setp.ne.u32 p, %r1003, 0;
    vote.ballot.sync.b32 %r1003, p, 0xffffffff;
    @!p not.b32 %r1003, %r1003;
}

	// end inline asm
	and.b32  	%r1021, %r1003, %r1020;
	mov.b32 	%r1008, 32;
	// begin inline asm
	{
    .reg .pred p;
    and.b32 %r1006, %r1013, %r1008;    setp.ne.u32 p, %r1006, 0;
    vote.ballot.sync.b32 %r1006, p, 0xffffffff;
    @!p not.b32 %r1006, %r1006;
}

	// end inline asm
	and.b32  	%r1022, %r1006, %r1021;
	mov.b32 	%r1011, 64;
	// begin inline asm
	{
    .reg .pred p;
    and.b32 %r1009, %r1013, %r1011;    setp.ne.u32 p, %r1009, 0;
    vote.ballot.sync.b32 %r1009, p, 0xffffffff;
    @!p not.b32 %r1009, %r1009;
}

	// end inline asm
	and.b32  	%r1023, %r1009, %r1022;
	mov.b32 	%r1014, 128;
	// begin inline asm
	{
    .reg .pred p;
    and.b32 %r1012, %r1013, %r1014;    setp.ne.u32 p, %r1012, 0;
    vote.ballot.sync.b32 %r1012, p, 0xffffffff;
    @!p not.b32 %r1012, %r1012;
}

	// end inline asm
	and.b32  	%r1024, %r1012, %r1023;
	clz.b32 	%r1025, %r1024;
	sub.s32 	%r221, 31, %r1025;
	and.b32  	%r1026, %r646, %r1024;
	popc.b32 	%r222, %r1026;
	setp.ne.s32 	%p90, %r295, %r221;
	mov.b32 	%r1792, 0;
	@%p90 bra 	$L__BB9_135;
	shl.b32 	%r1027, %r1013, 2;
	add.s32 	%r1028, %r164, %r1027;
	atom.shared.add.u32 	%r1792, [%r1028], %r222;
$L__BB9_135:
	shfl.sync.idx.b32	%r1054|%p91, %r1792, %r221, 31, -1;
	add.s32 	%r225, %r222, %r1054;
	shr.u32 	%r1055, %r1774, %r293;
	and.b32  	%r1051, %r1055, %r82;
	mov.b32 	%r1031, 1;
	// begin inline asm
	{
    .reg .pred p;
    and.b32 %r1029, %r1051, %r1031;    setp.ne.u32 p, %r1029, 0;
    vote.ballot.sync.b32 %r1029, p, 0xffffffff;
    @!p not.b32 %r1029, %r1029;
}

	// end inline asm
	mov.b32 	%r1034, 2;
	// begin inline asm
	{
    .reg .pred p;
    and.b32 %r1032, %r1051, %r1034;    setp.ne.u32 p, %r1032, 0;
    vote.ballot.sync.b32 %r1032, p, 0xffffffff;
    @!p not.b32 %r1032, %r1032;
}

	// end inline asm
	and.b32  	%r1056, %r1032, %r1029;
	mov.b32 	%r1037, 4;
	// begin inline asm
	{
    .reg .pred p;
    and.b32 %r1035, %r1051, %r1037;    setp.ne.u32 p, %r1035, 0;
    vote.ballot.sync.b32 %r1035, p, 0xffffffff;
    @!p not.b32 %r1035, %r1035;
}

	// end inline asm
	and.b32  	%r1057, %r1035, %r1056;
	mov.b32 	%r1040, 8;
	// begin inline asm
	{
    .reg .pred p;
    and.b32 %r1038, %r1051, %r1040;    setp.ne.u32 p, %r1038, 0;
    vote.ballot.sync.b32 %r1038, p, 0xffffffff;
    @!p not.b32 %r1038, %r1038;
}

	// end inline asm
	and.b32  	%r1058, %r1038, %r1057;
	mov.b32 	%r1043, 16;
	// begin inline asm
	{
    .reg .pred p;
    and.b32 %r1041, %r1051, %r1043;    setp.ne.u32 p, %r1041, 0;
    vote.ballot.sync.b32 %r1041, p, 0xffffffff;
    @!p not.b32 %r1041, %r1041;
}

	// end inline asm
	and.b32  	%r1059, %r1041, %r1058;
	mov.b32 	%r1046, 32;
	// begin inline asm
	{
    .reg .pred p;
    and.b32 %r1044, %r1051, %r1046;    setp.ne.u32 p, %r1044, 0;
    vote.ballot.sync.b32 %r1044, p, 0xffffffff;
    @!p not.b32 %r1044, %r1044;
}

	// end inline asm
	and.b32  	%r1060, %r1044, %r1059;
	mov.b32 	%r1049, 64;
	// begin inline asm
	{
    .reg .pred p;
    and.b32 %r1047, %r1051, %r1049;    setp.ne.u32 p, %r1047, 0;
    vote.ballot.sync.b32 %r1047, p, 0xffffffff;
    @!p not.b32 %r1047, %r1047;
}

	// end inline asm
	and.b32  	%r1061, %r1047, %r1060;
	mov.b32 	%r1052, 128;
	// begin inline asm
	{
    .reg .pred p;
    and.b32 %r1050, %r1051, %r1052;    setp.ne.u32 p, %r1050, 0;
    vote.ballot.sync.b32 %r1050, p, 0xffffffff;
    @!p not.b32 %r1050, %r1050;
}

	// end inline asm
	and.b32  	%r1062, %r1050, %r1061;
	clz.b32 	%r1063, %r1062;
	sub.s32 	%r227, 31, %r1063;
	and.b32  	%r1064, %r646, %r1062;
	popc.b32 	%r228, %r1064;
	setp.ne.s32 	%p92, %r295, %r227;
	mov.b32 	%r1793, 0;
	@%p92 bra 	$L__BB9_137;
	shl.b32 	%r1065, %r1051, 2;
	add.s32 	%r1066, %r164, %r1065;
	atom.shared.add.u32 	%r1793, [%r1066], %r228;
$L__BB9_137:
	shfl.sync.idx.b32	%r1092|%p93, %r1793, %r227, 31, -1;
	add.s32 	%r231, %r228, %r1092;
	shr.u32 	%r1093, %r1775, %r293;
	and.b32  	%r1089, %r1093, %r82;
	mov.b32 	%r1069, 1;
	// begin inline asm
	{
    .reg .pred p;
    and.b32 %r1067, %r1089, %r1069;    setp.ne.u32 p, %r1067, 0;
    vote.ballot.sync.b32 %r1067, p, 0xffffffff;
    @!p not.b32 %r1067, %r1067;
}

	// end inline asm
	mov.b32 	%r1072, 2;
	// begin inline asm
	{
    .reg .pred p;
    and.b32 %r1070, %r1089, %r1072;    setp.ne.u32 p, %r1070, 0;
    vote.ballot.sync.b32 %r1070, p, 0xffffffff;
    @!p not.b32 %r1070, %r1070;
}

	// end inline asm
	and.b32  	%r1094, %r1070, %r1067;
	mov.b32 	%r1075, 4;
	// begin inline asm
	{
    .reg .pred p;
    and.b32 %r1073, %r1089, %r1075;    setp.ne.u32 p, %r1073, 0;
    vote.ballot.sync.b32 %r1073, p, 0xffffffff;
    @!p not.b32 %r1073, %r1073;
}

	// end inline asm
	and.b32  	%r1095, %r1073, %r1094;
	mov.b32 	%r1078, 8;
	// begin inline asm
	{
    .reg .pred p;
    and.b32 %r1076, %r1089, %r1078;    setp.ne.u32 p, %r1076, 0;
    vote.ballot.sync.b32 %r1076, p, 0xffffffff;
    @!p not.b32 %r1076, %r1076;
}

	// end inline asm
	and.b32  	%r1096, %r1076, %r1095;
	mov.b32 	%r1081, 16;
	// begin inline asm
	{
    .reg .pred p;
    and.b32 %r1079, %r1089, %r1081;    setp.ne.u32 p, %r1079, 0;
    vote.ballot.sync.b32 %r1079, p, 0xffffffff;
    @!p not.b32 %r1079, %r1079;
}

	// end inline asm
	and.b32  	%r1097, %r1079, %r1096;
	mov.b32 	%r1084, 32;
	// begin inline asm
	{
    .reg .pred p;
    and.b32 %r1082, %r1089, %r1084;    setp.ne.u32 p, %r1082, 0;
    vote.ballot.sync.b32 %r1082, p, 0xffffffff;
    @!p not.b32 %r1082, %r1082;
}

	// end inline asm
	and.b32  	%r1098, %r1082, %r1097;
	mov.b32 	%r1087, 64;
	// begin inline asm
	{
    .reg .pred p;
    and.b32 %r1085, %r1089, %r1087;    setp.ne.u32 p, %r1085, 0;
    vote.ballot.sync.b32 %r1085, p, 0xffffffff;
    @!p not.b32 %r1085, %r1085;
}

	// end inline asm
	and.b32  	%r1099, %r1085, %r1098;
	mov.b32 	%r1090, 128;
	// begin inline asm
	{
    .reg .pred p;
    and.b32 %r1088, %r1089, %r1090;    setp.ne.u32 p, %r1088, 0;
    vote.ballot.sync.b32 %r1088, p, 0xffffffff;
    @!p not.b32 %r1088, %r1088;
}

	// end inline asm
	and.b32  	%r1100, %r1088, %r1099;
	clz.b32 	%r1101, %r1100;
	sub.s32 	%r233, 31, %r1101;
	and.b32  	%r1102, %r646, %r1100;
	popc.b32 	%r234, %r1102;
	setp.ne.s32 	%p94, %r295, %r233;
	mov.b32 	%r1794, 0;
	@%p94 bra 	$L__BB9_139;
	shl.b32 	%r1103, %r1089, 2;
	add.s32 	%r1104, %r164, %r1103;
	atom.shared.add.u32 	%r1794, [%r1104], %r234;
$L__BB9_139:
	shfl.sync.idx.b32	%r1130|%p95, %r1794, %r233, 31, -1;
	add.s32 	%r237, %r234, %r1130;
	shr.u32 	%r1131, %r1776, %r293;
	and.b32  	%r1127, %r1131, %r82;
	mov.b32 	%r1107, 1;
	// begin inline asm
	{
    .reg .pred p;
    and.b32 %r1105, %r1127, %r1107;    setp.ne.u32 p, %r1105, 0;
    vote.ballot.sync.b32 %r1105, p, 0xffffffff;
    @!p not.b32 %r1105, %r1105;
}

	// end inline asm
	mov.b32 	%r1110, 2;
	// begin inline asm
	{
    .reg .pred p;
    and.b32 %r1108, %r1127, %r1110;    setp.ne.u32 p, %r1108, 0;
    vote.ballot.sync.b32 %r1108, p, 0xffffffff;
    @!p not.b32 %r1108, %r1108;
}

	// end inline asm
	and.b32  	%r1132, %r1108, %r1105;
	mov.b32 	%r1113, 4;
	// begin inline asm
	{
    .reg .pred p;
    and.b32 %r1111, %r1127, %r1113;    setp.ne.u32 p, %r1111, 0;
    vote.ballot.sync.b32 %r1111, p, 0xffffffff;
    @!p not.b32 %r1111, %r1111;
}

	// end inline asm
	and.b32  	%r1133, %r1111, %r1132;
	mov.b32 	%r1116, 8;
	// begin inline asm
	{
    .reg .pred p;
    and.b32 %r1114, %r1127, %r1116;    setp.ne.u32 p, %r1114, 0;
    vote.ballot.sync.b32 %r1114, p, 0xffffffff;
    @!p not.b32 %r1114, %r1114;
}

	// end inline asm
	and.b32  	%r1134, %r1114, %r1133;
	mov.b32 	%r1119, 16;
	// begin inline asm
	{
    .reg .pred p;
    and.b32 %r1117, %r1127, %r1119;    setp.ne.u32 p, %r1117, 0;
    vote.ballot.sync.b32 %r1117, p, 0xffffffff;
    @!p not.b32 %r1117, %r1117;
}

	// end inline asm
	and.b32  	%r1135, %r1117, %r1134;
	mov.b32 	%r1122, 32;
	// begin inline asm
	{
    .reg .pred p;
    and.b32 %r1120, %r1127, %r1122;    setp.ne.u32 p, %r1120, 0;
    vote.ballot.sync.b32 %r1120, p, 0xffffffff;
    @!p not.b32 %r1120, %r1120;
}

	// end inline asm
	and.b32  	%r1136, %r1120, %r1135;
	mov.b32 	%r1125, 64;
	// begin inline asm
	{
    .reg .pred p;
    and.b32 %r1123, %r1127, %r1125;    setp.ne.u32 p, %r1123, 0;
    vote.ballot.sync.b32 %r1123, p, 0xffffffff;
    @!p not.b32 %r1123, %r1123;
}

	// end inline asm
	and.b32  	%r1137, %r1123, %r1136;
	mov.b32 	%r1128, 128;
	// begin inline asm
	{
    .reg .pred p;
    and.b32 %r1126, %r1127, %r1128;    setp.ne.u32 p, %r1126, 0;
    vote.ballot.sync.b32 %r1126, p, 0xffffffff;
    @!p not.b32 %r1126, %r1126;
}

	// end inline asm
	and.b32  	%r1138, %r1126, %r1137;
	clz.b32 	%r1139, %r1138;
	sub.s32 	%r239, 31, %r1139;
	and.b32  	%r1140, %r646, %r1138;
	popc.b32 	%r240, %r1140;
	setp.ne.s32 	%p96, %r295, %r239;
	mov.b32 	%r1795, 0;
	@%p96 bra 	$L__BB9_141;
	shl.b32 	%r1141, %r1127, 2;
	add.s32 	%r1142, %r164, %r1141;
	atom.shared.add.u32 	%r1795, [%r1142], %r240;
$L__BB9_141:
	shfl.sync.idx.b32	%r1168|%p97, %r1795, %r239, 31, -1;
	add.s32 	%r243, %r240, %r1168;
	shr.u32 	%r1169, %r1777, %r293;
	and.b32  	%r1165, %r1169, %r82;
	mov.b32 	%r1145, 1;
	// begin inline asm
	{
    .reg .pred p;
    and.b32 %r1143, %r1165, %r1145;    setp.ne.u32 p, %r1143, 0;
    vote.ballot.sync.b32 %r1143, p, 0xffffffff;
    @!p not.b32 %r1143, %r1143;
}

	// end inline asm
	mov.b32 	%r1148, 2;
	// begin inline asm
	{
    .reg .pred p;
    and.b32 %r1146, %r1165, %r1148;    setp.ne.u32 p, %r1146, 0;
    vote.ballot.sync.b32 %r1146, p, 0xffffffff;
    @!p not.b32 %r1146, %r1146;
}

	// end inline asm
	and.b32  	%r1170, %r1146, %r1143;
	mov.b32 	%r1151, 4;
	// begin inline asm
	{
    .reg .pred p;
    and.b32 %r1149, %r1165, %r1151;    setp.ne.u32 p, %r1149, 0;
    vote.ballot.sync.b32 %r1149, p, 0xffffffff;
    @!p not.b32 %r1149, %r1149;
}

	// end inline asm
	and.b32  	%r1171, %r1149, %r1170;
	mov.b32 	%r1154, 8;
	// begin inline asm
	{
    .reg .pred p;
    and.b32 %r1152, %r1165, %r1154;    setp.ne.u32 p, %r1152, 0;
    vote.ballot.sync.b32 %r1152, p, 0xffffffff;
    @!p not.b32 %r1152, %r1152;
}

	// end inline asm
	and.b32  	%r1172, %r1152, %r1171;
	mov.b32 	%r1157, 16;
	// begin inline asm
	{
    .reg .pred p;
    and.b32 %r1155, %r1165, %r1157;    setp.ne.u32 p, %r1155, 0;
    vote.ballot.sync.b32 %r1155, p, 0xffffffff;
    @!p not.b32 %r1155, %r1155;
}

	// end inline asm
	and.b32  	%r1173, %r1155, %r1172;
	mov.b32 	%r1160, 32;
	// begin inline asm
	{
    .reg .pred p;
    and.b32 %r1158, %r1165, %r1160;    setp.ne.u32 p, %r1158, 0;
    vote.ballot.sync.b32 %r1158, p, 0xffffffff;
    @!p not.b32 %r1158, %r1158;
}

	// end inline asm
	and.b32  	%r1174, %r1158, %r1173;
	mov.b32 	%r1163, 64;
	// begin inline asm
	{
    .reg .pred p;
    and.b32 %r1161, %r1165, %r1163;    setp.ne.u32 p, %r1161, 0;
    vote.ballot.sync.b32 %r1161, p, 0xffffffff;
    @!p not.b32 %r1161, %r1161;
}

	// end inline asm
	and.b32  	%r1175, %r1161, %r1174;
	mov.b32 	%r1166, 128;
	// begin inline asm
	{
    .reg .pred p;
    and.b32 %r1164, %r1165, %r1166;    setp.ne.u32 p, %r1164, 0;
    vote.ballot.sync.b32 %r1164, p, 0xffffffff;
    @!p not.b32 %r1164, %r1164;
}

	// end inline asm
	and.b32  	%r1176, %r1164, %r1175;
	clz.b32 	%r1177, %r1176;
	sub.s32 	%r245, 31, %r1177;
	and.b32  	%r1178, %r646, %r1176;
	popc.b32 	%r246, %r1178;
	setp.ne.s32 	%p98, %r295, %r245;
	mov.b32 	%r1796, 0;
	@%p98 bra 	$L__BB9_143;
	shl.b32 	%r1179, %r1165, 2;
	add.s32 	%r1180, %r164, %r1179;
	atom.shared.add.u32 	%r1796, [%r1180], %r246;
$L__BB9_143:
	shfl.sync.idx.b32	%r1206|%p99, %r1796, %r245, 31, -1;
	add.s32 	%r249, %r246, %r1206;
	shr.u32 	%r1207, %r1778, %r293;
	and.b32  	%r1203, %r1207, %r82;
	mov.b32 	%r1183, 1;
	// begin inline asm
	{
    .reg .pred p;
    and.b32 %r1181, %r1203, %r1183;    setp.ne.u32 p, %r1181, 0;
    vote.ballot.sync.b32 %r1181, p, 0xffffffff;
    @!p not.b32 %r1181, %r1181;
}

	// end inline asm
	mov.b32 	%r1186, 2;
	// begin inline asm
	{
    .reg .pred p;
    and.b32 %r1184, %r1203, %r1186;    setp.ne.u32 p, %r1184, 0;
    vote.ballot.sync.b32 %r1184, p, 0xffffffff;
    @!p not.b32 %r1184, %r1184;
}

	// end inline asm
	and.b32  	%r1208, %r1184, %r1181;
	mov.b32 	%r1189, 4;
	// begin inline asm
	{
    .reg .pred p;
    and.b32 %r1187, %r1203, %r1189;    setp.ne.u32 p, %r1187, 0;
    vote.ballot.sync.b32 %r1187, p, 0xffffffff;
    @!p not.b32 %r1187, %r1187;
}

	// end inline asm
	and.b32  	%r1209, %r1187, %r1208;
	mov.b32 	%r1192, 8;
	// begin inline asm
	{
    .reg .pred p;
    and.b32 %r1190, %r1203, %r1192;    setp.ne.u32 p, %r1190, 0;
    vote.ballot.sync.b32 %r1190, p, 0xffffffff;
    @!p not.b32 %r1190, %r1190;
}

	// end inline asm
	and.b32  	%r1210, %r1190, %r1209;
	mov.b32 	%r1195, 16;
	// begin inline asm
	{
    .reg .pred p;
    and.b32 %r1193, %r1203, %r1195;    setp.ne.u32 p, %r1193, 0;
    vote.ballot.sync.b32 %r1193, p, 0xffffffff;
    @!p not.b32 %r1193, %r1193;
}

	// end inline asm
	and.b32  	%r1211, %r1193, %r1210;
	mov.b32 	%r1198, 32;
	// begin inline asm
	{
    .reg .pred p;
    and.b32 %r1196, %r1203, %r1198;    setp.ne.u32 p, %r1196, 0;
    vote.ballot.sync.b32 %r1196, p, 0xffffffff;
    @!p not.b32 %r1196, %r1196;
}

	// end inline asm
	and.b32  	%r1212, %r1196, %r1211;
	mov.b32 	%r1201, 64;
	// begin inline asm
	{
    .reg .pred p;
    and.b32 %r1199, %r1203, %r1201;    setp.ne.u32 p, %r1199, 0;
    vote.ballot.sync.b32 %r1199, p, 0xffffffff;
    @!p not.b32 %r1199, %r1199;
}

	// end inline asm
	and.b32  	%r1213, %r1199, %r1212;
	mov.b32 	%r1204, 128;
	// begin inline asm
	{
    .reg .pred p;
    and.b32 %r1202, %r1203, %r1204;    setp.ne.u32 p, %r1202, 0;
    vote.ballot.sync.b32 %r1202, p, 0xffffffff;
    @!p not.b32 %r1202, %r1202;
}

	// end inline asm
	and.b32  	%r1214, %r1202, %r1213;
	clz.b32 	%r1215, %r1214;
	sub.s32 	%r251, 31, %r1215;
	and.b32  	%r1216, %r646, %r1214;
	popc.b32 	%r252, %r1216;
	setp.ne.s32 	%p100, %r295, %r251;
	mov.b32 	%r1797, 0;
	@%p100 bra 	$L__BB9_145;
	shl.b32 	%r1217, %r1203, 2;
	add.s32 	%r1218, %r164, %r1217;
	atom.shared.add.u32 	%r1797, [%r1218], %r252;
$L__BB9_145:
	shfl.sync.idx.b32	%r1244|%p101, %r1797, %r251, 31, -1;
	add.s32 	%r255, %r252, %r1244;
	shr.u32 	%r1245, %r1779, %r293;
	and.b32  	%r1241, %r1245, %r82;
	mov.b32 	%r1221, 1;
	// begin inline asm
	{
    .reg .pred p;
    and.b32 %r1219, %r1241, %r1221;    setp.ne.u32 p, %r1219, 0;
    vote.ballot.sync.b32 %r1219, p, 0xffffffff;
    @!p not.b32 %r1219, %r1219;
}

	// end inline asm
	mov.b32 	%r1224, 2;
	// begin inline asm
	{
    .reg .pred p;
    and.b32 %r1222, %r1241, %r1224;    setp.ne.u32 p, %r1222, 0;
    vote.ballot.sync.b32 %r1222, p, 0xffffffff;
    @!p not.b32 %r1222, %r1222;
}

	// end inline asm
	and.b32  	%r1246, %r1222, %r1219;
	mov.b32 	%r1227, 4;
	// begin inline asm
	{
    .reg .pred p;
    and.b32 %r1225, %r1241, %r1227;    setp.ne.u32 p, %r1225, 0;
    vote.ballot.sync.b32 %r1225, p, 0xffffffff;
    @!p not.b32 %r1225, %r1225;
}

	// end inline asm
	and.b32  	%r1247, %r1225, %r1246;
	mov.b32 	%r1230, 8;
	// begin inline asm
	{
    .reg .pred p;
    and.b32 %r1228, %r1241, %r1230;    setp.ne.u32 p, %r1228, 0;
    vote.ballot.sync.b32 %r1228, p, 0xffffffff;
    @!p not.b32 %r1228, %r1228;
}

	// end inline asm
	and.b32  	%r1248, %r1228, %r1247;
	mov.b32 	%r1233, 16;
	// begin inline asm
	{
    .reg .pred p;
    and.b32 %r1231, %r1241, %r1233;    setp.ne.u32 p, %r1231, 0;
    vote.ballot.sync.b32 %r1231, p, 0xffffffff;
    @!p not.b32 %r1231, %r1231;
}

	// end inline asm
	and.b32  	%r1249, %r1231, %r1248;
	mov.b32 	%r1236, 32;
	// begin inline asm
	{
    .reg .pred p;
    and.b32 %r1234, %r1241, %r1236;    setp.ne.u32 p, %r1234, 0;
    vote.ballot.sync.b32 %r1234, p, 0xffffffff;
    @!p not.b32 %r1234, %r1234;
}

	// end inline asm
	and.b32  	%r1250, %r1234, %r1249;
	mov.b32 	%r1239, 64;
	// begin inline asm
	{
    .reg .pred p;
    and.b32 %r1237, %r1241, %r1239;    setp.ne.u32 p, %r1237, 0;
    vote.ballot.sync.b32 %r1237, p, 0xffffffff;
    @!p not.b32 %r1237, %r1237;
}

	// end inline asm
	and.b32  	%r1251, %r1237, %r1250;
	mov.b32 	%r1242, 128;
	// begin inline asm
	{
    .reg .pred p;
    and.b32 %r1240, %r1241, %r1242;    setp.ne.u32 p, %r1240, 0;
    vote.ballot.sync.b32 %r1240, p, 0xffffffff;
    @!p not.b32 %r1240, %r1240;
}

	// end inline asm
	and.b32  	%r1252, %r1240, %r1251;
	clz.b32 	%r1253, %r1252;
	sub.s32 	%r257, 31, %r1253;
	and.b32  	%r1254, %r646, %r1252;
	popc.b32 	%r258, %r1254;
	setp.ne.s32 	%p102, %r295, %r257;
	mov.b32 	%r1798, 0;
	@%p102 bra 	$L__BB9_147;
	shl.b32 	%r1259, %r1241, 2;
	add.s32 	%r1260, %r164, %r1259;
	atom.shared.add.u32 	%r1798, [%r1260], %r258;
$L__BB9_147:
	shfl.sync.idx.b32	%r1286|%p103, %r1798, %r257, 31, -1;
	add.s32 	%r261, %r258, %r1286;
	shr.u32 	%r1287, %r1780, %r293;
	and.b32  	%r1283, %r1287, %r82;
	mov.b32 	%r1263, 1;
	// begin inline asm
	{
    .reg .pred p;
    and.b32 %r1261, %r1283, %r1263;    setp.ne.u32 p, %r1261, 0;
    vote.ballot.sync.b32 %r1261, p, 0xffffffff;
    @!p not.b32 %r1261, %r1261;
}

	// end inline asm
	mov.b32 	%r1266, 2;
	// begin inline asm
	{
    .reg .pred p;
    and.b32 %r1264, %r1283, %r1266;    setp.ne.u32 p, %r1264, 0;
    vote.ballot.sync.b32 %r1264, p, 0xffffffff;
    @!p not.b32 %r1264, %r1264;
}

	// end inline asm
	and.b32  	%r1288, %r1264, %r1261;
	mov.b32 	%r1269, 4;
	// begin inline asm
	{
    .reg .pred p;
    and.b32 %r1267, %r1283, %r1269;    setp.ne.u32 p, %r1267, 0;
    vote.ballot.sync.b32 %r1267, p, 0xffffffff;
    @!p not.b32 %r1267, %r1267;
}

	// end inline asm
	and.b32  	%r1289, %r1267, %r1288;
	mov.b32 	%r1272, 8;
	// begin inline asm
	{
    .reg .pred p;
    and.b32 %r1270, %r1283, %r1272;    setp.ne.u32 p, %r1270, 0;
    vote.ballot.sync.b32 %r1270, p, 0xffffffff;
    @!p not.b32 %r1270, %r1270;
}

	// end inline asm
	and.b32  	%r1290, %r1270, %r1289;
	mov.b32 	%r1275, 16;
	// begin inline asm
	{
    .reg .pred p;
    and.b32 %r1273, %r1283, %r1275;    setp.ne.u32 p, %r1273, 0;
    vote.ballot.sync.b32 %r1273, p, 0xffffffff;
    @!p not.b32 %r1273, %r1273;
}

	// end inline asm
	and.b32  	%r1291, %r1273, %r1290;
	mov.b32 	%r1278, 32;
	// begin inline asm
	{
    .reg .pred p;
    and.b32 %r1276, %r1283, %r1278;    setp.ne.u32 p, %r1276, 0;
    vote.ballot.sync.b32 %r1276, p, 0xffffffff;
    @!p not.b32 %r1276, %r1276;
}

	// end inline asm
	and.b32  	%r1292, %r1276, %r1291;
	mov.b32 	%r1281, 64;
	// begin inline asm
	{
    .reg .pred p;
    and.b32 %r1279, %r1283, %r1281;    setp.ne.u32 p, %r1279, 0;
    vote.ballot.sync.b32 %r1279, p, 0xffffffff;
    @!p not.b32 %r1279, %r1279;
}

	// end inline asm
	and.b32  	%r1293, %r1279, %r1292;
	mov.b32 	%r1284, 128;
	// begin inline asm
	{
    .reg .pred p;
    and.b32 %r1282, %r1283, %r1284;    setp.ne.u32 p, %r1282, 0;
    vote.ballot.sync.b32 %r1282, p, 0xffffffff;
    @!p not.b32 %r1282, %r1282;
}

	// end inline asm
	and.b32  	%r1294, %r1282, %r1293;
	clz.b32 	%r1295, %r1294;
	sub.s32 	%r263, 31, %r1295;
	and.b32  	%r1296, %r646, %r1294;
	popc.b32 	%r264, %r1296;
	setp.ne.s32 	%p104, %r295, %r263;
	mov.b32 	%r1799, 0;
	@%p104 bra 	$L__BB9_149;
	shl.b32 	%r1301, %r1283, 2;
	add.s32 	%r1302, %r164, %r1301;
	atom.shared.add.u32 	%r1799, [%r1302], %r264;
$L__BB9_149:
	shfl.sync.idx.b32	%r1328|%p105, %r1799, %r263, 31, -1;
	add.s32 	%r267, %r264, %r1328;
	shr.u32 	%r1329, %r1781, %r293;
	and.b32  	%r1325, %r1329, %r82;
	mov.b32 	%r1305, 1;
	// begin inline asm
	{
    .reg .pred p;
    and.b32 %r1303, %r1325, %r1305;    setp.ne.u32 p, %r1303, 0;
    vote.ballot.sync.b32 %r1303, p, 0xffffffff;
    @!p not.b32 %r1303, %r1303;
}

	// end inline asm
	mov.b32 	%r1308, 2;
	// begin inline asm
	{
    .reg .pred p;
    and.b32 %r1306, %r1325, %r1308;    setp.ne.u32 p, %r1306, 0;
    vote.ballot.sync.b32 %r1306, p, 0xffffffff;
    @!p not.b32 %r1306, %r1306;
}

	// end inline asm
	and.b32  	%r1330, %r1306, %r1303;
	mov.b32 	%r1311, 4;
	// begin inline asm
	{
    .reg .pred p;
    and.b32 %r1309, %r1325, %r1311;    setp.ne.u32 p, %r1309, 0;
    vote.ballot.sync.b32 %r1309, p, 0xffffffff;
    @!p not.b32 %r1309, %r1309;
}

	// end inline asm
	and.b32  	%r1331, %r1309, %r1330;
	mov.b32 	%r1314, 8;
	// begin inline asm
	{
    .reg .pred p;
    and.b32 %r1312, %r1325, %r1314;    setp.ne.u32 p, %r1312, 0;
    vote.ballot.sync.b32 %r1312, p, 0xffffffff;
    @!p not.b32 %r1312, %r1312;
}

	// end inline asm
	and.b32  	%r1332, %r1312, %r1331;
	mov.b32 	%r1317, 16;
	// begin inline asm
	{
    .reg .pred p;
    and.b32 %r1315, %r1325, %r1317;    setp.ne.u32 p, %r1315, 0;
    vote.ballot.sync.b32 %r1315, p, 0xffffffff;
    @!p not.b32 %r1315, %r1315;
}

	// end inline asm
	and.b32  	%r1333, %r1315, %r1332;
	mov.b32 	%r1320, 32;
	// begin inline asm
	{
    .reg .pred p;
    and.b32 %r1318, %r1325, %r1320;    setp.ne.u32 p, %r1318, 0;
    vote.ballot.sync.b32 %r1318, p, 0xffffffff;
    @!p not.b32 %r1318, %r1318;
}

	// end inline asm
	and.b32  	%r1334, %r1318, %r1333;
	mov.b32 	%r1323, 64;
	// begin inline asm
	{
    .reg .pred p;
    and.b32 %r1321, %r1325, %r1323;    setp.ne.u32 p, %r1321, 0;
    vote.ballot.sync.b32 %r1321, p, 0xffffffff;
    @!p not.b32 %r1321, %r1321;
}

	// end inline asm
	and.b32  	%r1335, %r1321, %r1334;
	mov.b32 	%r1326, 128;
	// begin inline asm
	{
    .reg .pred p;
    and.b32 %r1324, %r1325, %r1326;    setp.ne.u32 p, %r1324, 0;
    vote.ballot.sync.b32 %r1324, p, 0xffffffff;
    @!p not.b32 %r1324, %r1324;
}

	// end inline asm
	and.b32  	%r1336, %r1324, %r1335;
	clz.b32 	%r1337, %r1336;
	sub.s32 	%r269, 31, %r1337;
	and.b32  	%r1338, %r646, %r1336;
	popc.b32 	%r270, %r1338;
	setp.ne.s32 	%p106, %r295, %r269;
	mov.b32 	%r1800, 0;
	@%p106 bra 	$L__BB9_151;
	shl.b32 	%r1339, %r1, 5;
	and.b32  	%r1340, %r1339, 31744;
	add.s32 	%r1342, %r551, %r1340;
	shl.b32 	%r1343, %r1325, 2;
	add.s32 	%r1344, %r1342, %r1343;
	atom.shared.add.u32 	%r1800, [%r1344], %r270;
$L__BB9_151:
	shfl.sync.idx.b32	%r1370|%p107, %r1800, %r269, 31, -1;
	add.s32 	%r273, %r270, %r1370;
	shr.u32 	%r1371, %r1782, %r293;
	and.b32  	%r1367, %r1371, %r82;
	mov.b32 	%r1347, 1;
	// begin inline asm
	{
    .reg .pred p;
    and.b32 %r1345, %r1367, %r1347;    setp.ne.u32 p, %r1345, 0;
    vote.ballot.sync.b32 %r1345, p, 0xffffffff;
    @!p not.b32 %r1345, %r1345;
}

	// end inline asm
	mov.b32 	%r1350, 2;
	// begin inline asm
	{
    .reg .pred p;
    and.b32 %r1348, %r1367, %r1350;    setp.ne.u32 p, %r1348, 0;
    vote.ballot.sync.b32 %r1348, p, 0xffffffff;
    @!p not.b32 %r1348, %r1348;
}

	// end inline asm
	and.b32  	%r1372, %r1348, %r1345;
	mov.b32 	%r1353, 4;
	// begin inline asm
	{
    .reg .pred p;
    and.b32 %r1351, %r1367, %r1353;    setp.ne.u32 p, %r1351, 0;
    vote.ballot.sync.b32 %r1351, p, 0xffffffff;
    @!p not.b32 %r1351, %r1351;
}

	// end inline asm
	and.b32  	%r1373, %r1351, %r1372;
	mov.b32 	%r1356, 8;
	// begin inline asm
	{
    .reg .pred p;
    and.b32 %r1354, %r1367, %r1356;    setp.ne.u32 p, %r1354, 0;
    vote.ballot.sync.b32 %r1354, p, 0xffffffff;
    @!p not.b32 %r1354, %r1354;
}

	// end inline asm
	and.b32  	%r1374, %r1354, %r1373;
	mov.b32 	%r1359, 16;
	// begin inline asm
	{
    .reg .pred p;
    and.b32 %r1357, %r1367, %r1359;    setp.ne.u32 p, %r1357, 0;
    vote.ballot.sync.b32 %r1357, p, 0xffffffff;
    @!p not.b32 %r1357, %r1357;
}

	// end inline asm
	and.b32  	%r1375, %r1357, %r1374;
	mov.b32 	%r1362, 32;
	// begin inline asm
	{
    .reg .pred p;
    and.b32 %r1360, %r1367, %r1362;    setp.ne.u32 p, %r1360, 0;
    vote.ballot.sync.b32 %r1360, p, 0xffffffff;
    @!p not.b32 %r1360, %r1360;
}

	// end inline asm
	and.b32  	%r1376, %r1360, %r1375;
	mov.b32 	%r1365, 64;
	// begin inline asm
	{
    .reg .pred p;
    and.b32 %r1363, %r1367, %r1365;    setp.ne.u32 p, %r1363, 0;
    vote.ballot.sync.b32 %r1363, p, 0xffffffff;
    @!p not.b32 %r1363, %r1363;
}

	// end inline asm
	and.b32  	%r1377, %r1363, %r1376;
	mov.b32 	%r1368, 128;
	// begin inline asm
	{
    .reg .pred p;
    and.b32 %r1366, %r1367, %r1368;    setp.ne.u32 p, %r1366, 0;
    vote.ballot.sync.b32 %r1366, p, 0xffffffff;
    @!p not.b32 %r1366, %r1366;
}

	// end inline asm
	and.b32  	%r1378, %r1366, %r1377;
	clz.b32 	%r1379, %r1378;
	sub.s32 	%r275, 31, %r1379;
	and.b32  	%r1380, %r646, %r1378;
	popc.b32 	%r276, %r1380;
	setp.ne.s32 	%p108, %r295, %r275;
	mov.b32 	%r1801, 0;
	@%p108 bra 	$L__BB9_153;
	shl.b32 	%r1385, %r1367, 2;
	add.s32 	%r1386, %r164, %r1385;
	atom.shared.add.u32 	%r1801, [%r1386], %r276;
$L__BB9_153:
	setp.gt.u32 	%p109, %r1, 255;
	shfl.sync.idx.b32	%r1387|%p110, %r1801, %r275, 31, -1;
	add.s32 	%r1388, %r276, %r1387;
	bar.sync 	0;
	shl.b32 	%r1389, %r171, 2;
	add.s32 	%r1391, %r551, %r1389;
	st.shared.u32 	[%r1391+-4], %r1764;
	shl.b32 	%r1392, %r177, 2;
	add.s32 	%r1393, %r551, %r1392;
	st.shared.u32 	[%r1393+-4], %r1765;
	shl.b32 	%r1394, %r183, 2;
	add.s32 	%r1395, %r551, %r1394;
	st.shared.u32 	[%r1395+-4], %r1766;
	shl.b32 	%r1396, %r189, 2;
	add.s32 	%r1397, %r551, %r1396;
	st.shared.u32 	[%r1397+-4], %r1767;
	shl.b32 	%r1398, %r195, 2;
	add.s32 	%r1399, %r551, %r1398;
	st.shared.u32 	[%r1399+-4], %r1768;
	shl.b32 	%r1400, %r201, 2;
	add.s32 	%r1401, %r551, %r1400;
	st.shared.u32 	[%r1401+-4], %r1769;
	shl.b32 	%r1402, %r207, 2;
	add.s32 	%r1403, %r551, %r1402;
	st.shared.u32 	[%r1403+-4], %r1770;
	shl.b32 	%r1404, %r213, 2;
	add.s32 	%r1405, %r551, %r1404;
	st.shared.u32 	[%r1405+-4], %r1771;
	shl.b32 	%r1406, %r219, 2;
	add.s32 	%r1407, %r551, %r1406;
	st.shared.u32 	[%r1407+-4], %r1772;
	shl.b32 	%r1408, %r225, 2;
	add.s32 	%r1409, %r551, %r1408;
	st.shared.u32 	[%r1409+-4], %r1773;
	shl.b32 	%r1410, %r231, 2;
	add.s32 	%r1411, %r551, %r1410;
	st.shared.u32 	[%r1411+-4], %r1774;
	shl.b32 	%r1412, %r237, 2;
	add.s32 	%r1413, %r551, %r1412;
	st.shared.u32 	[%r1413+-4], %r1775;
	shl.b32 	%r1414, %r243, 2;
	add.s32 	%r1415, %r551, %r1414;
	st.shared.u32 	[%r1415+-4], %r1776;
	shl.b32 	%r1416, %r249, 2;
	add.s32 	%r1417, %r551, %r1416;
	st.shared.u32 	[%r1417+-4], %r1777;
	shl.b32 	%r1418, %r255, 2;
	add.s32 	%r1419, %r551, %r1418;
	st.shared.u32 	[%r1419+-4], %r1778;
	shl.b32 	%r1420, %r261, 2;
	add.s32 	%r1421, %r551, %r1420;
	st.shared.u32 	[%r1421+-4], %r1779;
	shl.b32 	%r1422, %r267, 2;
	add.s32 	%r1423, %r551, %r1422;
	st.shared.u32 	[%r1423+-4], %r1780;
	shl.b32 	%r1424, %r273, 2;
	add.s32 	%r1425, %r551, %r1424;
	st.shared.u32 	[%r1425+-4], %r1781;
	shl.b32 	%r1426, %r1388, 2;
	add.s32 	%r1427, %r551, %r1426;
	st.shared.u32 	[%r1427+-4], %r1782;
	shl.b32 	%r1428, %r1, 3;
	add.s32 	%r1429, %r551, %r1428;
	add.s32 	%r279, %r1429, 29184;
	@%p109 bra 	$L__BB9_161;
	ld.param.u64 	%rd236, [_ZN3cub18CUB_300001_SM_10006detail10radix_sort29DeviceRadixSortOnesweepKernelINS1_5radix10policy_hubIiNS0_8NullTypeEyE10Policy1000ELNS0_9SortOrderE0EiS6_yiiNS1_21identity_decomposer_tEEEvPT5_SC_PT3_PKSD_PT1_PKSH_PT2_PKSL_T4_iiT6__param_3];
	cvta.to.global.u64 	%rd57, %rd236;
	shl.b64 	%rd58, %rd7, 3;
	add.s64 	%rd59, %rd57, %rd58;
	ld.global.u64 	%rd60, [%rd59];
	cvt.s64.s32 	%rd61, %r163;
	sub.s64 	%rd238, %rd60, %rd61;
	st.shared.u64 	[%r279], %rd238;
	setp.lt.s32 	%p111, %r3, 1;
	mov.u32 	%r1805, %r1759;
	@%p111 bra 	$L__BB9_160;
	mov.b32 	%r1803, -1;
	mov.u32 	%r1802, %r3;
	mov.u32 	%r1805, %r1759;
$L__BB9_156:
	ld.param.u64 	%rd229, [_ZN3cub18CUB_300001_SM_10006detail10radix_sort29DeviceRadixSortOnesweepKernelINS1_5radix10policy_hubIiNS0_8NullTypeEyE10Policy1000ELNS0_9SortOrderE0EiS6_yiiNS1_21identity_decomposer_tEEEvPT5_SC_PT3_PKSD_PT1_PKSH_PT2_PKSL_T4_iiT6__param_0];
	add.s32 	%r283, %r1802, -1;
	shl.b32 	%r1431, %r283, 8;
	add.s32 	%r1432, %r1431, %r1;
	cvta.to.global.u64 	%rd62, %rd229;
	mul.wide.s32 	%rd63, %r1432, 4;
	add.s64 	%rd16, %rd62, %rd63;
$L__BB9_157:
	membar.cta;
	ld.volatile.global.u32 	%r284, [%rd16];
	setp.eq.s32 	%p112, %r284, 0;
	@%p112 bra 	$L__BB9_157;
	and.b32  	%r1433, %r284, 1073741823;
	add.s32 	%r1805, %r1433, %r1805;
	setp.gt.s32 	%p113, %r284, -1;
	vote.sync.ballot.b32 	%r1803, %p113, %r1803;
	setp.gt.u32 	%p115, %r1802, 1;
	and.pred  	%p116, %p113, %p115;
	mov.u32 	%r1802, %r283;
	@%p116 bra 	$L__BB9_156;
	ld.shared.u64 	%rd238, [%r279];
$L__BB9_160:
	ld.param.u64 	%rd230, [_ZN3cub18CUB_300001_SM_10006detail10radix_sort29DeviceRadixSortOnesweepKernelINS1_5radix10policy_hubIiNS0_8NullTypeEyE10Policy1000ELNS0_9SortOrderE0EiS6_yiiNS1_21identity_decomposer_tEEEvPT5_SC_PT3_PKSD_PT1_PKSH_PT2_PKSL_T4_iiT6__param_0];
	or.b32  	%r1434, %r1805, -2147483648;
	cvta.to.global.u64 	%rd64, %rd230;
	shl.b32 	%r1435, %r3, 8;
	add.s32 	%r1436, %r1435, %r1;
	mul.wide.s32 	%rd65, %r1436, 4;
	add.s64 	%rd66, %rd64, %rd65;
	st.volatile.global.u32 	[%rd66], %r1434;
	sub.s32 	%r1437, %r1805, %r1759;
	cvt.s64.s32 	%rd67, %r1437;
	add.s64 	%rd68, %rd238, %rd67;
	st.shared.u64 	[%r279], %rd68;
$L__BB9_161:
	ld.param.u32 	%r1711, [_ZN3cub18CUB_300001_SM_10006detail10radix_sort29DeviceRadixSortOnesweepKernelINS1_5radix10policy_hubIiNS0_8NullTypeEyE10Policy1000ELNS0_9SortOrderE0EiS6_yiiNS1_21identity_decomposer_tEEEvPT5_SC_PT3_PKSD_PT1_PKSH_PT2_PKSL_T4_iiT6__param_8];
	ld.param.u64 	%rd233, [_ZN3cub18CUB_300001_SM_10006detail10radix_sort29DeviceRadixSortOnesweepKernelINS1_5radix10policy_hubIiNS0_8NullTypeEyE10Policy1000ELNS0_9SortOrderE0EiS6_yiiNS1_21identity_decomposer_tEEEvPT5_SC_PT3_PKSD_PT1_PKSH_PT2_PKSL_T4_iiT6__param_2];
	setp.gt.u32 	%p117, %r1, 255;
	mad.lo.s32 	%r288, %r3, 7296, 7296;
	setp.lt.s32 	%p118, %r288, %r1711;
	setp.eq.s64 	%p119, %rd233, 0;
	or.pred  	%p120, %p119, %p118;
	or.pred  	%p121, %p117, %p120;
	@%p121 bra 	$L__BB9_163;
	ld.param.u64 	%rd234, [_ZN3cub18CUB_300001_SM_10006detail10radix_sort29DeviceRadixSortOnesweepKernelINS1_5radix10policy_hubIiNS0_8NullTypeEyE10Policy1000ELNS0_9SortOrderE0EiS6_yiiNS1_21identity_decomposer_tEEEvPT5_SC_PT3_PKSD_PT1_PKSH_PT2_PKSL_T4_iiT6__param_2];
	ld.shared.u64 	%rd69, [%r279];
	cvt.s64.s32 	%rd70, %r1759;
	cvt.s64.s32 	%rd71, %r163;
	add.s64 	%rd72, %rd71, %rd70;
	add.s64 	%rd73, %rd72, %rd69;
	cvta.to.global.u64 	%rd74, %rd234;
	shl.b64 	%rd75, %rd7, 3;
	add.s64 	%rd76, %rd74, %rd75;
	st.global.u64 	[%rd76], %rd73;
$L__BB9_163:
	ld.param.u32 	%r1712, [_ZN3cub18CUB_300001_SM_10006detail10radix_sort29DeviceRadixSortOnesweepKernelINS1_5radix10policy_hubIiNS0_8NullTypeEyE10Policy1000ELNS0_9SortOrderE0EiS6_yiiNS1_21identity_decomposer_tEEEvPT5_SC_PT3_PKSD_PT1_PKSH_PT2_PKSL_T4_iiT6__param_8];
	shl.b32 	%r1438, %r1, 2;
	add.s32 	%r289, %r551, %r1438;
	setp.gt.s32 	%p122, %r288, %r1712;
	bar.sync 	0;
	@%p122 bra 	$L__BB9_165;
	ld.shared.u32 	%r1440, [%r289];
	shr.u32 	%r1441, %r1440, %r293;
	and.b32  	%r1442, %r1441, %r82;
	shl.b32 	%r1443, %r1442, 3;
	add.s32 	%r1445, %r551, 29184;
	add.s32 	%r1446, %r1445, %r1443;
	ld.shared.u64 	%rd77, [%r1446];
	add.s64 	%rd78, %rd77, %rd7;
	xor.b32  	%r1447, %r1440, -2147483648;
	shl.b64 	%rd79, %rd78, 2;
	add.s64 	%rd80, %rd1, %rd79;
	st.global.u32 	[%rd80], %r1447;
	bar.warp.sync 	-1;
	ld.shared.u32 	%r1448, [%r289+1536];
	shr.u32 	%r1449, %r1448, %r293;
	and.b32  	%r1450, %r1449, %r82;
	shl.b32 	%r1451, %r1450, 3;
	add.s32 	%r1452, %r1445, %r1451;
	ld.shared.u64 	%rd81, [%r1452];
	add.s64 	%rd82, %rd81, %rd7;
	xor.b32  	%r1453, %r1448, -2147483648;
	shl.b64 	%rd83, %rd82, 2;
	add.s64 	%rd84, %rd1, %rd83;
	st.global.u32 	[%rd84+1536], %r1453;
	bar.warp.sync 	-1;
	ld.shared.u32 	%r1454, [%r289+3072];
	shr.u32 	%r1455, %r1454, %r293;
	and.b32  	%r1456, %r1455, %r82;
	shl.b32 	%r1457, %r1456, 3;
	add.s32 	%r1458, %r1445, %r1457;
	ld.shared.u64 	%rd85, [%r1458];
	add.s64 	%rd86, %rd85, %rd7;
	xor.b32  	%r1459, %r1454, -2147483648;
	shl.b64 	%rd87, %rd86, 2;
	add.s64 	%rd88, %rd1, %rd87;
	st.global.u32 	[%rd88+3072], %r1459;
	bar.warp.sync 	-1;
	ld.shared.u32 	%r1460, [%r289+4608];
	shr.u32 	%r1461, %r1460, %r293;
	and.b32  	%r1462, %r1461, %r82;
	shl.b32 	%r1463, %r1462, 3;
	add.s32 	%r1464, %r1445, %r1463;
	ld.shared.u64 	%rd89, [%r1464];
	add.s64 	%rd90, %rd89, %rd7;
	xor.b32  	%r1465, %r1460, -2147483648;
	shl.b64 	%rd91, %rd90, 2;
	add.s64 	%rd92, %rd1, %rd91;
	st.global.u32 	[%rd92+4608], %r1465;
	bar.warp.sync 	-1;
	ld.shared.u32 	%r1466, [%r289+6144];
	shr.u32 	%r1467, %r1466, %r293;
	and.b32  	%r1468, %r1467, %r82;
	shl.b32 	%r1469, %r1468, 3;
	add.s32 	%r1470, %r1445, %r1469;
	ld.shared.u64 	%rd93, [%r1470];
	add.s64 	%rd94, %rd93, %rd7;
	xor.b32  	%r1471, %r1466, -2147483648;
	shl.b64 	%rd95, %rd94, 2;
	add.s64 	%rd96, %rd1, %rd95;
	st.global.u32 	[%rd96+6144], %r1471;
	bar.warp.sync 	-1;
	ld.shared.u32 	%r1472, [%r289+7680];
	shr.u32 	%r1473, %r1472, %r293;
	and.b32  	%r1474, %r1473, %r82;
	shl.b32 	%r1475, %r1474, 3;
	add.s32 	%r1476, %r1445, %r1475;
	ld.shared.u64 	%rd97, [%r1476];
	add.s64 	%rd98, %rd97, %rd7;
	xor.b32  	%r1477, %r1472, -2147483648;
	shl.b64 	%rd99, %rd98, 2;
	add.s64 	%rd100, %rd1, %rd99;
	st.global.u32 	[%rd100+7680], %r1477;
	bar.warp.sync 	-1;
	ld.shared.u32 	%r1478, [%r289+9216];
	shr.u32 	%r1479, %r1478, %r293;
	and.b32  	%r1480, %r1479, %r82;
	shl.b32 	%r1481, %r1480, 3;
	add.s32 	%r1482, %r1445, %r1481;
	ld.shared.u64 	%rd101, [%r1482];
	add.s64 	%rd102, %rd101, %rd7;
	xor.b32  	%r1483, %r1478, -2147483648;
	shl.b64 	%rd103, %rd102, 2;
	add.s64 	%rd104, %rd1, %rd103;
	st.global.u32 	[%rd104+9216], %r1483;
	bar.warp.sync 	-1;
	ld.shared.u32 	%r1484, [%r289+10752];
	shr.u32 	%r1485, %r1484, %r293;
	and.b32  	%r1486, %r1485, %r82;
	shl.b32 	%r1487, %r1486, 3;
	add.s32 	%r1488, %r1445, %r1487;
	ld.shared.u64 	%rd105, [%r1488];
	add.s64 	%rd106, %rd105, %rd7;
	xor.b32  	%r1489, %r1484, -2147483648;
	shl.b64 	%rd107, %rd106, 2;
	add.s64 	%rd108, %rd1, %rd107;
	st.global.u32 	[%rd108+10752], %r1489;
	bar.warp.sync 	-1;
	ld.shared.u32 	%r1490, [%r289+12288];
	shr.u32 	%r1491, %r1490, %r293;
	and.b32  	%r1492, %r1491, %r82;
	shl.b32 	%r1493, %r1492, 3;
	add.s32 	%r1494, %r1445, %r1493;
	ld.shared.u64 	%rd109, [%r1494];
	add.s64 	%rd110, %rd109, %rd7;
	xor.b32  	%r1495, %r1490, -2147483648;
	shl.b64 	%rd111, %rd110, 2;
	add.s64 	%rd112, %rd1, %rd111;
	st.global.u32 	[%rd112+12288], %r1495;
	bar.warp.sync 	-1;
	ld.shared.u32 	%r1496, [%r289+13824];
	shr.u32 	%r1497, %r1496, %r293;
	and.b32  	%r1498, %r1497, %r82;
	shl.b32 	%r1499, %r1498, 3;
	add.s32 	%r1500, %r1445, %r1499;
	ld.shared.u64 	%rd113, [%r1500];
	add.s64 	%rd114, %rd113, %rd7;
	xor.b32  	%r1501, %r1496, -2147483648;
	shl.b64 	%rd115, %rd114, 2;
	add.s64 	%rd116, %rd1, %rd115;
	st.global.u32 	[%rd116+13824], %r1501;
	bar.warp.sync 	-1;
	ld.shared.u32 	%r1502, [%r289+15360];
	shr.u32 	%r1503, %r1502, %r293;
	and.b32  	%r1504, %r1503, %r82;
	shl.b32 	%r1505, %r1504, 3;
	add.s32 	%r1506, %r1445, %r1505;
	ld.shared.u64 	%rd117, [%r1506];
	add.s64 	%rd118, %rd117, %rd7;
	xor.b32  	%r1507, %r1502, -2147483648;
	shl.b64 	%rd119, %rd118, 2;
	add.s64 	%rd120, %rd1, %rd119;
	st.global.u32 	[%rd120+15360], %r1507;
	bar.warp.sync 	-1;
	ld.shared.u32 	%r1508, [%r289+16896];
	shr.u32 	%r1509, %r1508, %r293;
	and.b32  	%r1510, %r1509, %r82;
	shl.b32 	%r1511, %r1510, 3;
	add.s32 	%r1512, %r1445, %r1511;
	ld.shared.u64 	%rd121, [%r1512];
	add.s64 	%rd122, %rd121, %rd7;
	xor.b32  	%r1513, %r1508, -2147483648;
	shl.b64 	%rd123, %rd122, 2;
	add.s64 	%rd124, %rd1, %rd123;
	st.global.u32 	[%rd124+16896], %r1513;
	bar.warp.sync 	-1;
	ld.shared.u32 	%r1514, [%r289+18432];
	shr.u32 	%r1515, %r1514, %r293;
	and.b32  	%r1516, %r1515, %r82;
	shl.b32 	%r1517, %r1516, 3;
	add.s32 	%r1518, %r1445, %r1517;
	ld.shared.u64 	%rd125, [%r1518];
	add.s64 	%rd126, %rd125, %rd7;
	xor.b32  	%r1519, %r1514, -2147483648;
	shl.b64 	%rd127, %rd126, 2;
	add.s64 	%rd128, %rd1, %rd127;
	st.global.u32 	[%rd128+18432], %r1519;
	bar.warp.sync 	-1;
	ld.shared.u32 	%r1520, [%r289+19968];
	shr.u32 	%r1521, %r1520, %r293;
	and.b32  	%r1522, %r1521, %r82;
	shl.b32 	%r1523, %r1522, 3;
	add.s32 	%r1524, %r1445, %r1523;
	ld.shared.u64 	%rd129, [%r1524];
	add.s64 	%rd130, %rd129, %rd7;
	xor.b32  	%r1525, %r1520, -2147483648;
	shl.b64 	%rd131, %rd130, 2;
	add.s64 	%rd132, %rd1, %rd131;
	st.global.u32 	[%rd132+19968], %r1525;
	bar.warp.sync 	-1;
	ld.shared.u32 	%r1526, [%r289+21504];
	shr.u32 	%r1527, %r1526, %r293;
	and.b32  	%r1528, %r1527, %r82;
	shl.b32 	%r1529, %r1528, 3;
	add.s32 	%r1530, %r1445, %r1529;
	ld.shared.u64 	%rd133, [%r1530];
	add.s64 	%rd134, %rd133, %rd7;
	xor.b32  	%r1531, %r1526, -2147483648;
	shl.b64 	%rd135, %rd134, 2;
	add.s64 	%rd136, %rd1, %rd135;
	st.global.u32 	[%rd136+21504], %r1531;
	bar.warp.sync 	-1;
	ld.shared.u32 	%r1532, [%r289+23040];
	shr.u32 	%r1533, %r1532, %r293;
	and.b32  	%r1534, %r1533, %r82;
	shl.b32 	%r1535, %r1534, 3;
	add.s32 	%r1536, %r1445, %r1535;
	ld.shared.u64 	%rd137, [%r1536];
	add.s64 	%rd138, %rd137, %rd7;
	xor.b32  	%r1537, %r1532, -2147483648;
	shl.b64 	%rd139, %rd138, 2;
	add.s64 	%rd140, %rd1, %rd139;
	st.global.u32 	[%rd140+23040], %r1537;
	bar.warp.sync 	-1;
	ld.shared.u32 	%r1538, [%r289+24576];
	shr.u32 	%r1539, %r1538, %r293;
	and.b32  	%r1540, %r1539, %r82;
	shl.b32 	%r1541, %r1540, 3;
	add.s32 	%r1542, %r1445, %r1541;
	ld.shared.u64 	%rd141, [%r1542];
	add.s64 	%rd142, %rd141, %rd7;
	xor.b32  	%r1543, %r1538, -2147483648;
	shl.b64 	%rd143, %rd142, 2;
	add.s64 	%rd144, %rd1, %rd143;
	st.global.u32 	[%rd144+24576], %r1543;
	bar.warp.sync 	-1;
	ld.shared.u32 	%r1544, [%r289+26112];
	shr.u32 	%r1545, %r1544, %r293;
	and.b32  	%r1546, %r1545, %r82;
	shl.b32 	%r1547, %r1546, 3;
	add.s32 	%r1548, %r1445, %r1547;
	ld.shared.u64 	%rd145, [%r1548];
	add.s64 	%rd146, %rd145, %rd7;
	xor.b32  	%r1549, %r1544, -2147483648;
	shl.b64 	%rd147, %rd146, 2;
	add.s64 	%rd148, %rd1, %rd147;
	st.global.u32 	[%rd148+26112], %r1549;
	bar.warp.sync 	-1;
	ld.shared.u32 	%r1550, [%r289+27648];
	shr.u32 	%r1551, %r1550, %r293;
	and.b32  	%r1552, %r1551, %r82;
	shl.b32 	%r1553, %r1552, 3;
	add.s32 	%r1554, %r1445, %r1553;
	ld.shared.u64 	%rd149, [%r1554];
	add.s64 	%rd150, %rd149, %rd7;
	xor.b32  	%r1555, %r1550, -2147483648;
	shl.b64 	%rd151, %rd150, 2;
	add.s64 	%rd152, %rd1, %rd151;
	st.global.u32 	[%rd152+27648], %r1555;
	bar.warp.sync 	-1;
	bra.uni 	$L__BB9_204;
$L__BB9_165:
	ld.param.u32 	%r1713, [_ZN3cub18CUB_300001_SM_10006detail10radix_sort29DeviceRadixSortOnesweepKernelINS1_5radix10policy_hubIiNS0_8NullTypeEyE10Policy1000ELNS0_9SortOrderE0EiS6_yiiNS1_21identity_decomposer_tEEEvPT5_SC_PT3_PKSD_PT1_PKSH_PT2_PKSL_T4_iiT6__param_8];
	mad.lo.s32 	%r290, %r3, -7296, %r1713;
	setp.ge.s32 	%p123, %r1, %r290;
	@%p123 bra 	$L__BB9_167;
	ld.shared.u32 	%r1556, [%r289];
	shr.u32 	%r1557, %r1556, %r293;
	and.b32  	%r1558, %r1557, %r82;
	shl.b32 	%r1559, %r1558, 3;
	add.s32 	%r1561, %r551, %r1559;
	ld.shared.u64 	%rd153, [%r1561+29184];
	xor.b32  	%r1562, %r1556, -2147483648;
	add.s64 	%rd154, %rd153, %rd7;
	shl.b64 	%rd155, %rd154, 2;
	add.s64 	%rd156, %rd1, %rd155;
	st.global.u32 	[%rd156], %r1562;
$L__BB9_167:
	bar.warp.sync 	-1;
	add.s32 	%r1563, %r1, 384;
	setp.ge.s32 	%p124, %r1563, %r290;
	@%p124 bra 	$L__BB9_169;
	ld.shared.u32 	%r1564, [%r289+1536];
	shr.u32 	%r1565, %r1564, %r293;
	and.b32  	%r1566, %r1565, %r82;
	shl.b32 	%r1567, %r1566, 3;
	add.s32 	%r1569, %r551, %r1567;
	ld.shared.u64 	%rd157, [%r1569+29184];
	xor.b32  	%r1570, %r1564, -2147483648;
	add.s64 	%rd158, %rd157, %rd7;
	shl.b64 	%rd159, %rd158, 2;
	add.s64 	%rd160, %rd1, %rd159;
	st.global.u32 	[%rd160+1536], %r1570;
$L__BB9_169:
	bar.warp.sync 	-1;
	add.s32 	%r1571, %r1, 768;
	setp.ge.s32 	%p125, %r1571, %r290;
	@%p125 bra 	$L__BB9_171;
	ld.shared.u32 	%r1572, [%r289+3072];
	shr.u32 	%r1573, %r1572, %r293;
	and.b32  	%r1574, %r1573, %r82;
	shl.b32 	%r1575, %r1574, 3;
	add.s32 	%r1577, %r551, %r1575;
	ld.shared.u64 	%rd161, [%r1577+29184];
	xor.b32  	%r1578, %r1572, -2147483648;
	add.s64 	%rd162, %rd161, %rd7;
	shl.b64 	%rd163, %rd162, 2;
	add.s64 	%rd164, %rd1, %rd163;
	st.global.u32 	[%rd164+3072], %r1578;
$L__BB9_171:
	bar.warp.sync 	-1;
	add.s32 	%r1579, %r1, 1152;
	setp.ge.s32 	%p126, %r1579, %r290;
	@%p126 bra 	$L__BB9_173;
	ld.shared.u32 	%r1580, [%r289+4608];
	shr.u32 	%r1581, %r1580, %r293;
	and.b32  	%r1582, %r1581, %r82;
	shl.b32 	%r1583, %r1582, 3;
	add.s32 	%r1585, %r551, %r1583;
	ld.shared.u64 	%rd165, [%r1585+29184];
	xor.b32  	%r1586, %r1580, -2147483648;
	add.s64 	%rd166, %rd165, %rd7;
	shl.b64 	%rd167, %rd166, 2;
	add.s64 	%rd168, %rd1, %rd167;
	st.global.u32 	[%rd168+4608], %r1586;
$L__BB9_173:
	bar.warp.sync 	-1;
	add.s32 	%r1587, %r1, 1536;
	setp.ge.s32 	%p127, %r1587, %r290;
	@%p127 bra 	$L__BB9_175;
	ld.shared.u32 	%r1588, [%r289+6144];
	shr.u32 	%r1589, %r1588, %r293;
	and.b32  	%r1590, %r1589, %r82;
	shl.b32 	%r1591, %r1590, 3;
	add.s32 	%r1593, %r551, %r1591;
	ld.shared.u64 	%rd169, [%r1593+29184];
	xor.b32  	%r1594, %r1588, -2147483648;
	add.s64 	%rd170, %rd169, %rd7;
	shl.b64 	%rd171, %rd170, 2;
	add.s64 	%rd172, %rd1, %rd171;
	st.global.u32 	[%rd172+6144], %r1594;
$L__BB9_175:
	bar.warp.sync 	-1;
	add.s32 	%r1595, %r1, 1920;
	setp.ge.s32 	%p128, %r1595, %r290;
	@%p128 bra 	$L__BB9_177;
	ld.shared.u32 	%r1596, [%r289+7680];
	shr.u32 	%r1597, %r1596, %r293;
	and.b32  	%r1598, %r1597, %r82;
	shl.b32 	%r1599, %r1598, 3;
	add.s32 	%r1601, %r551, %r1599;
	ld.shared.u64 	%rd173, [%r1601+29184];
	xor.b32  	%r1602, %r1596, -2147483648;
	add.s64 	%rd174, %rd173, %rd7;
	shl.b64 	%rd175, %rd174, 2;
	add.s64 	%rd176, %rd1, %rd175;
	st.global.u32 	[%rd176+7680], %r1602;
$L__BB9_177:
	bar.warp.sync 	-1;
	add.s32 	%r1603, %r1, 2304;
	setp.ge.s32 	%p129, %r1603, %r290;
	@%p129 bra 	$L__BB9_179;
	ld.shared.u32 	%r1604, [%r289+9216];
	shr.u32 	%r1605, %r1604, %r293;
	and.b32  	%r1606, %r1605, %r82;
	shl.b32 	%r1607, %r1606, 3;
	add.s32 	%r1609, %r551, %r1607;
	ld.shared.u64 	%rd177, [%r1609+29184];
	xor.b32  	%r1610, %r1604, -2147483648;
	add.s64 	%rd178, %rd177, %rd7;
	shl.b64 	%rd179, %rd178, 2;
	add.s64 	%rd180, %rd1, %rd179;
	st.global.u32 	[%rd180+9216], %r1610;
$L__BB9_179:
	bar.warp.sync 	-1;
	add.s32 	%r1611, %r1, 2688;
	setp.ge.s32 	%p130, %r1611, %r290;
	@%p130 bra 	$L__BB9_181;
	ld.shared.u32 	%r1612, [%r289+10752];
	shr.u32 	%r1613, %r1612, %r293;
	and.b32  	%r1614, %r1613, %r82;
	shl.b32 	%r1615, %r1614, 3;
	add.s32 	%r1617, %r551, %r1615;
	ld.shared.u64 	%rd181, [%r1617+29184];
	xor.b32  	%r1618, %r1612, -2147483648;
	add.s64 	%rd182, %rd181, %rd7;
	shl.b64 	%rd183, %rd182, 2;
	add.s64 	%rd184, %rd1, %rd183;
	st.global.u32 	[%rd184+10752], %r1618;
$L__BB9_181:
	bar.warp.sync 	-1;
	or.b32  	%r1619, %r1, 3072;
	setp.ge.s32 	%p131, %r1619, %r290;
	@%p131 bra 	$L__BB9_183;
	ld.shared.u32 	%r1620, [%r289+12288];
	shr.u32 	%r1621, %r1620, %r293;
	and.b32  	%r1622, %r1621, %r82;
	shl.b32 	%r1623, %r1622, 3;
	add.s32 	%r1625, %r551, %r1623;
	ld.shared.u64 	%rd185, [%r1625+29184];
	xor.b32  	%r1626, %r1620, -2147483648;
	add.s64 	%rd186, %rd185, %rd7;
	shl.b64 	%rd187, %rd186, 2;
	add.s64 	%rd188, %rd1, %rd187;
	st.global.u32 	[%rd188+12288], %r1626;
$L__BB9_183:
	bar.warp.sync 	-1;
	add.s32 	%r1627, %r1, 3456;
	setp.ge.s32 	%p132, %r1627, %r290;
	@%p132 bra 	$L__BB9_185;
	ld.shared.u32 	%r1628, [%r289+13824];
	shr.u32 	%r1629, %r1628, %r293;
	and.b32  	%r1630, %r1629, %r82;
	shl.b32 	%r1631, %r1630, 3;
	add.s32 	%r1633, %r551, %r1631;
	ld.shared.u64 	%rd189, [%r1633+29184];
	xor.b32  	%r1634, %r1628, -2147483648;
	add.s64 	%rd190, %rd189, %rd7;
	shl.b64 	%rd191, %rd190, 2;
	add.s64 	%rd192, %rd1, %rd191;
	st.global.u32 	[%rd192+13824], %r1634;
$L__BB9_185:
	bar.warp.sync 	-1;
	add.s32 	%r1635, %r1, 3840;
	setp.ge.s32 	%p133, %r1635, %r290;
	@%p133 bra 	$L__BB9_187;
	ld.shared.u32 	%r1636, [%r289+15360];
	shr.u32 	%r1637, %r1636, %r293;
	and.b32  	%r1638, %r1637, %r82;
	shl.b32 	%r1639, %r1638, 3;
	add.s32 	%r1641, %r551, %r1639;
	ld.shared.u64 	%rd193, [%r1641+29184];
	xor.b32  	%r1642, %r1636, -2147483648;
	add.s64 	%rd194, %rd193, %rd7;
	shl.b64 	%rd195, %rd194, 2;
	add.s64 	%rd196, %rd1, %rd195;
	st.global.u32 	[%rd196+15360], %r1642;
$L__BB9_187:
	bar.warp.sync 	-1;
	add.s32 	%r1643, %r1, 4224;
	setp.ge.s32 	%p134, %r1643, %r290;
	@%p134 bra 	$L__BB9_189;
	ld.shared.u32 	%r1644, [%r289+16896];
	shr.u32 	%r1645, %r1644, %r293;
	and.b32  	%r1646, %r1645, %r82;
	shl.b32 	%r1647, %r1646, 3;
	add.s32 	%r1649, %r551, %r1647;
	ld.shared.u64 	%rd197, [%r1649+29184];
	xor.b32  	%r1650, %r1644, -2147483648;
	add.s64 	%rd198, %rd197, %rd7;
	shl.b64 	%rd199, %rd198, 2;
	add.s64 	%rd200, %rd1, %rd199;
	st.global.u32 	[%rd200+16896], %r1650;
$L__BB9_189:
	bar.warp.sync 	-1;
	add.s32 	%r1651, %r1, 4608;
	setp.ge.s32 	%p135, %r1651, %r290;
	@%p135 bra 	$L__BB9_191;
	ld.shared.u32 	%r1652, [%r289+18432];
	shr.u32 	%r1653, %r1652, %r293;
	and.b32  	%r1654, %r1653, %r82;
	shl.b32 	%r1655, %r1654, 3;
	add.s32 	%r1657, %r551, %r1655;
	ld.shared.u64 	%rd201, [%r1657+29184];
	xor.b32  	%r1658, %r1652, -2147483648;
	add.s64 	%rd202, %rd201, %rd7;
	shl.b64 	%rd203, %rd202, 2;
	add.s64 	%rd204, %rd1, %rd203;
	st.global.u32 	[%rd204+18432], %r1658;
$L__BB9_191:
	bar.warp.sync 	-1;
	add.s32 	%r1659, %r1, 4992;
	setp.ge.s32 	%p136, %r1659, %r290;
	@%p136 bra 	$L__BB9_193;
	ld.shared.u32 	%r1660, [%r289+19968];
	shr.u32 	%r1661, %r1660, %r293;
	and.b32  	%r1662, %r1661, %r82;
	shl.b32 	%r1663, %r1662, 3;
	add.s32 	%r1665, %r551, %r1663;
	ld.shared.u64 	%rd205, [%r1665+29184];
	xor.b32  	%r1666, %r1660, -2147483648;
	add.s64 	%rd206, %rd205, %rd7;
	shl.b64 	%rd207, %rd206, 2;
	add.s64 	%rd208, %rd1, %rd207;
	st.global.u32 	[%rd208+19968], %r1666;
$L__BB9_193:
	bar.warp.sync 	-1;
	add.s32 	%r1667, %r1, 5376;
	setp.ge.s32 	%p137, %r1667, %r290;
	@%p137 bra 	$L__BB9_195;
	ld.shared.u32 	%r1668, [%r289+21504];
	shr.u32 	%r1669, %r1668, %r293;
	and.b32  	%r1670, %r1669, %r82;
	shl.b32 	%r1671, %r1670, 3;
	add.s32 	%r1673, %r551, %r1671;
	ld.shared.u64 	%rd209, [%r1673+29184];
	xor.b32  	%r1674, %r1668, -2147483648;
	add.s64 	%rd210, %rd209, %rd7;
	shl.b64 	%rd211, %rd210, 2;
	add.s64 	%rd212, %rd1, %rd211;
	st.global.u32 	[%rd212+21504], %r1674;
$L__BB9_195:
	bar.warp.sync 	-1;
	add.s32 	%r1675, %r1, 5760;
	setp.ge.s32 	%p138, %r1675, %r290;
	@%p138 bra 	$L__BB9_197;
	ld.shared.u32 	%r1676, [%r289+23040];
	shr.u32 	%r1677, %r1676, %r293;
	and.b32  	%r1678, %r1677, %r82;
	shl.b32 	%r1679, %r1678, 3;
	add.s32 	%r1681, %r551, %r1679;
	ld.shared.u64 	%rd213, [%r1681+29184];
	xor.b32  	%r1682, %r1676, -2147483648;
	add.s64 	%rd214, %rd213, %rd7;
	shl.b64 	%rd215, %rd214, 2;
	add.s64 	%rd216, %rd1, %rd215;
	st.global.u32 	[%rd216+23040], %r1682;
$L__BB9_197:
	bar.warp.sync 	-1;
	or.b32  	%r1683, %r1, 6144;
	setp.ge.s32 	%p139, %r1683, %r290;
	@%p139 bra 	$L__BB9_199;
	ld.shared.u32 	%r1684, [%r289+24576];
	shr.u32 	%r1685, %r1684, %r293;
	and.b32  	%r1686, %r1685, %r82;
	shl.b32 	%r1687, %r1686, 3;
	add.s32 	%r1689, %r551, %r1687;
	ld.shared.u64 	%rd217, [%r1689+29184];
	xor.b32  	%r1690, %r1684, -2147483648;
	add.s64 	%rd218, %rd217, %rd7;
	shl.b64 	%rd219, %rd218, 2;
	add.s64 	%rd220, %rd1, %rd219;
	st.global.u32 	[%rd220+24576], %r1690;
$L__BB9_199:
	bar.warp.sync 	-1;
	add.s32 	%r1691, %r1, 6528;
	setp.ge.s32 	%p140, %r1691, %r290;
	@%p140 bra 	$L__BB9_201;
	ld.shared.u32 	%r1692, [%r289+26112];
	shr.u32 	%r1693, %r1692, %r293;
	and.b32  	%r1694, %r1693, %r82;
	shl.b32 	%r1695, %r1694, 3;
	add.s32 	%r1697, %r551, %r1695;
	ld.shared.u64 	%rd221, [%r1697+29184];
	xor.b32  	%r1698, %r1692, -2147483648;
	add.s64 	%rd222, %rd221, %rd7;
	shl.b64 	%rd223, %rd222, 2;
	add.s64 	%rd224, %rd1, %rd223;
	st.global.u32 	[%rd224+26112], %r1698;
$L__BB9_201:
	bar.warp.sync 	-1;
	add.s32 	%r1699, %r1, 6912;
	ld.shared.u32 	%r291, [%r289+27648];
	shr.u32 	%r1700, %r291, %r293;
	and.b32  	%r1701, %r1700, %r82;
	shl.b32 	%r1702, %r1701, 3;
	add.s32 	%r1704, %r551, %r1702;
	ld.shared.u64 	%rd225, [%r1704+29184];
	add.s64 	%rd19, %rd225, %rd7;
	setp.ge.s32 	%p141, %r1699, %r290;
	@%p141 bra 	$L__BB9_203;
	xor.b32  	%r1705, %r291, -2147483648;
	shl.b64 	%rd226, %rd19, 2;
	add.s64 	%rd227, %rd1, %rd226;
	st.global.u32 	[%rd227+27648], %r1705;
$L__BB9_203:
	bar.warp.sync 	-1;
$L__BB9_204:
	ret;

}
	// .globl	_ZN3cub18CUB_300001_SM_10006detail10radix_sort31DeviceRadixSortSingleTileKernelINS1_5radix10policy_hubIiNS0_8NullTypeEjE10Policy1000ELNS0_9SortOrderE0EiS6_jNS1_21identity_decomposer_tEEEvPKT1_PSB_PKT2_PSF_T3_iiT4_
.visible .entry _ZN3cub18CUB_300001_SM_10006detail10radix_sort31DeviceRadixSortSingleTileKernelINS1_5radix10policy_hubIiNS0_8NullTypeEjE10Policy1000ELNS0_9SortOrderE0EiS6_jNS1_21identity_decomposer_tEEEvPKT1_PSB_PKT2_PSF_T3_iiT4_(
	.param .u64 .ptr .align 1 _ZN3cub18CUB_300001_SM_10006detail10radix_sort31DeviceRadixSortSingleTileKernelINS1_5radix10policy_hubIiNS0_8NullTypeEjE10Policy1000ELNS0_9SortOrderE0EiS6_jNS1_21identity_decomposer_tEEEvPKT1_PSB_PKT2_PSF_T3_iiT4__param_0,
	.param .u64 .ptr .align 1 _ZN3cub18CUB_300001_SM_10006detail10radix_sort31DeviceRadixSortSingleTileKernelINS1_5radix10policy_hubIiNS0_8NullTypeEjE10Policy1000ELNS0_9SortOrderE0EiS6_jNS1_21identity_decomposer_tEEEvPKT1_PSB_PKT2_PSF_T3_iiT4__param_1,
	.param .u64 .ptr .align 1 _ZN3cub18CUB_300001_SM_10006detail10radix_sort31DeviceRadixSortSingleTileKernelINS1_5radix10policy_hubIiNS0_8NullTypeEjE10Policy1000ELNS0_9SortOrderE0EiS6_jNS1_21identity_decomposer_tEEEvPKT1_PSB_PKT2_PSF_T3_iiT4__param_2,
	.param .u64 .ptr .align 1 _ZN3cub18CUB_300001_SM_10006detail10radix_sort31DeviceRadixSortSingleTileKernelINS1_5radix10policy_hubIiNS0_8NullTypeEjE10Policy1000ELNS0_9SortOrderE0EiS6_jNS1_21identity_decomposer_tEEEvPKT1_PSB_PKT2_PSF_T3_iiT4__param_3,
	.param .u32 _ZN3cub18CUB_300001_SM_10006detail10radix_sort31DeviceRadixSortSingleTileKernelINS1_5radix10policy_hubIiNS0_8NullTypeEjE10Policy1000ELNS0_9SortOrderE0EiS6_jNS1_21identity_decomposer_tEEEvPKT1_PSB_PKT2_PSF_T3_iiT4__param_4,
	.param .u32 _ZN3cub18CUB_300001_SM_10006detail10radix_sort31DeviceRadixSortSingleTileKernelINS1_5radix10policy_hubIiNS0_8NullTypeEjE10Policy1000ELNS0_9SortOrderE0EiS6_jNS1_21identity_decomposer_tEEEvPKT1_PSB_PKT2_PSF_T3_iiT4__param_5,
	.param .u32 _ZN3cub18CUB_300001_SM_10006detail10radix_sort31DeviceRadixSortSingleTileKernelINS1_5radix10policy_hubIiNS0_8NullTypeEjE10Policy1000ELNS0_9SortOrderE0EiS6_jNS1_21identity_decomposer_tEEEvPKT1_PSB_PKT2_PSF_T3_iiT4__param_6,
	.param .align 1 .b8 _ZN3cub18CUB_300001_SM_10006detail10radix_sort31DeviceRadixSortSingleTileKernelINS1_5radix10policy_hubIiNS0_8NullTypeEjE10Policy1000ELNS0_9SortOrderE0EiS6_jNS1_21identity_decomposer_tEEEvPKT1_PSB_PKT2_PSF_T3_iiT4__param_7[1]
)
.maxntid 256
.minnctapersm 1
{
	.reg .pred 	%p<52>;
	.reg .b16 	%rs<39>;
	.reg .b32 	%r<744>;
	.reg .b64 	%rd<9>;
	// demoted variable
	.shared .align 16 .b8 _ZZN3cub18CUB_300001_SM_10006detail10radix_sort31DeviceRadixSortSingleTileKernelINS1_5radix10policy_hubIiNS0_8NullTypeEjE10Policy1000ELNS0_9SortOrderE0EiS6_jNS1_21identity_decomposer_tEEEvPKT1_PSB_PKT2_PSF_T3_iiT4_E12temp_storage[33856];
	ld.param.u64 	%rd4, [_ZN3cub18CUB_300001_SM_10006detail10radix_sort31DeviceRadixSortSingleTileKernelINS1_5radix10policy_hubIiNS0_8NullTypeEjE10Policy1000ELNS0_9SortOrderE0EiS6_jNS1_21identity_decomposer_tEEEvPKT1_PSB_PKT2_PSF_T3_iiT4__param_0];
	ld.param.u64 	%rd3, [_ZN3cub18CUB_300001_SM_10006detail10radix_sort31DeviceRadixSortSingleTileKernelINS1_5radix10policy_hubIiNS0_8NullTypeEjE10Policy1000ELNS0_9SortOrderE0EiS6_jNS1_21identity_decomposer_tEEEvPKT1_PSB_PKT2_PSF_T3_iiT4__param_1];
	ld.param.u32 	%r188, [_ZN3cub18CUB_300001_SM_10006detail10radix_sort31DeviceRadixSortSingleTileKernelINS1_5radix10policy_hubIiNS0_8NullTypeEjE10Policy1000ELNS0_9SortOrderE0EiS6_jNS1_21identity_decomposer_tEEEvPKT1_PSB_PKT2_PSF_T3_iiT4__param_4];
	ld.param.u32 	%r189, [_ZN3cub18CUB_300001_SM_10006detail10radix_sort31DeviceRadixSortSingleTileKernelINS1_5radix10policy_hubIiNS0_8NullTypeEjE10Policy1000ELNS0_9SortOrderE0EiS6_jNS1_21identity_decomposer_tEEEvPKT1_PSB_PKT2_PSF_T3_iiT4__param_5];
	ld.param.u32 	%r190, [_ZN3cub18CUB_300001_SM_10006detail10radix_sort31DeviceRadixSortSingleTileKernelINS1_5radix10policy_hubIiNS0_8NullTypeEjE10Policy1000ELNS0_9SortOrderE0EiS6_jNS1_21identity_decomposer_tEEEvPKT1_PSB_PKT2_PSF_T3_iiT4__param_6];
	cvta.to.global.u64 	%rd5, %rd4;
	mov.u32 	%r1, %tid.x;
	mul.lo.s32 	%r2, %r1, 19;
	setp.ge.s32 	%p1, %r2, %r188;
	mul.wide.u32 	%rd6, %r2, 4;
	add.s64 	%rd1, %rd5, %rd6;
	mov.b32 	%r741, -1;
	@%p1 bra 	$L__BB10_2;
	ld.global.u32 	%r192, [%rd1];
	xor.b32  	%r741, %r192, -2147483648;
$L__BB10_2:
	add.s32 	%r194, %r2, 1;
	setp.ge.s32 	%p2, %r194, %r188;
	mov.b32 	%r740, -1;
	@%p2 bra 	$L__BB10_4;
	ld.global.u32 	%r195, [%rd1+4];
	xor.b32  	%r740, %r195, -2147483648;
$L__BB10_4:
	add.s32 	%r197, %r2, 2;
	setp.ge.s32 	%p3, %r197, %r188;
	mov.b32 	%r739, -1;
	@%p3 bra 	$L__BB10_6;
	ld.global.u32 	%r198, [%rd1+8];
	xor.b32  	%r739, %r198, -2147483648;
$L__BB10_6:
	add.s32 	%r200, %r2, 3;
	setp.ge.s32 	%p4, %r200, %r188;
	mov.b32 	%r738, -1;
	@%p4 bra 	$L__BB10_8;
	ld.global.u32 	%r201, [%rd1+12];
	xor.b32  	%r738, %r201, -2147483648;
$L__BB10_8:
	add.s32 	%r203, %r2, 4;
	setp.ge.s32 	%p5, %r203, %r188;
	mov.b32 	%r737, -1;
	@%p5 bra 	$L__BB10_10;
	ld.global.u32 	%r204, [%rd1+16];
	xor.b32  	%r737, %r204, -2147483648;
$L__BB10_10:
	add.s32 	%r206, %r2, 5;
	setp.ge.s32 	%p6, %r206, %r188;
	mov.b32 	%r736, -1;
	@%p6 bra 	$L__BB10_12;
	ld.global.u32 	%r207, [%rd1+20];
	xor.b32  	%r736, %r207, -2147483648;
$L__BB10_12:
	add.s32 	%r209, %r2, 6;
	setp.ge.s32 	%p7, %r209, %r188;
	mov.b32 	%r735, -1;
	@%p7 bra 	$L__BB10_14;
	ld.global.u32 	%r210, [%rd1+24];
	xor.b32  	%r735, %r210, -2147483648;
$L__BB10_14:
	add.s32 	%r212, %r2, 7;
	setp.ge.s32 	%p8, %r212, %r188;
	mov.b32 	%r734, -1;
	@%p8 bra 	$L__BB10_16;
	ld.global.u32 	%r213, [%rd1+28];
	xor.b32  	%r734, %r213, -2147483648;
$L__BB10_16:
	add.s32 	%r215, %r2, 8;
	setp.ge.s32 	%p9, %r215, %r188;
	mov.b32 	%r733, -1;
	@%p9 bra 	$L__BB10_18;
	ld.global.u32 	%r216, [%rd1+32];
	xor.b32  	%r733, %r216, -2147483648;
$L__BB10_18:
	add.s32 	%r218, %r2, 9;
	setp.ge.s32 	%p10, %r218, %r188;
	mov.b32 	%r732, -1;
	@%p10 bra 	$L__BB10_20;
	ld.global.u32 	%r219, [%rd1+36];
	xor.b32  	%r732, %r219, -2147483648;
$L__BB10_20:
	add.s32 	%r221, %r2, 10;
	setp.ge.s32 	%p11, %r221, %r188;
	mov.b32 	%r731, -1;
	@%p11 bra 	$L__BB10_22;
	ld.global.u32 	%r222, [%rd1+40];
	xor.b32  	%r731, %r222, -2147483648;
$L__BB10_22:
	add.s32 	%r224, %r2, 11;
	setp.ge.s32 	%p12, %r224, %r188;
	mov.b32 	%r730, -1;
	@%p12 bra 	$L__BB10_24;
	ld.global.u32 	%r225, [%rd1+44];
	xor.b32  	%r730, %r225, -2147483648;
$L__BB10_24:
	add.s32 	%r227, %r2, 12;
	setp.ge.s32 	%p13, %r227, %r188;
	mov.b32 	%r729, -1;
	@%p13 bra 	$L__BB10_26;
	ld.global.u32 	%r228, [%rd1+48];
	xor.b32  	%r729, %r228, -2147483648;
$L__BB10_26:
	add.s32 	%r230, %r2, 13;
	setp.ge.s32 	%p14, %r230, %r188;
	mov.b32 	%r728, -1;
	@%p14 bra 	$L__BB10_28;
	ld.global.u32 	%r231, [%rd1+52];
	xor.b32  	%r728, %r231, -2147483648;
$L__BB10_28:
	add.s32 	%r233, %r2, 14;
	setp.ge.s32 	%p15, %r233, %r188;
	mov.b32 	%r727, -1;
	@%p15 bra 	$L__BB10_30;
	ld.global.u32 	%r234, [%rd1+56];
	xor.b32  	%r727, %r234, -2147483648;
$L__BB10_30:
	add.s32 	%r236, %r2, 15;
	setp.ge.s32 	%p16, %r236, %r188;
	mov.b32 	%r726, -1;
	@%p16 bra 	$L__BB10_32;
	ld.global.u32 	%r237, [%rd1+60];
	xor.b32  	%r726, %r237, -2147483648;
$L__BB10_32:
	add.s32 	%r239, %r2, 16;
	setp.ge.s32 	%p17, %r239, %r188;
	mov.b32 	%r725, -1;
	@%p17 bra 	$L__BB10_34;
	ld.global.u32 	%r240, [%rd1+64];
	xor.b32  	%r725, %r240, -2147483648;
$L__BB10_34:
	add.s32 	%r242, %r2, 17;
	setp.ge.s32 	%p18, %r242, %r188;
	mov.b32 	%r724, -1;
	@%p18 bra 	$L__BB10_36;
	ld.global.u32 	%r243, [%rd1+68];
	xor.b32  	%r724, %r243, -2147483648;
$L__BB10_36:
	add.s32 	%r245, %r2, 18;
	setp.ge.s32 	%p19, %r245, %r188;
	mov.b32 	%r723, -1;
	@%p19 bra 	$L__BB10_38;
	ld.global.u32 	%r246, [%rd1+72];
	xor.b32  	%r723, %r246, -2147483648;
$L__BB10_38:
	bar.sync 	0;
	shr.u32 	%r41, %r1, 5;
	shl.b32 	%r248, %r1, 2;
	mov.u32 	%r249, _ZZN3cub18CUB_300001_SM_10006detail10radix_sort31DeviceRadixSortSingleTileKernelINS1_5radix10policy_hubIiNS0_8NullTypeEjE10Policy1000ELNS0_9SortOrderE0EiS6_jNS1_21identity_decomposer_tEEEvPKT1_PSB_PKT2_PSF_T3_iiT4_E12temp_storage;
	add.s32 	%r42, %r249, %r248;
	shl.b32 	%r250, %r1, 7;
	add.s32 	%r43, %r42, %r250;
	shl.b32 	%r251, %r41, 2;
	add.s32 	%r252, %r249, %r251;
	add.s32 	%r44, %r252, 33792;
	mad.lo.s32 	%r45, %r1, -56, %r43;
	add.s32 	%r722, %r189, 6;
	sub.s32 	%r721, %r190, %r189;
$L__BB10_39:
	add.s32 	%r312, %r722, -6;
	min.s32 	%r255, %r721, 6;
	mov.b32 	%r341, 0;
	st.shared.u32 	[%r42], %r341;
	st.shared.u32 	[%r42+1024], %r341;
	st.shared.u32 	[%r42+2048], %r341;
	st.shared.u32 	[%r42+3072], %r341;
	st.shared.u32 	[%r42+4096], %r341;
	st.shared.u32 	[%r42+5120], %r341;
	st.shared.u32 	[%r42+6144], %r341;
	st.shared.u32 	[%r42+7168], %r341;
	st.shared.u32 	[%r42+8192], %r341;
	st.shared.u32 	[%r42+9216], %r341;
	st.shared.u32 	[%r42+10240], %r341;
	st.shared.u32 	[%r42+11264], %r341;
	st.shared.u32 	[%r42+12288], %r341;
	st.shared.u32 	[%r42+13312], %r341;
	st.shared.u32 	[%r42+14336], %r341;
	st.shared.u32 	[%r42+15360], %r341;
	st.shared.u32 	[%r42+16384], %r341;
	st.shared.u32 	[%r42+17408], %r341;
	st.shared.u32 	[%r42+18432], %r341;
	st.shared.u32 	[%r42+19456], %r341;
	st.shared.u32 	[%r42+20480], %r341;
	st.shared.u32 	[%r42+21504], %r341;
	st.shared.u32 	[%r42+22528], %r341;
	st.shared.u32 	[%r42+23552], %r341;
	st.shared.u32 	[%r42+24576], %r341;
	st.shared.u32 	[%r42+25600], %r341;
	st.shared.u32 	[%r42+26624], %r341;
	st.shared.u32 	[%r42+27648], %r341;
	st.shared.u32 	[%r42+28672], %r341;
	st.shared.u32 	[%r42+29696], %r341;
	st.shared.u32 	[%r42+30720], %r341;
	st.shared.u32 	[%r42+31744], %r341;
	st.shared.u32 	[%r42+32768], %r341;
	// begin inline asm
	bmsk.clamp.b32 %r253, %r341, %r255;
	// end inline asm
	// begin inline asm
	shr.b32 %r256, %r741, %r312;
	// end inline asm
	and.b32  	%r344, %r253, %r256;
	shl.b32 	%r345, %r344, 10;
	and.b32  	%r346, %r345, 31744;
	add.s32 	%r347, %r42, %r346;
	shr.u32 	%r348, %r344, 4;
	and.b32  	%r349, %r348, 268435454;
	add.s32 	%r70, %r347, %r349;
	ld.shared.u16 	%rs1, [%r70];
	add.s16 	%rs20, %rs1, 1;
	st.shared.u16 	[%r70], %rs20;
	// begin inline asm
	shr.b32 %r259, %r740, %r312;
	// end inline asm
	and.b32  	%r350, %r253, %r259;
	shl.b32 	%r351, %r350, 10;
	and.b32  	%r352, %r351, 31744;
	add.s32 	%r353, %r42, %r352;
	shr.u32 	%r354, %r350, 4;
	and.b32  	%r355, %r354, 268435454;
	add.s32 	%r71, %r353, %r355;
	ld.shared.u16 	%rs2, [%r71];
	add.s16 	%rs21, %rs2, 1;
	st.shared.u16 	[%r71], %rs21;
	// begin inline asm
	shr.b32 %r262, %r739, %r312;
	// end inline asm
	and.b32  	%r356, %r253, %r262;
	shl.b32 	%r357, %r356, 10;
	and.b32  	%r358, %r357, 31744;
	add.s32 	%r359, %r42, %r358;
	shr.u32 	%r360, %r356, 4;
	and.b32  	%r361, %r360, 268435454;
	add.s32 	%r72, %r359, %r361;
	ld.shared.u16 	%rs3, [%r72];
	add.s16 	%rs22, %rs3, 1;
	st.shared.u16 	[%r72], %rs22;
	// begin inline asm
	shr.b32 %r265, %r738, %r312;
	// end inline asm
	and.b32  	%r362, %r253, %r265;
	shl.b32 	%r363, %r362, 10;
	and.b32  	%r364, %r363, 31744;
	add.s32 	%r365, %r42, %r364;
	shr.u32 	%r366, %r362, 4;
	and.b32  	%r367, %r366, 268435454;
	add.s32 	%r73, %r365, %r367;
	ld.shared.u16 	%rs4, [%r73];
	add.s16 	%rs23, %rs4, 1;
	st.shared.u16 	[%r73], %rs23;
	// begin inline asm
	shr.b32 %r268, %r737, %r312;
	// end inline asm
	and.b32  	%r368, %r253, %r268;
	shl.b32 	%r369, %r368, 10;
	and.b32  	%r370, %r369, 31744;
	add.s32 	%r371, %r42, %r370;
	shr.u32 	%r372, %r368, 4;
	and.b32  	%r373, %r372, 268435454;
	add.s32 	%r74, %r371, %r373;
	ld.shared.u16 	%rs5, [%r74];
	add.s16 	%rs24, %rs5, 1;
	st.shared.u16 	[%r74], %rs24;
	// begin inline asm
	shr.b32 %r271, %r736, %r312;
	// end inline asm
	and.b32  	%r374, %r253, %r271;
	shl.b32 	%r375, %r374, 10;
	and.b32  	%r376, %r375, 31744;
	add.s32 	%r377, %r42, %r376;
	shr.u32 	%r378, %r374, 4;
	and.b32  	%r379, %r378, 268435454;
	add.s32 	%r75, %r377, %r379;
	ld.shared.u16 	%rs6, [%r75];
	add.s16 	%rs25, %rs6, 1;
	st.shared.u16 	[%r75], %rs25;
	// begin inline asm
	shr.b32 %r274, %r735, %r312;
	// end inline asm
	and.b32  	%r380, %r253, %r274;
	shl.b32 	%r381, %r380, 10;
	and.b32  	%r382, %r381, 31744;
	add.s32 	%r383, %r42, %r382;
	shr.u32 	%r384, %r380, 4;
	and.b32  	%r385, %r384, 268435454;
	add.s32 	%r76, %r383, %r385;
	ld.shared.u16 	%rs7, [%r76];
	add.s16 	%rs26, %rs7, 1;
	st.shared.u16 	[%r76], %rs26;
	// begin inline asm
	shr.b32 %r277, %r734, %r312;
	// end inline asm
	and.b32  	%r386, %r253, %r277;
	shl.b32 	%r387, %r386, 10;
	and.b32  	%r388, %r387, 31744;
	add.s32 	%r389, %r42, %r388;
	shr.u32 	%r390, %r386, 4;
	and.b32  	%r391, %r390, 268435454;
	add.s32 	%r77, %r389, %r391;
	ld.shared.u16 	%rs8, [%r77];
	add.s16 	%rs27, %rs8, 1;
	st.shared.u16 	[%r77], %rs27;
	// begin inline asm
	shr.b32 %r280, %r733, %r312;
	// end inline asm
	and.b32  	%r392, %r253, %r280;
	shl.b32 	%r393, %r392, 10;
	and.b32  	%r394, %r393, 31744;
	add.s32 	%r395, %r42, %r394;
	shr.u32 	%r396, %r392, 4;
	and.b32  	%r397, %r396, 268435454;
	add.s32 	%r78, %r395, %r397;
	ld.shared.u16 	%rs9, [%r78];
	add.s16 	%rs28, %rs9, 1;
	st.shared.u16 	[%r78], %rs28;
	// begin inline asm
	shr.b32 %r283, %r732, %r312;
	// end inline asm
	and.b32  	%r398, %r253, %r283;
	shl.b32 	%r399, %r398, 10;
	and.b32  	%r400, %r399, 31744;
	add.s32 	%r401, %r42, %r400;
	shr.u32 	%r402, %r398, 4;
	and.b32  	%r403, %r402, 268435454;
	add.s32 	%r79, %r401, %r403;
	ld.shared.u16 	%rs10, [%r79];
	add.s16 	%rs29, %rs10, 1;
	st.shared.u16 	[%r79], %rs29;
	// begin inline asm
	shr.b32 %r286, %r731, %r312;
	// end inline asm
	and.b32  	%r404, %r253, %r286;
	shl.b32 	%r405, %r404, 10;
	and.b32  	%r406, %r405, 31744;
	add.s32 	%r407, %r42, %r406;
	shr.u32 	%r408, %r404, 4;
	and.b32  	%r409, %r408, 268435454;
	add.s32 	%r80, %r407, %r409;
	ld.shared.u16 	%rs11, [%r80];
	add.s16 	%rs30, %rs11, 1;
	st.shared.u16 	[%r80], %rs30;
	// begin inline asm
	shr.b32 %r289, %r730, %r312;
	// end inline asm
	and.b32  	%r410, %r253, %r289;
	shl.b32 	%r411, %r410, 10;
	and.b32  	%r412, %r411, 31744;
	add.s32 	%r413, %r42, %r412;
	shr.u32 	%r414, %r410, 4;
	and.b32  	%r415, %r414, 268435454;
	add.s32 	%r81, %r413, %r415;
	ld.shared.u16 	%rs12, [%r81];
	add.s16 	%rs31, %rs12, 1;
	st.shared.u16 	[%r81], %rs31;
	// begin inline asm
	shr.b32 %r292, %r729, %r312;
	// end inline asm
	and.b32  	%r416, %r253, %r292;
	shl.b32 	%r417, %r416, 10;
	and.b32  	%r418, %r417, 31744;
	add.s32 	%r419, %r42, %r418;
	shr.u32 	%r420, %r416, 4;
	and.b32  	%r421, %r420, 268435454;
	add.s32 	%r82, %r419, %r421;
	ld.shared.u16 	%rs13, [%r82];
	add.s16 	%rs32, %rs13, 1;
	st.shared.u16 	[%r82], %rs32;
	// begin inline asm
	shr.b32 %r295, %r728, %r312;
	// end inline asm
	and.b32  	%r422, %r253, %r295;
	shl.b32 	%r423, %r422, 10;
	and.b32  	%r424, %r423, 31744;
	add.s32 	%r425, %r42, %r424;
	shr.u32 	%r426, %r422, 4;
	and.b32  	%r427, %r426, 268435454;
	add.s32 	%r83, %r425, %r427;
	ld.shared.u16 	%rs14, [%r83];
	add.s16 	%rs33, %rs14, 1;
	st.shared.u16 	[%r83], %rs33;
	// begin inline asm
	shr.b32 %r298, %r727, %r312;
	// end inline asm
	and.b32  	%r428, %r253, %r298;
	shl.b32 	%r429, %r428, 10;
	and.b32  	%r430, %r429, 31744;
	add.s32 	%r431, %r42, %r430;
	shr.u32 	%r432, %r428, 4;
	and.b32  	%r433, %r432, 268435454;
	add.s32 	%r84, %r431, %r433;
	ld.shared.u16 	%rs15, [%r84];
	add.s16 	%rs34, %rs15, 1;
	st.shared.u16 	[%r84], %rs34;
	// begin inline asm
	shr.b32 %r301, %r726, %r312;
	// end inline asm
	and.b32  	%r434, %r253, %r301;
	shl.b32 	%r435, %r434, 10;
	and.b32  	%r436, %r435, 31744;
	add.s32 	%r437, %r42, %r436;
	shr.u32 	%r438, %r434, 4;
	and.b32  	%r439, %r438, 268435454;
	add.s32 	%r85, %r437, %r439;
	ld.shared.u16 	%rs16, [%r85];
	add.s16 	%rs35, %rs16, 1;
	st.shared.u16 	[%r85], %rs35;
	// begin inline asm
	shr.b32 %r304, %r725, %r312;
	// end inline asm
	and.b32  	%r440, %r253, %r304;
	shl.b32 	%r441, %r440, 10;
	and.b32  	%r442, %r441, 31744;
	add.s32 	%r443, %r42, %r442;
	shr.u32 	%r444, %r440, 4;
	and.b32  	%r445, %r444, 268435454;
	add.s32 	%r86, %r443, %r445;
	ld.shared.u16 	%rs17, [%r86];
	add.s16 	%rs36, %rs17, 1;
	st.shared.u16 	[%r86], %rs36;
	// begin inline asm
	shr.b32 %r307, %r724, %r312;
	// end inline asm
	and.b32  	%r446, %r253, %r307;
	shl.b32 	%r447, %r446, 10;
	and.b32  	%r448, %r447, 31744;
	add.s32 	%r449, %r42, %r448;
	shr.u32 	%r450, %r446, 4;
	and.b32  	%r451, %r450, 268435454;
	add.s32 	%r87, %r449, %r451;
	ld.shared.u16 	%rs18, [%r87];
	add.s16 	%rs37, %rs18, 1;
	st.shared.u16 	[%r87], %rs37;
	// begin inline asm
	shr.b32 %r310, %r723, %r312;
	// end inline asm
	and.b32  	%r452, %r253, %r310;
	shl.b32 	%r453, %r452, 10;
	and.b32  	%r454, %r453, 31744;
	add.s32 	%r455, %r42, %r454;
	shr.u32 	%r456, %r452, 4;
	and.b32  	%r457, %r456, 268435454;
	add.s32 	%r88, %r455, %r457;
	ld.shared.u16 	%rs19, [%r88];
	add.s16 	%rs38, %rs19, 1;
	st.shared.u16 	[%r88], %rs38;
	bar.sync 	0;
	ld.shared.u32 	%r89, [%r43];
	ld.shared.u32 	%r458, [%r43+4];
	ld.shared.u32 	%r459, [%r43+8];
	ld.shared.u32 	%r460, [%r43+12];
	ld.shared.u32 	%r461, [%r43+16];
	ld.shared.u32 	%r462, [%r43+20];
	ld.shared.u32 	%r463, [%r43+24];
	ld.shared.u32 	%r464, [%r43+28];
	ld.shared.u32 	%r465, [%r43+32];
	ld.shared.u32 	%r466, [%r43+36];
	ld.shared.u32 	%r467, [%r43+40];
	ld.shared.u32 	%r468, [%r43+44];
	ld.shared.u32 	%r469, [%r43+48];
	ld.shared.u32 	%r470, [%r43+52];
	ld.shared.u32 	%r471, [%r43+56];
	ld.shared.u32 	%r472, [%r43+60];
	ld.shared.u32 	%r473, [%r43+64];
	ld.shared.u32 	%r474, [%r43+68];
	ld.shared.u32 	%r475, [%r43+72];
	ld.shared.u32 	%r476, [%r43+76];
	ld.shared.u32 	%r477, [%r43+80];
	ld.shared.u32 	%r478, [%r43+84];
	ld.shared.u32 	%r479, [%r43+88];
	ld.shared.u32 	%r480, [%r43+92];
	ld.shared.u32 	%r481, [%r43+96];
	ld.shared.u32 	%r482, [%r43+100];
	ld.shared.u32 	%r483, [%r43+104];
	ld.shared.u32 	%r484, [%r43+108];
	ld.shared.u32 	%r485, [%r43+112];
	ld.shared.u32 	%r486, [%r43+116];
	ld.shared.u32 	%r487, [%r43+120];
	ld.shared.u32 	%r488, [%r43+124];
	ld.shared.u32 	%r489, [%r43+128];
	add.s32 	%r90, %r458, %r89;
	add.s32 	%r91, %r459, %r90;
	add.s32 	%r92, %r460, %r91;
	add.s32 	%r93, %r461, %r92;
	add.s32 	%r94, %r462, %r93;
	add.s32 	%r95, %r463, %r94;
	add.s32 	%r96, %r464, %r95;
	add.s32 	%r97, %r465, %r96;
	add.s32 	%r98, %r466, %r97;
	add.s32 	%r99, %r467, %r98;
	add.s32 	%r100, %r468, %r99;
	add.s32 	%r101, %r469, %r100;
	add.s32 	%r102, %r470, %r101;
	add.s32 	%r103, %r471, %r102;
	add.s32 	%r104, %r472, %r103;
	add.s32 	%r105, %r473, %r104;
	add.s32 	%r106, %r474, %r105;
	add.s32 	%r107, %r475, %r106;
	add.s32 	%r108, %r476, %r107;
	add.s32 	%r109, %r477, %r108;
	add.s32 	%r110, %r478, %r109;
	add.s32 	%r111, %r479, %r110;
	add.s32 	%r112, %r480, %r111;
	add.s32 	%r113, %r481, %r112;
	add.s32 	%r114, %r482, %r113;
	add.s32 	%r115, %r483, %r114;
	add.s32 	%r116, %r484, %r115;
	add.s32 	%r117, %r485, %r116;
	add.s32 	%r118, %r486, %r117;
	add.s32 	%r119, %r487, %r118;
	add.s32 	%r120, %r488, %r119;
	add.s32 	%r318, %r489, %r120;
	// begin inline asm
	mov.u32 %r313, %laneid;
	// end inline asm
	mov.b32 	%r316, 1;
	mov.b32 	%r343, -1;
	// begin inline asm
	{  .reg .u32 r0;  .reg .pred p;  shfl.sync.up.b32 r0|p, %r318, %r316, %r341, %r343;  @p add.u32 r0, r0, %r318;  mov.u32 %r314, r0;}
	// end inline asm
	mov.b32 	%r322, 2;
	// begin inline asm
	{  .reg .u32 r0;  .reg .pred p;  shfl.sync.up.b32 r0|p, %r314, %r322, %r341, %r343;  @p add.u32 r0, r0, %r314;  mov.u32 %r320, r0;}
	// end inline asm
	mov.b32 	%r328, 4;
	// begin inline asm
	{  .reg .u32 r0;  .reg .pred p;  shfl.sync.up.b32 r0|p, %r320, %r328, %r341, %r343;  @p add.u32 r0, r0, %r320;  mov.u32 %r326, r0;}
	// end inline asm
	mov.b32 	%r334, 8;
	// begin inline asm
	{  .reg .u32 r0;  .reg .pred p;  shfl.sync.up.b32 r0|p, %r326, %r334, %r341, %r343;  @p add.u32 r0, r0, %r326;  mov.u32 %r332, r0;}
	// end inline asm
	mov.b32 	%r340, 16;
	// begin inline asm
	{  .reg .u32 r0;  .reg .pred p;  shfl.sync.up.b32 r0|p, %r332, %r340, %r341, %r343;  @p add.u32 r0, r0, %r332;  mov.u32 %r338, r0;}
	// end inline asm
	setp.ne.s32 	%p20, %r313, 31;
	@%p20 bra 	$L__BB10_41;
	st.shared.u32 	[%r44], %r338;
$L__BB10_41:
	sub.s32 	%r490, %r338, %r318;
	setp.gt.u32 	%p21, %r1, 31;
	setp.eq.s32 	%p22, %r41, 7;
	setp.eq.s32 	%p23, %r41, 6;
	setp.eq.s32 	%p24, %r41, 5;
	setp.eq.s32 	%p25, %r41, 4;
	setp.eq.s32 	%p26, %r41, 3;
	setp.eq.s32 	%p27, %r41, 2;
	setp.eq.s32 	%p28, %r41, 1;
	bar.sync 	0;
	ld.shared.v4.u32 	{%r491, %r492, %r493, %r494}, [_ZZN3cub18CUB_300001_SM_10006detail10radix_sort31DeviceRadixSortSingleTileKernelINS1_5radix10policy_hubIiNS0_8NullTypeEjE10Policy1000ELNS0_9SortOrderE0EiS6_jNS1_21identity_decomposer_tEEEvPKT1_PSB_PKT2_PSF_T3_iiT4_E12temp_storage+33792];
	selp.b32 	%r495, %r491, %r742, %p28;
	add.s32 	%r496, %r492, %r491;
	selp.b32 	%r497, %r496, %r495, %p27;
	add.s32 	%r498, %r496, %r493;
	selp.b32 	%r499, %r498, %r497, %p26;
	add.s32 	%r500, %r498, %r494;
	selp.b32 	%r501, %r500, %r499, %p25;
	ld.shared.v4.u32 	{%r502, %r503, %r504, %r505}, [_ZZN3cub18CUB_300001_SM_10006detail10radix_sort31DeviceRadixSortSingleTileKernelINS1_5radix10policy_hubIiNS0_8NullTypeEjE10Policy1000ELNS0_9SortOrderE0EiS6_jNS1_21identity_decomposer_tEEEvPKT1_PSB_PKT2_PSF_T3_iiT4_E12temp_storage+33808];
	add.s32 	%r506, %r500, %r502;
	selp.b32 	%r507, %r506, %r501, %p24;
	add.s32 	%r508, %r506, %r503;
	selp.b32 	%r509, %r508, %r507, %p23;
	add.s32 	%r510, %r508, %r504;
	selp.b32 	%r742, %r510, %r509, %p22;
	add.s32 	%r125, %r510, %r505;
	setp.ne.s32 	%p29, %r313, 0;
	selp.b32 	%r511, %r490, 0, %p29;
	add.s32 	%r512, %r742, %r511;
	or.pred  	%p30, %p21, %p29;
	selp.b32 	%r743, %r512, %r490, %p21;
	@%p30 bra 	$L__BB10_43;
	shl.b32 	%r743, %r125, 16;
	st.shared.u32 	[_ZZN3cub18CUB_300001_SM_10006detail10radix_sort31DeviceRadixSortSingleTileKernelINS1_5radix10policy_hubIiNS0_8NullTypeEjE10Policy1000ELNS0_9SortOrderE0EiS6_jNS1_21identity_decomposer_tEEEvPKT1_PSB_PKT2_PSF_T3_iiT4_E12temp_storage+33832], %r743;
$L__BB10_43:
	setp.eq.s32 	%p31, %r1, 0;
	bar.sync 	0;
	ld.shared.u32 	%r513, [_ZZN3cub18CUB_300001_SM_10006detail10radix_sort31DeviceRadixSortSingleTileKernelINS1_5radix10policy_hubIiNS0_8NullTypeEjE10Policy1000ELNS0_9SortOrderE0EiS6_jNS1_21identity_decomposer_tEEEvPKT1_PSB_PKT2_PSF_T3_iiT4_E12temp_storage+33832];
	selp.b32 	%r514, 0, %r513, %p31;
	add.s32 	%r515, %r743, %r514;
	add.s32 	%r516, %r89, %r515;
	add.s32 	%r517, %r90, %r515;
	add.s32 	%r518, %r91, %r515;
	add.s32 	%r519, %r92, %r515;
	add.s32 	%r520, %r93, %r515;
	add.s32 	%r521, %r94, %r515;
	add.s32 	%r522, %r95, %r515;
	add.s32 	%r523, %r96, %r515;
	add.s32 	%r524, %r97, %r515;
	add.s32 	%r525, %r98, %r515;
	add.s32 	%r526, %r99, %r515;
	add.s32 	%r527, %r100, %r515;
	add.s32 	%r528, %r101, %r515;
	add.s32 	%r529, %r102, %r515;
	add.s32 	%r530, %r103, %r515;
	add.s32 	%r531, %r104, %r515;
	add.s32 	%r532, %r105, %r515;
	add.s32 	%r533, %r106, %r515;
	add.s32 	%r534, %r107, %r515;
	add.s32 	%r535, %r108, %r515;
	add.s32 	%r536, %r109, %r515;
	add.s32 	%r537, %r110, %r515;
	add.s32 	%r538, %r111, %r515;
	add.s32 	%r539, %r112, %r515;
	add.s32 	%r540, %r113, %r515;
	add.s32 	%r541, %r114, %r515;
	add.s32 	%r542, %r115, %r515;
	add.s32 	%r543, %r116, %r515;
	add.s32 	%r544, %r117, %r515;
	add.s32 	%r545, %r118, %r515;
	add.s32 	%r546, %r119, %r515;
	add.s32 	%r547, %r120, %r515;
	st.shared.u32 	[%r43], %r515;
	st.shared.u32 	[%r43+4], %r516;
	st.shared.u32 	[%r43+8], %r517;
	st.shared.u32 	[%r43+12], %r518;
	st.shared.u32 	[%r43+16], %r519;
	st.shared.u32 	[%r43+20], %r520;
	st.shared.u32 	[%r43+24], %r521;
	st.shared.u32 	[%r43+28], %r522;
	st.shared.u32 	[%r43+32], %r523;
	st.shared.u32 	[%r43+36], %r524;
	st.shared.u32 	[%r43+40], %r525;
	st.shared.u32 	[%r43+44], %r526;
	st.shared.u32 	[%r43+48], %r527;
	st.shared.u32 	[%r43+52], %r528;
	st.shared.u32 	[%r43+56], %r529;
	st.shared.u32 	[%r43+60], %r530;
	st.shared.u32 	[%r43+64], %r531;
	st.shared.u32 	[%r43+68], %r532;
	st.shared.u32 	[%r43+72], %r533;
	st.shared.u32 	[%r43+76], %r534;
	st.shared.u32 	[%r43+80], %r535;
	st.shared.u32 	[%r43+84], %r536;
	st.shared.u32 	[%r43+88], %r537;
	st.shared.u32 	[%r43+92], %r538;
	st.shared.u32 	[%r43+96], %r539;
	st.shared.u32 	[%r43+100], %r540;
	st.shared.u32 	[%r43+104], %r541;
	st.shared.u32 	[%r43+108], %r542;
	st.shared.u32 	[%r43+112], %r543;
	st.shared.u32 	[%r43+116], %r544;
	st.shared.u32 	[%r43+120], %r545;
	st.shared.u32 	[%r43+124], %r546;
	st.shared.u32 	[%r43+128], %r547;
	bar.sync 	0;
	cvt.u32.u16 	%r548, %rs1;
	ld.shared.u16 	%r549, [%r70];
	add.s32 	%r129, %r549, %r548;
	cvt.u32.u16 	%r550, %rs2;
	ld.shared.u16 	%r551, [%r71];
	add.s32 	%r130, %r551, %r550;
	cvt.u32.u16 	%r552, %rs3;
	ld.shared.u16 	%r553, [%r72];
	add.s32 	%r131, %r553, %r552;
	cvt.u32.u16 	%r554, %rs4;
	ld.shared.u16 	%r555, [%r73];
	add.s32 	%r132, %r555, %r554;
	cvt.u32.u16 	%r556, %rs5;
	ld.shared.u16 	%r557, [%r74];
	add.s32 	%r133, %r557, %r556;
	cvt.u32.u16 	%r558, %rs6;
	ld.shared.u16 	%r559, [%r75];
	add.s32 	%r134, %r559, %r558;
	cvt.u32.u16 	%r560, %rs7;
	ld.shared.u16 	%r561, [%r76];
	add.s32 	%r135, %r561, %r560;
	cvt.u32.u16 	%r562, %rs8;
	ld.shared.u16 	%r563, [%r77];
	add.s32 	%r136, %r563, %r562;
	cvt.u32.u16 	%r564, %rs9;
	ld.shared.u16 	%r565, [%r78];
	add.s32 	%r137, %r565, %r564;
	cvt.u32.u16 	%r566, %rs10;
	ld.shared.u16 	%r567, [%r79];
	add.s32 	%r138, %r567, %r566;
	cvt.u32.u16 	%r568, %rs11;
	ld.shared.u16 	%r569, [%r80];
	add.s32 	%r139, %r569, %r568;
	cvt.u32.u16 	%r570, %rs12;
	ld.shared.u16 	%r571, [%r81];
	add.s32 	%r140, %r571, %r570;
	cvt.u32.u16 	%r572, %rs13;
	ld.shared.u16 	%r573, [%r82];
	add.s32 	%r141, %r573, %r572;
	cvt.u32.u16 	%r574, %rs14;
	ld.shared.u16 	%r575, [%r83];
	add.s32 	%r142, %r575, %r574;
	cvt.u32.u16 	%r576, %rs15;
	ld.shared.u16 	%r577, [%r84];
	add.s32 	%r143, %r577, %r576;
	cvt.u32.u16 	%r578, %rs16;
	ld.shared.u16 	%r579, [%r85];
	add.s32 	%r144, %r579, %r578;
	cvt.u32.u16 	%r580, %rs17;
	ld.shared.u16 	%r581, [%r86];
	add.s32 	%r145, %r581, %r580;
	cvt.u32.u16 	%r582, %rs18;
	ld.shared.u16 	%r583, [%r87];
	add.s32 	%r146, %r583, %r582;
	cvt.u32.u16 	%r584, %rs19;
	ld.shared.u16 	%r585, [%r88];
	add.s32 	%r147, %r585, %r584;
	bar.sync 	0;
	setp.lt.s32 	%p32, %r722, %r190;
	@%p32 bra 	$L__BB10_83;
	shl.b32 	%r586, %r129, 2;
	mov.u32 	%r587, _ZZN3cub18CUB_300001_SM_10006detail10radix_sort31DeviceRadixSortSingleTileKernelINS1_5radix10policy_hubIiNS0_8NullTypeEjE10Policy1000ELNS0_9SortOrderE0EiS6_jNS1_21identity_decomposer_tEEEvPKT1_PSB_PKT2_PSF_T3_iiT4_E12temp_storage;
	add.s32 	%r588, %r587, %r586;
	st.shared.u32 	[%r588], %r741;
	shl.b32 	%r589, %r130, 2;
	add.s32 	%r590, %r587, %r589;
	st.shared.u32 	[%r590], %r740;
	shl.b32 	%r591, %r131, 2;
	add.s32 	%r592, %r587, %r591;
	st.shared.u32 	[%r592], %r739;
	shl.b32 	%r593, %r132, 2;
	add.s32 	%r594, %r587, %r593;
	st.shared.u32 	[%r594], %r738;
	shl.b32 	%r595, %r133, 2;
	add.s32 	%r596, %r587, %r595;
	st.shared.u32 	[%r596], %r737;
	shl.b32 	%r597, %r134, 2;
	add.s32 	%r598, %r587, %r597;
	st.shared.u32 	[%r598], %r736;
	shl.b32 	%r599, %r135, 2;
	add.s32 	%r600, %r587, %r599;
	st.shared.u32 	[%r600], %r735;
	shl.b32 	%r601, %r136, 2;
	add.s32 	%r602, %r587, %r601;
	st.shared.u32 	[%r602], %r734;
	shl.b32 	%r603, %r137, 2;
	add.s32 	%r604, %r587, %r603;
	st.shared.u32 	[%r604], %r733;
	shl.b32 	%r605, %r138, 2;
	add.s32 	%r606, %r587, %r605;
	st.shared.u32 	[%r606], %r732;
	shl.b32 	%r607, %r139, 2;
	add.s32 	%r608, %r587, %r607;
	st.shared.u32 	[%r608], %r731;
	shl.b32 	%r609, %r140, 2;
	add.s32 	%r610, %r587, %r609;
	st.shared.u32 	[%r610], %r730;
	shl.b32 	%r611, %r141, 2;
	add.s32 	%r612, %r587, %r611;
	st.shared.u32 	[%r612], %r729;
	shl.b32 	%r613, %r142, 2;
	add.s32 	%r614, %r587, %r613;
	st.shared.u32 	[%r614], %r728;
	shl.b32 	%r615, %r143, 2;
	add.s32 	%r616, %r587, %r615;
	st.shared.u32 	[%r616], %r727;
	shl.b32 	%r617, %r144, 2;
	add.s32 	%r618, %r587, %r617;
	st.shared.u32 	[%r618], %r726;
	shl.b32 	%r619, %r145, 2;
	add.s32 	%r620, %r587, %r619;
	st.shared.u32 	[%r620], %r725;
	shl.b32 	%r621, %r146, 2;
	add.s32 	%r622, %r587, %r621;
	st.shared.u32 	[%r622], %r724;
	shl.b32 	%r623, %r147, 2;
	add.s32 	%r624, %r587, %r623;
	st.shared.u32 	[%r624], %r723;
	bar.sync 	0;
	mad.lo.s32 	%r148, %r1, -72, %r45;
	ld.shared.u32 	%r149, [%r148+1024];
	ld.shared.u32 	%r150, [%r148+2048];
	ld.shared.u32 	%r151, [%r148+3072];
	ld.shared.u32 	%r152, [%r148+4096];
	ld.shared.u32 	%r153, [%r148+5120];
	ld.shared.u32 	%r154, [%r148+6144];
	ld.shared.u32 	%r155, [%r148+7168];
	ld.shared.u32 	%r156, [%r148+8192];
	ld.shared.u32 	%r157, [%r148+9216];
	ld.shared.u32 	%r158, [%r148+10240];
	ld.shared.u32 	%r159, [%r148+11264];
	ld.shared.u32 	%r160, [%r148+12288];
	ld.shared.u32 	%r161, [%r148+13312];
	ld.shared.u32 	%r162, [%r148+14336];
	ld.shared.u32 	%r163, [%r148+15360];
	ld.shared.u32 	%r164, [%r148+16384];
	ld.shared.u32 	%r165, [%r148+17408];
	ld.shared.u32 	%r166, [%r148+18432];
	setp.lt.u32 	%p33, %r1, %r188;
	cvta.to.global.u64 	%rd7, %rd3;
	mul.wide.u32 	%rd8, %r1, 4;
	add.s64 	%rd2, %rd7, %rd8;
	@%p33 bra 	$L__BB10_45;
	bra.uni 	$L__BB10_46;
$L__BB10_45:
	ld.shared.u32 	%r625, [%r148];
	xor.b32  	%r626, %r625, -2147483648;
	st.global.u32 	[%rd2], %r626;
$L__BB10_46:
	add.s32 	%r627, %r1, 256;
	setp.ge.u32 	%p34, %r627, %r188;
	@%p34 bra 	$L__BB10_48;
	xor.b32  	%r628, %r149, -2147483648;
	st.global.u32 	[%rd2+1024], %r628;
$L__BB10_48:
	add.s32 	%r629, %r1, 512;
	setp.ge.u32 	%p35, %r629, %r188;
	@%p35 bra 	$L__BB10_50;
	xor.b32  	%r630, %r150, -2147483648;
	st.global.u32 	[%rd2+2048], %r630;
$L__BB10_50:
	add.s32 	%r631, %r1, 768;
	setp.ge.u32 	%p36, %r631, %r188;
	@%p36 bra 	$L__BB10_52;
	xor.b32  	%r632, %r151, -2147483648;
	st.global.u32 	[%rd2+3072], %r632;
$L__BB10_52:
	or.b32  	%r633, %r1, 1024;
	setp.ge.u32 	%p37, %r633, %r188;
	@%p37 bra 	$L__BB10_54;
	xor.b32  	%r634, %r152, -2147483648;
	st.global.u32 	[%rd2+4096], %r634;
$L__BB10_54:
	add.s32 	%r635, %r1, 1280;
	setp.ge.u32 	%p38, %r635, %r188;
	@%p38 bra 	$L__BB10_56;
	xor.b32  	%r636, %r153, -2147483648;
	st.global.u32 	[%rd2+5120], %r636;
$L__BB10_56:
	add.s32 	%r637, %r1, 1536;
	setp.ge.u32 	%p39, %r637, %r188;
	@%p39 bra 	$L__BB10_58;
	xor.b32  	%r638, %r154, -2147483648;
	st.global.u32 	[%rd2+6144], %r638;
$L__BB10_58:
	add.s32 	%r639, %r1, 1792;
	setp.ge.u32 	%p40, %r639, %r188;
	@%p40 bra 	$L__BB10_60;
	xor.b32  	%r640, %r155, -2147483648;
	st.global.u32 	[%rd2+7168], %r640;
$L__BB10_60:
	or.b32  	%r641, %r1, 2048;
	setp.ge.u32 	%p41, %r641, %r188;
	@%p41 bra 	$L__BB10_62;
	xor.b32  	%r642, %r156, -2147483648;
	st.global.u32 	[%rd2+8192], %r642;
$L__BB10_62:
	add.s32 	%r643, %r1, 2304;
	setp.ge.u32 	%p42, %r643, %r188;
	@%p42 bra 	$L__BB10_64;
	xor.b32  	%r644, %r157, -2147483648;
	st.global.u32 	[%rd2+9216], %r644;
$L__BB10_64:
	add.s32 	%r645, %r1, 2560;
	setp.ge.u32 	%p43, %r645, %r188;
	@%p43 bra 	$L__BB10_66;
	xor.b32  	%r646, %r158, -2147483648;
	st.global.u32 	[%rd2+10240], %r646;
$L__BB10_66:
	add.s32 	%r647, %r1, 2816;
	setp.ge.u32 	%p44, %r647, %r188;
	@%p44 bra 	$L__BB10_68;
	xor.b32  	%r648, %r159, -2147483648;
	st.global.u32 	[%rd2+11264], %r648;
$L__BB10_68:
	or.b32  	%r649, %r1, 3072;
	setp.ge.u32 	%p45, %r649, %r188;
	@%p45 bra 	$L__BB10_70;
	xor.b32  	%r650, %r160, -2147483648;
	st.global.u32 	[%rd2+12288], %r650;
$L__BB10_70:
	add.s32 	%r651, %r1, 3328;
	setp.ge.u32 	%p46, %r651, %r188;
	@%p46 bra 	$L__BB10_72;
	xor.b32  	%r652, %r161, -2147483648;
	st.global.u32 	[%rd2+13312], %r652;
$L__BB10_72:
	add.s32 	%r653, %r1, 3584;
	setp.ge.u32 	%p47, %r653, %r188;
	@%p47 bra 	$L__BB10_74;
	xor.b32  	%r654, %r162, -2147483648;
	st.global.u32 	[%rd2+14336], %r654;
$L__BB10_74:
	add.s32 	%r655, %r1, 3840;
	setp.ge.u32 	%p48, %r655, %r188;
	@%p48 bra 	$L__BB10_76;
	xor.b32  	%r656, %r163, -2147483648;
	st.global.u32 	[%rd2+15360], %r656;
$L__BB10_76:
	or.b32  	%r657, %r1, 4096;
	setp.ge.u32 	%p49, %r657, %r188;
	@%p49 bra 	$L__BB10_78;
	xor.b32  	%r658, %r164, -2147483648;
	st.global.u32 	[%rd2+16384], %r658;
$L__BB10_78:
	add.s32 	%r659, %r1, 4352;
	setp.ge.u32 	%p50, %r659, %r188;
	@%p50 bra 	$L__BB10_80;
	xor.b32  	%r660, %r165, -2147483648;
	st.global.u32 	[%rd2+17408], %r660;
$L__BB10_80:
	add.s32 	%r661, %r1, 4608;
	setp.ge.u32 	%p51, %r661, %r188;
	@%p51 bra 	$L__BB10_82;
	xor.b32  	%r662, %r166, -2147483648;
	st.global.u32 	[%rd2+18432], %r662;
$L__BB10_82:
	ret;
$L__BB10_83:
	shl.b32 	%r663, %r129, 2;
	mov.u32 	%r664, _ZZN3cub18CUB_300001_SM_10006detail10radix_sort31DeviceRadixSortSingleTileKernelINS1_5radix10policy_hubIiNS0_8NullTypeEjE10Policy1000ELNS0_9SortOrderE0EiS6_jNS1_21identity_decomposer_tEEEvPKT1_PSB_PKT2_PSF_T3_iiT4_E12temp_storage;
	add.s32 	%r665, %r664, %r663;
	st.shared.u32 	[%r665], %r741;
	shl.b32 	%r666, %r130, 2;
	add.s32 	%r667, %r664, %r666;
	st.shared.u32 	[%r667], %r740;
	shl.b32 	%r668, %r131, 2;
	add.s32 	%r669, %r664, %r668;
	st.shared.u32 	[%r669], %r739;
	shl.b32 	%r670, %r132, 2;
	add.s32 	%r671, %r664, %r670;
	st.shared.u32 	[%r671], %r738;
	shl.b32 	%r672, %r133, 2;
	add.s32 	%r673, %r664, %r672;
	st.shared.u32 	[%r673], %r737;
	shl.b32 	%r674, %r134, 2;
	add.s32 	%r675, %r664, %r674;
	st.shared.u32 	[%r675], %r736;
	shl.b32 	%r676, %r135, 2;
	add.s32 	%r677, %r664, %r676;
	st.shared.u32 	[%r677], %r735;
	shl.b32 	%r678, %r136, 2;
	add.s32 	%r679, %r664, %r678;
	st.shared.u32 	[%r679], %r734;
	shl.b32 	%r680, %r137, 2;
	add.s32 	%r681, %r664, %r680;
	st.shared.u32 	[%r681], %r733;
	shl.b32 	%r682, %r138, 2;
	add.s32 	%r683, %r664, %r682;
	st.shared.u32 	[%r683], %r732;
	shl.b32 	%r684, %r139, 2;
	add.s32 	%r685, %r664, %r684;
	st.shared.u32 	[%r685], %r731;
	shl.b32 	%r686, %r140, 2;
	add.s32 	%r687, %r664, %r686;
	st.shared.u32 	[%r687], %r730;
	shl.b32 	%r688, %r141, 2;
	add.s32 	%r689, %r664, %r688;
	st.shared.u32 	[%r689], %r729;
	shl.b32 	%r690, %r142, 2;
	add.s32 	%r691, %r664, %r690;
	st.shared.u32 	[%r691], %r728;
	shl.b32 	%r692, %r143, 2;
	add.s32 	%r693, %r664, %r692;
	st.shared.u32 	[%r693], %r727;
	shl.b32 	%r694, %r144, 2;
	add.s32 	%r695, %r664, %r694;
	st.shared.u32 	[%r695], %r726;
	shl.b32 	%r696, %r145, 2;
	add.s32 	%r697, %r664, %r696;
	st.shared.u32 	[%r697], %r725;
	shl.b32 	%r698, %r146, 2;
	add.s32 	%r699, %r664, %r698;
	st.shared.u32 	[%r699], %r724;
	shl.b32 	%r700, %r147, 2;
	add.s32 	%r701, %r664, %r700;
	st.shared.u32 	[%r701], %r723;
	bar.sync 	0;
	ld.shared.u32 	%r741, [%r45];
	ld.shared.u32 	%r740, [%r45+4];
	ld.shared.u32 	%r739, [%r45+8];
	ld.shared.u32 	%r738, [%r45+12];
	ld.shared.u32 	%r737, [%r45+16];
	ld.shared.u32 	%r736, [%r45+20];
	ld.shared.u32 	%r735, [%r45+24];
	ld.shared.u32 	%r734, [%r45+28];
	ld.shared.u32 	%r733, [%r45+32];
	ld.shared.u32 	%r732, [%r45+36];
	ld.shared.u32 	%r731, [%r45+40];
	ld.shared.u32 	%r730, [%r45+44];
	ld.shared.u32 	%r729, [%r45+48];
	ld.shared.u32 	%r728, [%r45+52];
	ld.shared.u32 	%r727, [%r45+56];
	ld.shared.u32 	%r726, [%r45+60];
	ld.shared.u32 	%r725, [%r45+64];
	ld.shared.u32 	%r724, [%r45+68];
	ld.shared.u32 	%r723, [%r45+72];
	bar.sync 	0;
	add.s32 	%r722, %r722, 6;
	add.s32 	%r721, %r721, -6;
	bra.uni 	$L__BB10_39;

}
	// .globl	_ZN3cub18CUB_300001_SM_10006detail10radix_sort30DeviceRadixSortHistogramKernelINS1_5radix10policy_hubIiNS0_8NullTypeEjE10Policy1000ELNS0_9SortOrderE0EijNS1_21identity_decomposer_tEEEvPT2_PKT1_SB_iiT3_
.visible .entry _ZN3cub18CUB_300001_SM_10006detail10radix_sort30DeviceRadixSortHistogramKernelINS1_5radix10policy_hubIiNS0_8NullTypeEjE10Policy1000ELNS0_9SortOrderE0EijNS1_21identity_decomposer_tEEEvPT2_PKT1_SB_iiT3_(
	.param .u64 .ptr .align 1 _ZN3cub18CUB_300001_SM_10006detail10radix_sort30DeviceRadixSortHistogramKernelINS1_5radix10policy_hubIiNS0_8NullTypeEjE10Policy1000ELNS0_9SortOrderE0EijNS1_21identity_decomposer_tEEEvPT2_PKT1_SB_iiT3__param_0,
	.param .u64 .ptr .align 1 _ZN3cub18CUB_300001_SM_10006detail10radix_sort30DeviceRadixSortHistogramKernelINS1_5radix10policy_hubIiNS0_8NullTypeEjE10Policy1000ELNS0_9SortOrderE0EijNS1_21identity_decomposer_tEEEvPT2_PKT1_SB_iiT3__param_1,
	.param .u32 _ZN3cub18CUB_300001_SM_10006detail10radix_sort30DeviceRadixSortHistogramKernelINS1_5radix10policy_hubIiNS0_8NullTypeEjE10Policy1000ELNS0_9SortOrderE0EijNS1_21identity_decomposer_tEEEvPT2_PKT1_SB_iiT3__param_2,
	.param .u32 _ZN3cub18CUB_300001_SM_10006detail10radix_sort30DeviceRadixSortHistogramKernelINS1_5radix10policy_hubIiNS0_8NullTypeEjE10Policy1000ELNS0_9SortOrderE0EijNS1_21identity_decomposer_tEEEvPT2_PKT1_SB_iiT3__param_3,
	.param .u32 _ZN3cub18CUB_300001_SM_10006detail10radix_sort30DeviceRadixSortHistogramKernelINS1_5radix10policy_hubIiNS0_8NullTypeEjE10Policy1000ELNS0_9SortOrderE0EijNS1_21identity_decomposer_tEEEvPT2_PKT1_SB_iiT3__param_4,
	.param .align 1 .b8 _ZN3cub18CUB_300001_SM_10006detail10radix_sort30DeviceRadixSortHistogramKernelINS1_5radix10policy_hubIiNS0_8NullTypeEjE10Policy1000ELNS0_9SortOrderE0EijNS1_21identity_decomposer_tEEEvPT2_PKT1_SB_iiT3__param_5[1]
)
.maxntid 128
{
	.reg .pred 	%p<91>;
	.reg .b32 	%r<502>;
	.reg .b64 	%rd<57>;
	// demoted variable
	.shared .align 4 .b8 _ZZN3cub18CUB_300001_SM_10006detail10radix_sort30DeviceRadixSortHistogramKernelINS1_5radix10policy_hubIiNS0_8NullTypeEjE10Policy1000ELNS0_9SortOrderE0EijNS1_21identity_decomposer_tEEEvPT2_PKT1_SB_iiT3_E12temp_storage[4096];
	ld.param.u64 	%rd5, [_ZN3cub18CUB_300001_SM_10006detail10radix_sort30DeviceRadixSortHistogramKernelINS1_5radix10policy_hubIiNS0_8NullTypeEjE10Policy1000ELNS0_9SortOrderE0EijNS1_21identity_decomposer_tEEEvPT2_PKT1_SB_iiT3__param_0];
	ld.param.u64 	%rd6, [_ZN3cub18CUB_300001_SM_10006detail10radix_sort30DeviceRadixSortHistogramKernelINS1_5radix10policy_hubIiNS0_8NullTypeEjE10Policy1000ELNS0_9SortOrderE0EijNS1_21identity_decomposer_tEEEvPT2_PKT1_SB_iiT3__param_1];
	ld.param.u32 	%r184, [_ZN3cub18CUB_300001_SM_10006detail10radix_sort30DeviceRadixSortHistogramKernelINS1_5radix10policy_hubIiNS0_8NullTypeEjE10Policy1000ELNS0_9SortOrderE0EijNS1_21identity_decomposer_tEEEvPT2_PKT1_SB_iiT3__param_2];
	ld.param.u32 	%r185, [_ZN3cub18CUB_300001_SM_10006detail10radix_sort30DeviceRadixSortHistogramKernelINS1_5radix10policy_hubIiNS0_8NullTypeEjE10Policy1000ELNS0_9SortOrderE0EijNS1_21identity_decomposer_tEEEvPT2_PKT1_SB_iiT3__param_3];
	ld.param.u32 	%r186, [_ZN3cub18CUB_300001_SM_10006detail10radix_sort30DeviceRadixSortHistogramKernelINS1_5radix10policy_hubIiNS0_8NullTypeEjE10Policy1000ELNS0_9SortOrderE0EijNS1_21identity_decomposer_tEEEvPT2_PKT1_SB_iiT3__param_4];
	cvta.to.global.u64 	%rd1, %rd6;
	cvta.to.global.u64 	%rd2, %rd5;
	setp.eq.s32 	%p2, %r184, 0;
	@%p2 bra 	$L__BB11_153;
	sub.s32 	%r188, %r186, %r185;
	add.s32 	%r189, %r188, 7;
	shr.s32 	%r190, %r189, 31;
	shr.u32 	%r191, %r190, 29;
	add.s32 	%r192, %r189, %r191;
	shr.s32 	%r193, %r192, 3;
	mov.u32 	%r1, %tid.x;
	setp.gt.u32 	%p3, %r1, 255;
	setp.lt.s32 	%p4, %r189, 8;
	mov.u32 	%r194, %ctaid.x;
	shl.b32 	%r2, %r194, 11;
	mov.u32 	%r195, %nctaid.x;
	shl.b32 	%r3, %r195, 11;
	add.s32 	%r4, %r193, -1;
	and.b32  	%r5, %r193, 15;
	add.s32 	%r6, %r5, -1;
	and.b32  	%r7, %r193, 7;
	add.s32 	%r8, %r7, -1;
	and.b32  	%r9, %r193, 3;
	add.s32 	%r10, %r9, -1;
	or.pred  	%p1, %p3, %p4;
	shl.b32 	%r196, %r1, 2;
	mov.u32 	%r197, _ZZN3cub18CUB_300001_SM_10006detail10radix_sort30DeviceRadixSortHistogramKernelINS1_5radix10policy_hubIiNS0_8NullTypeEjE10Policy1000ELNS0_9SortOrderE0EijNS1_21identity_decomposer_tEEEvPT2_PKT1_SB_iiT3_E12temp_storage;
	add.s32 	%r11, %r197, %r196;
	and.b32  	%r12, %r193, 268435440;
	add.s32 	%r13, %r1, 256;
	add.s32 	%r14, %r1, 384;
	add.s32 	%r15, %r1, 512;
	add.s32 	%r16, %r1, 640;
	add.s32 	%r17, %r1, 768;
	add.s32 	%r18, %r1, 1280;
	add.s32 	%r19, %r1, 1920;
	and.b32  	%r20, %r193, 268435448;
	and.b32  	%r21, %r193, 1;
	neg.s32 	%r22, %r12;
	add.s32 	%r23, %r11, 8192;
	add.s32 	%r198, %r184, -1;
	shr.u32 	%r199, %r198, 30;
	add.s32 	%r200, %r199, 1;
	min.u32 	%r24, %r200, %r184;
	mov.b32 	%r450, 0;
$L__BB11_2:
	@%p1 bra 	$L__BB11_30;
	setp.lt.u32 	%p5, %r4, 15;
	mov.b32 	%r454, 0;
	@%p5 bra 	$L__BB11_6;
	mov.u32 	%r451, %r23;
	mov.u32 	%r452, %r22;
$L__BB11_5:
	.pragma "nounroll";
	mov.b32 	%r202, 0;
	st.shared.u32 	[%r451+-8192], %r202;
	st.shared.u32 	[%r451+-7168], %r202;
	st.shared.u32 	[%r451+-6144], %r202;
	st.shared.u32 	[%r451+-5120], %r202;
	st.shared.u32 	[%r451+-4096], %r202;
	st.shared.u32 	[%r451+-3072], %r202;
	st.shared.u32 	[%r451+-2048], %r202;
	st.shared.u32 	[%r451+-1024], %r202;
	st.shared.u32 	[%r451], %r202;
	st.shared.u32 	[%r451+1024], %r202;
	st.shared.u32 	[%r451+2048], %r202;
	st.shared.u32 	[%r451+3072], %r202;
	st.shared.u32 	[%r451+4096], %r202;
	st.shared.u32 	[%r451+5120], %r202;
	st.shared.u32 	[%r451+6144], %r202;
	st.shared.u32 	[%r451+7168], %r202;
	add.s32 	%r452, %r452, 16;
	add.s32 	%r451, %r451, 16384;
	setp.ne.s32 	%p6, %r452, 0;
	mov.u32 	%r454, %r12;
	@%p6 bra 	$L__BB11_5;
$L__BB11_6:
	setp.eq.s32 	%p7, %r5, 0;
	@%p7 bra 	$L__BB11_16;
	setp.lt.u32 	%p8, %r6, 7;
	@%p8 bra 	$L__BB11_9;
	shl.b32 	%r203, %r454, 10;
	add.s32 	%r204, %r11, %r203;
	mov.b32 	%r205, 0;
	st.shared.u32 	[%r204], %r205;
	st.shared.u32 	[%r204+1024], %r205;
	st.shared.u32 	[%r204+2048], %r205;
	st.shared.u32 	[%r204+3072], %r205;
	st.shared.u32 	[%r204+4096], %r205;
	st.shared.u32 	[%r204+5120], %r205;
	st.shared.u32 	[%r204+6144], %r205;
	st.shared.u32 	[%r204+7168], %r205;
	add.s32 	%r454, %r454, 8;
$L__BB11_9:
	setp.eq.s32 	%p9, %r7, 0;
	@%p9 bra 	$L__BB11_16;
	setp.lt.u32 	%p10, %r8, 3;
	@%p10 bra 	$L__BB11_12;
	shl.b32 	%r206, %r454, 10;
	add.s32 	%r207, %r11, %r206;
	mov.b32 	%r208, 0;
	st.shared.u32 	[%r207], %r208;
	st.shared.u32 	[%r207+1024], %r208;
	st.shared.u32 	[%r207+2048], %r208;
	st.shared.u32 	[%r207+3072], %r208;
	add.s32 	%r454, %r454, 4;
$L__BB11_12:
	setp.eq.s32 	%p11, %r9, 0;
	@%p11 bra 	$L__BB11_16;
	setp.eq.s32 	%p12, %r9, 1;
	shl.b32 	%r209, %r454, 10;
	add.s32 	%r35, %r11, %r209;
	mov.b32 	%r210, 0;
	st.shared.u32 	[%r35], %r210;
	@%p12 bra 	$L__BB11_16;
	setp.eq.s32 	%p13, %r9, 2;
	mov.b32 	%r211, 0;
	st.shared.u32 	[%r35+1024], %r211;
	@%p13 bra 	$L__BB11_16;
	mov.b32 	%r212, 0;
	st.shared.u32 	[%r35+2048], %r212;
$L__BB11_16:
	setp.gt.u32 	%p14, %r1, 127;
	@%p14 bra 	$L__BB11_30;
	setp.lt.u32 	%p15, %r4, 15;
	mov.b32 	%r458, 0;
	@%p15 bra 	$L__BB11_20;
	mov.b32 	%r456, 0;
$L__BB11_19:
	.pragma "nounroll";
	shl.b32 	%r215, %r456, 10;
	add.s32 	%r216, %r11, %r215;
	mov.b32 	%r217, 0;
	st.shared.u32 	[%r216+512], %r217;
	st.shared.u32 	[%r216+1536], %r217;
	st.shared.u32 	[%r216+2560], %r217;
	st.shared.u32 	[%r216+3584], %r217;
	st.shared.u32 	[%r216+4608], %r217;
	st.shared.u32 	[%r216+5632], %r217;
	st.shared.u32 	[%r216+6656], %r217;
	st.shared.u32 	[%r216+7680], %r217;
	st.shared.u32 	[%r216+8704], %r217;
	st.shared.u32 	[%r216+9728], %r217;
	st.shared.u32 	[%r216+10752], %r217;
	st.shared.u32 	[%r216+11776], %r217;
	st.shared.u32 	[%r216+12800], %r217;
	st.shared.u32 	[%r216+13824], %r217;
	st.shared.u32 	[%r216+14848], %r217;
	st.shared.u32 	[%r216+15872], %r217;
	add.s32 	%r456, %r456, 16;
	setp.ne.s32 	%p16, %r456, %r12;
	mov.u32 	%r458, %r12;
	@%p16 bra 	$L__BB11_19;
$L__BB11_20:
	setp.eq.s32 	%p17, %r5, 0;
	@%p17 bra 	$L__BB11_30;
	setp.lt.u32 	%p18, %r6, 7;
	@%p18 bra 	$L__BB11_23;
	shl.b32 	%r218, %r458, 10;
	add.s32 	%r219, %r11, %r218;
	mov.b32 	%r220, 0;
	st.shared.u32 	[%r219+512], %r220;
	st.shared.u32 	[%r219+1536], %r220;
	st.shared.u32 	[%r219+2560], %r220;
	st.shared.u32 	[%r219+3584], %r220;
	st.shared.u32 	[%r219+4608], %r220;
	st.shared.u32 	[%r219+5632], %r220;
	st.shared.u32 	[%r219+6656], %r220;
	st.shared.u32 	[%r219+7680], %r220;
	add.s32 	%r458, %r458, 8;
$L__BB11_23:
	setp.eq.s32 	%p19, %r7, 0;
	@%p19 bra 	$L__BB11_30;
	setp.lt.u32 	%p20, %r8, 3;
	@%p20 bra 	$L__BB11_26;
	shl.b32 	%r221, %r458, 10;
	add.s32 	%r222, %r11, %r221;
	mov.b32 	%r223, 0;
	st.shared.u32 	[%r222+512], %r223;
	st.shared.u32 	[%r222+1536], %r223;
	st.shared.u32 	[%r222+2560], %r223;
	st.shared.u32 	[%r222+3584], %r223;
	add.s32 	%r458, %r458, 4;
$L__BB11_26:
	setp.eq.s32 	%p21, %r9, 0;
	@%p21 bra 	$L__BB11_30;
	setp.eq.s32 	%p22, %r9, 1;
	shl.b32 	%r224, %r458, 10;
	add.s32 	%r43, %r11, %r224;
	mov.b32 	%r225, 0;
	st.shared.u32 	[%r43+512], %r225;
	@%p22 bra 	$L__BB11_30;
	setp.eq.s32 	%p23, %r9, 2;
	mov.b32 	%r226, 0;
	st.shared.u32 	[%r43+1536], %r226;
	@%p23 bra 	$L__BB11_30;
	mov.b32 	%r227, 0;
	st.shared.u32 	[%r43+2560], %r227;
$L__BB11_30:
	bar.sync 	0;
	bar.sync 	0;
	shl.b32 	%r44, %r450, 30;
	sub.s32 	%r228, %r184, %r44;
	min.u32 	%r45, %r228, 1073741824;
	setp.ge.u32 	%p24, %r2, %r45;
	@%p24 bra 	$L__BB11_70;
	mov.u32 	%r460, %r2;
$L__BB11_32:
	add.s32 	%r47, %r460, %r44;
	sub.s32 	%r48, %r184, %r47;
	setp.lt.u32 	%p25, %r48, 2048;
	@%p25 bra 	$L__BB11_34;
	add.s32 	%r255, %r1, %r47;
	mul.wide.u32 	%rd10, %r255, 4;
	add.s64 	%rd11, %rd1, %rd10;
	ld.global.u32 	%r491, [%rd11];
	ld.global.u32 	%r490, [%rd11+512];
	ld.global.u32 	%r489, [%rd11+1024];
	ld.global.u32 	%r488, [%rd11+1536];
	ld.global.u32 	%r487, [%rd11+2048];
	ld.global.u32 	%r486, [%rd11+2560];
	ld.global.u32 	%r485, [%rd11+3072];
	ld.global.u32 	%r484, [%rd11+3584];
	ld.global.u32 	%r483, [%rd11+4096];
	ld.global.u32 	%r482, [%rd11+4608];
	ld.global.u32 	%r481, [%rd11+5120];
	ld.global.u32 	%r480, [%rd11+5632];
	ld.global.u32 	%r479, [%rd11+6144];
	ld.global.u32 	%r478, [%rd11+6656];
	ld.global.u32 	%r477, [%rd11+7168];
	ld.global.u32 	%r476, [%rd11+7680];
	bra.uni 	$L__BB11_66;
$L__BB11_34:
	setp.ge.s32 	%p26, %r1, %r48;
	mov.b32 	%r491, 2147483647;
	@%p26 bra 	$L__BB11_36;
	add.s32 	%r230, %r1, %r47;
	mul.wide.u32 	%rd7, %r230, 4;
	add.s64 	%rd8, %rd1, %rd7;
	ld.global.u32 	%r491, [%rd8];
$L__BB11_36:
	add.s32 	%r232, %r1, 128;
	setp.ge.s32 	%p27, %r232, %r48;
	add.s32 	%r233, %r1, %r47;
	mul.wide.u32 	%rd9, %r233, 4;
	add.s64 	%rd3, %rd1, %rd9;
	mov.b32 	%r490, 2147483647;
	@%p27 bra 	$L__BB11_38;
	ld.global.u32 	%r490, [%rd3+512];
$L__BB11_38:
	setp.ge.s32 	%p28, %r13, %r48;
	mov.b32 	%r489, 2147483647;
	@%p28 bra 	$L__BB11_40;
	ld.global.u32 	%r489, [%rd3+1024];
$L__BB11_40:
	setp.ge.s32 	%p29, %r14, %r48;
	mov.b32 	%r488, 2147483647;
	@%p29 bra 	$L__BB11_42;
	ld.global.u32 	%r488, [%rd3+1536];
$L__BB11_42:
	setp.ge.s32 	%p30, %r15, %r48;
	mov.b32 	%r487, 2147483647;
	@%p30 bra 	$L__BB11_44;
	ld.global.u32 	%r487, [%rd3+2048];
$L__BB11_44:
	setp.ge.s32 	%p31, %r16, %r48;
	mov.b32 	%r486, 2147483647;
	@%p31 bra 	$L__BB11_46;
	ld.global.u32 	%r486, [%rd3+2560];
$L__BB11_46:
	setp.ge.s32 	%p32, %r17, %r48;
	mov.b32 	%r485, 2147483647;
	@%p32 bra 	$L__BB11_48;
	ld.global.u32 	%r485, [%rd3+3072];
$L__BB11_48:
	add.s32 	%r240, %r1, 896;
	setp.ge.s32 	%p33, %r240, %r48;
	mov.b32 	%r484, 2147483647;
	@%p33 bra 	$L__BB11_50;
	ld.global.u32 	%r484, [%rd3+3584];
$L__BB11_50:
	or.b32  	%r242, %r1, 1024;
	setp.ge.s32 	%p34, %r242, %r48;
	mov.b32 	%r483, 2147483647;
	@%p34 bra 	$L__BB11_52;
	ld.global.u32 	%r483, [%rd3+4096];
$L__BB11_52:
	add.s32 	%r244, %r1, 1152;
	setp.ge.s32 	%p35, %r244, %r48;
	mov.b32 	%r482, 2147483647;
	@%p35 bra 	$L__BB11_54;
	ld.global.u32 	%r482, [%rd3+4608];
$L__BB11_54:
	setp.ge.s32 	%p36, %r18, %r48;
	mov.b32 	%r481, 2147483647;
	@%p36 bra 	$L__BB11_56;
	ld.global.u32 	%r481, [%rd3+5120];
$L__BB11_56:
	add.s32 	%r247, %r1, 1408;
	setp.ge.s32 	%p37, %r247, %r48;
	mov.b32 	%r480, 2147483647;
	@%p37 bra 	$L__BB11_58;
	ld.global.u32 	%r480, [%rd3+5632];
$L__BB11_58:
	add.s32 	%r249, %r1, 1536;
	setp.ge.s32 	%p38, %r249, %r48;
	mov.b32 	%r479, 2147483647;
	@%p38 bra 	$L__BB11_60;
	ld.global.u32 	%r479, [%rd3+6144];
$L__BB11_60:
	add.s32 	%r251, %r1, 1664;
	setp.ge.s32 	%p39, %r251, %r48;
	mov.b32 	%r478, 2147483647;
	@%p39 bra 	$L__BB11_62;
	ld.global.u32 	%r478, [%rd3+6656];
$L__BB11_62:
	add.s32 	%r253, %r1, 1792;
	setp.ge.s32 	%p40, %r253, %r48;
	mov.b32 	%r477, 2147483647;
	@%p40 bra 	$L__BB11_64;
	ld.global.u32 	%r477, [%rd3+7168];
$L__BB11_64:
	setp.ge.s32 	%p41, %r19, %r48;
	mov.b32 	%r476, 2147483647;
	@%p41 bra 	$L__BB11_66;
	ld.global.u32 	%r476, [%rd3+7680];
$L__BB11_66:
	setp.le.s32 	%p42, %r186, %r185;
	@%p42 bra 	$L__BB11_69;
	xor.b32  	%r112, %r476, -2147483648;
	xor.b32  	%r113, %r477, -2147483648;
	xor.b32  	%r114, %r478, -2147483648;
	xor.b32  	%r115, %r479, -2147483648;
	xor.b32  	%r116, %r480, -2147483648;
	xor.b32  	%r117, %r481, -2147483648;
	xor.b32  	%r118, %r482, -2147483648;
	xor.b32  	%r119, %r483, -2147483648;
	xor.b32  	%r120, %r484, -2147483648;
	xor.b32  	%r121, %r485, -2147483648;
	xor.b32  	%r122, %r486, -2147483648;
	xor.b32  	%r123, %r487, -2147483648;
	xor.b32  	%r124, %r488, -2147483648;
	xor.b32  	%r125, %r489, -2147483648;
	xor.b32  	%r126, %r490, -2147483648;
	xor.b32  	%r127, %r491, -2147483648;
	mov.b32 	%r492, 0;
	mov.u32 	%r493, %r185;
$L__BB11_68:
	sub.s32 	%r257, %r186, %r493;
	shl.b32 	%r258, %r492, 10;
	mov.u32 	%r259, _ZZN3cub18CUB_300001_SM_10006detail10radix_sort30DeviceRadixSortHistogramKernelINS1_5radix10policy_hubIiNS0_8NullTypeEjE10Policy1000ELNS0_9SortOrderE0EijNS1_21identity_decomposer_tEEEvPT2_PKT1_SB_iiT3_E12temp_storage;
	add.s32 	%r260, %r259, %r258;
	min.s32 	%r261, %r257, 8;
	mov.b32 	%r262, -1;
	shl.b32 	%r263, %r262, %r261;
	not.b32 	%r264, %r263;
	shr.u32 	%r265, %r127, %r493;
	and.b32  	%r266, %r265, %r264;
	shl.b32 	%r267, %r266, 2;
	add.s32 	%r268, %r260, %r267;
	atom.shared.add.u32 	%r269, [%r268], 1;
	shr.u32 	%r270, %r126, %r493;
	and.b32  	%r271, %r270, %r264;
	shl.b32 	%r272, %r271, 2;
	add.s32 	%r273, %r260, %r272;
	atom.shared.add.u32 	%r274, [%r273], 1;
	shr.u32 	%r275, %r125, %r493;
	and.b32  	%r276, %r275, %r264;
	shl.b32 	%r277, %r276, 2;
	add.s32 	%r278, %r260, %r277;
	atom.shared.add.u32 	%r279, [%r278], 1;
	shr.u32 	%r280, %r124, %r493;
	and.b32  	%r281, %r280, %r264;
	shl.b32 	%r282, %r281, 2;
	add.s32 	%r283, %r260, %r282;
	atom.shared.add.u32 	%r284, [%r283], 1;
	shr.u32 	%r285, %r123, %r493;
	and.b32  	%r286, %r285, %r264;
	shl.b32 	%r287, %r286, 2;
	add.s32 	%r288, %r260, %r287;
	atom.shared.add.u32 	%r289, [%r288], 1;
	shr.u32 	%r290, %r122, %r493;
	and.b32  	%r291, %r290, %r264;
	shl.b32 	%r292, %r291, 2;
	add.s32 	%r293, %r260, %r292;
	atom.shared.add.u32 	%r294, [%r293], 1;
	shr.u32 	%r295, %r121, %r493;
	and.b32  	%r296, %r295, %r264;
	shl.b32 	%r297, %r296, 2;
	add.s32 	%r298, %r260, %r297;
	atom.shared.add.u32 	%r299, [%r298], 1;
	shr.u32 	%r300, %r120, %r493;
	and.b32  	%r301, %r300, %r264;
	shl.b32 	%r302, %r301, 2;
	add.s32 	%r303, %r260, %r302;
	atom.shared.add.u32 	%r304, [%r303], 1;
	shr.u32 	%r305, %r119, %r493;
	and.b32  	%r306, %r305, %r264;
	shl.b32 	%r307, %r306, 2;
	add.s32 	%r308, %r260, %r307;
	atom.shared.add.u32 	%r309, [%r308], 1;
	shr.u32 	%r310, %r118, %r493;
	and.b32  	%r311, %r310, %r264;
	shl.b32 	%r312, %r311, 2;
	add.s32 	%r313, %r260, %r312;
	atom.shared.add.u32 	%r314, [%r313], 1;
	shr.u32 	%r315, %r117, %r493;
	and.b32  	%r316, %r315, %r264;
	shl.b32 	%r317, %r316, 2;
	add.s32 	%r318, %r260, %r317;
	atom.shared.add.u32 	%r319, [%r318], 1;
	shr.u32 	%r320, %r116, %r493;
	and.b32  	%r321, %r320, %r264;
	shl.b32 	%r322, %r321, 2;
	add.s32 	%r323, %r260, %r322;
	atom.shared.add.u32 	%r324, [%r323], 1;
	shr.u32 	%r325, %r115, %r493;
	and.b32  	%r326, %r325, %r264;
	shl.b32 	%r327, %r326, 2;
	add.s32 	%r328, %r260, %r327;
	atom.shared.add.u32 	%r329, [%r328], 1;
	shr.u32 	%r330, %r114, %r493;
	and.b32  	%r331, %r330, %r264;
	shl.b32 	%r332, %r331, 2;
	add.s32 	%r333, %r260, %r332;
	atom.shared.add.u32 	%r334, [%r333], 1;
	shr.u32 	%r335, %r113, %r493;
	and.b32  	%r336, %r335, %r264;
	shl.b32 	%r337, %r336, 2;
	add.s32 	%r338, %r260, %r337;
	atom.shared.add.u32 	%r339, [%r338], 1;
	shr.u32 	%r340, %r112, %r493;
	and.b32  	%r341, %r340, %r264;
	shl.b32 	%r342, %r341, 2;
	add.s32 	%r343, %r260, %r342;
	atom.shared.add.u32 	%r344, [%r343], 1;
	add.s32 	%r493, %r493, 8;
	add.s32 	%r492, %r492, 1;
	setp.lt.s32 	%p43, %r493, %r186;
	@%p43 bra 	$L__BB11_68;
$L__BB11_69:
	add.s32 	%r460, %r460, %r3;
	setp.lt.u32 	%p44, %r460, %r45;
	@%p44 bra 	$L__BB11_32;
$L__BB11_70:
	bar.sync 	0;
	@%p1 bra 	$L__BB11_152;
	setp.lt.u32 	%p45, %r4, 7;
	mov.b32 	%r496, 0;
	@%p45 bra 	$L__BB11_90;
	mov.b32 	%r494, 0;
$L__BB11_73:
	.pragma "nounroll";
	shl.b32 	%r347, %r494, 10;
	add.s32 	%r134, %r11, %r347;
	ld.shared.u32 	%r135, [%r134];
	setp.eq.s32 	%p46, %r135, 0;
	@%p46 bra 	$L__BB11_75;
	shl.b32 	%r348, %r494, 8;
	add.s32 	%r349, %r348, %r1;
	mul.wide.u32 	%rd12, %r349, 4;
	add.s64 	%rd13, %rd2, %rd12;
	atom.global.add.u32 	%r350, [%rd13], %r135;
$L__BB11_75:
	ld.shared.u32 	%r136, [%r134+1024];
	setp.eq.s32 	%p47, %r136, 0;
	@%p47 bra 	$L__BB11_77;
	shl.b32 	%r351, %r494, 8;
	add.s32 	%r352, %r351, %r1;
	add.s32 	%r353, %r352, 256;
	mul.wide.u32 	%rd14, %r353, 4;
	add.s64 	%rd15, %rd2, %rd14;
	atom.global.add.u32 	%r354, [%rd15], %r136;
$L__BB11_77:
	ld.shared.u32 	%r137, [%r134+2048];
	setp.eq.s32 	%p48, %r137, 0;
	@%p48 bra 	$L__BB11_79;
	shl.b32 	%r355, %r494, 8;
	add.s32 	%r356, %r355, %r1;
	add.s32 	%r357, %r356, 512;
	mul.wide.u32 	%rd16, %r357, 4;
	add.s64 	%rd17, %rd2, %rd16;
	atom.global.add.u32 	%r358, [%rd17], %r137;
$L__BB11_79:
	ld.shared.u32 	%r138, [%r134+3072];
	setp.eq.s32 	%p49, %r138, 0;
	@%p49 bra 	$L__BB11_81;
	shl.b32 	%r359, %r494, 8;
	add.s32 	%r360, %r359, %r1;
	add.s32 	%r361, %r360, 768;
	mul.wide.u32 	%rd18, %r361, 4;
	add.s64 	%rd19, %rd2, %rd18;
	atom.global.add.u32 	%r362, [%rd19], %r138;
$L__BB11_81:
	ld.shared.u32 	%r139, [%r134+4096];
	setp.eq.s32 	%p50, %r139, 0;
	@%p50 bra 	$L__BB11_83;
	shl.b32 	%r363, %r494, 8;
	add.s32 	%r364, %r363, %r1;
	add.s32 	%r365, %r364, 1024;
	mul.wide.u32 	%rd20, %r365, 4;
	add.s64 	%rd21, %rd2, %rd20;
	atom.global.add.u32 	%r366, [%rd21], %r139;
$L__BB11_83:
	ld.shared.u32 	%r140, [%r134+5120];
	setp.eq.s32 	%p51, %r140, 0;
	@%p51 bra 	$L__BB11_85;
	shl.b32 	%r367, %r494, 8;
	add.s32 	%r368, %r367, %r1;
	add.s32 	%r369, %r368, 1280;
	mul.wide.u32 	%rd22, %r369, 4;
	add.s64 	%rd23, %rd2, %rd22;
	atom.global.add.u32 	%r370, [%rd23], %r140;
$L__BB11_85:
	ld.shared.u32 	%r141, [%r134+6144];
	setp.eq.s32 	%p52, %r141, 0;
	@%p52 bra 	$L__BB11_87;
	shl.b32 	%r371, %r494, 8;
	add.s32 	%r372, %r371, %r1;
	add.s32 	%r373, %r372, 1536;
	mul.wide.u32 	%rd24, %r373, 4;
	add.s64 	%rd25, %rd2, %rd24;
	atom.global.add.u32 	%r374, [%rd25], %r141;
$L__BB11_87:
	ld.shared.u32 	%r142, [%r134+7168];
	setp.eq.s32 	%p53, %r142, 0;
	@%p53 bra 	$L__BB11_89;
	shl.b32 	%r375, %r494, 8;
	add.s32 	%r376, %r375, %r1;
	add.s32 	%r377, %r376, 1792;
	mul.wide.u32 	%rd26, %r377, 4;
	add.s64 	%rd27, %rd2, %rd26;
	atom.global.add.u32 	%r378, [%rd27], %r142;
$L__BB11_89:
	add.s32 	%r494, %r494, 8;
	setp.ne.s32 	%p54, %r494, %r20;
	mov.u32 	%r496, %r20;
	@%p54 bra 	$L__BB11_73;
$L__BB11_90:
	setp.eq.s32 	%p55, %r7, 0;
	@%p55 bra 	$L__BB11_111;
	setp.lt.u32 	%p56, %r8, 3;
	@%p56 bra 	$L__BB11_101;
	shl.b32 	%r379, %r496, 10;
	add.s32 	%r145, %r11, %r379;
	ld.shared.u32 	%r146, [%r145];
	setp.eq.s32 	%p57, %r146, 0;
	@%p57 bra 	$L__BB11_94;
	shl.b32 	%r380, %r496, 8;
	add.s32 	%r381, %r380, %r1;
	mul.wide.u32 	%rd28, %r381, 4;
	add.s64 	%rd29, %rd2, %rd28;
	atom.global.add.u32 	%r382, [%rd29], %r146;
$L__BB11_94:
	ld.shared.u32 	%r147, [%r145+1024];
	setp.eq.s32 	%p58, %r147, 0;
	@%p58 bra 	$L__BB11_96;
	shl.b32 	%r383, %r496, 8;
	add.s32 	%r384, %r383, %r1;
	add.s32 	%r385, %r384, 256;
	mul.wide.u32 	%rd30, %r385, 4;
	add.s64 	%rd31, %rd2, %rd30;
	atom.global.add.u32 	%r386, [%rd31], %r147;
$L__BB11_96:
	ld.shared.u32 	%r148, [%r145+2048];
	setp.eq.s32 	%p59, %r148, 0;
	@%p59 bra 	$L__BB11_98;
	shl.b32 	%r387, %r496, 8;
	add.s32 	%r388, %r387, %r1;
	add.s32 	%r389, %r388, 512;
	mul.wide.u32 	%rd32, %r389, 4;
	add.s64 	%rd33, %rd2, %rd32;
	atom.global.add.u32 	%r390, [%rd33], %r148;
$L__BB11_98:
	ld.shared.u32 	%r149, [%r145+3072];
	setp.eq.s32 	%p60, %r149, 0;
	@%p60 bra 	$L__BB11_100;
	shl.b32 	%r391, %r496, 8;
	add.s32 	%r392, %r391, %r1;
	add.s32 	%r393, %r392, 768;
	mul.wide.u32 	%rd34, %r393, 4;
	add.s64 	%rd35, %rd2, %rd34;
	atom.global.add.u32 	%r394, [%rd35], %r149;
$L__BB11_100:
	add.s32 	%r496, %r496, 4;
$L__BB11_101:
	setp.eq.s32 	%p61, %r9, 0;
	@%p61 bra 	$L__BB11_111;
	setp.eq.s32 	%p62, %r10, 0;
	@%p62 bra 	$L__BB11_108;
	shl.b32 	%r395, %r496, 10;
	add.s32 	%r152, %r11, %r395;
	ld.shared.u32 	%r153, [%r152];
	setp.eq.s32 	%p63, %r153, 0;
	@%p63 bra 	$L__BB11_105;
	shl.b32 	%r396, %r496, 8;
	add.s32 	%r397, %r396, %r1;
	mul.wide.u32 	%rd36, %r397, 4;
	add.s64 	%rd37, %rd2, %rd36;
	atom.global.add.u32 	%r398, [%rd37], %r153;
$L__BB11_105:
	ld.shared.u32 	%r154, [%r152+1024];
	setp.eq.s32 	%p64, %r154, 0;
	@%p64 bra 	$L__BB11_107;
	shl.b32 	%r399, %r496, 8;
	add.s32 	%r400, %r399, %r1;
	add.s32 	%r401, %r400, 256;
	mul.wide.u32 	%rd38, %r401, 4;
	add.s64 	%rd39, %rd2, %rd38;
	atom.global.add.u32 	%r402, [%rd39], %r154;
$L__BB11_107:
	add.s32 	%r496, %r496, 2;
$L__BB11_108:
	setp.eq.s32 	%p65, %r21, 0;
	@%p65 bra 	$L__BB11_111;
	shl.b32 	%r403, %r496, 10;
	add.s32 	%r404, %r11, %r403;
	ld.shared.u32 	%r157, [%r404];
	setp.eq.s32 	%p66, %r157, 0;
	@%p66 bra 	$L__BB11_111;
	shl.b32 	%r405, %r496, 8;
	add.s32 	%r406, %r405, %r1;
	mul.wide.u32 	%rd40, %r406, 4;
	add.s64 	%rd41, %rd2, %rd40;
	atom.global.add.u32 	%r407, [%rd41], %r157;
$L__BB11_111:
	setp.gt.u32 	%p67, %r1, 127;
	@%p67 bra 	$L__BB11_152;
	setp.lt.u32 	%p68, %r4, 7;
	mov.b32 	%r500, 0;
	@%p68 bra 	$L__BB11_131;
	mov.b32 	%r498, 0;
$L__BB11_114:
	.pragma "nounroll";
	shl.b32 	%r410, %r498, 10;
	add.s32 	%r159, %r11, %r410;
	ld.shared.u32 	%r160, [%r159+512];
	setp.eq.s32 	%p69, %r160, 0;
	shl.b32 	%r411, %r498, 8;
	add.s32 	%r412, %r411, %r1;
	mul.wide.u32 	%rd42, %r412, 4;
	add.s64 	%rd4, %rd2, %rd42;
	@%p69 bra 	$L__BB11_116;
	atom.global.add.u32 	%r413, [%rd4+512], %r160;
$L__BB11_116:
	ld.shared.u32 	%r161, [%r159+1536];
	setp.eq.s32 	%p70, %r161, 0;
	@%p70 bra 	$L__BB11_118;
	atom.global.add.u32 	%r414, [%rd4+1536], %r161;
$L__BB11_118:
	ld.shared.u32 	%r162, [%r159+2560];
	setp.eq.s32 	%p71, %r162, 0;
	@%p71 bra 	$L__BB11_120;
	atom.global.add.u32 	%r415, [%rd4+2560], %r162;
$L__BB11_120:
	ld.shared.u32 	%r163, [%r159+3584];
	setp.eq.s32 	%p72, %r163, 0;
	@%p72 bra 	$L__BB11_122;
	atom.global.add.u32 	%r416, [%rd4+3584], %r163;
$L__BB11_122:
	ld.shared.u32 	%r164, [%r159+4608];
	setp.eq.s32 	%p73, %r164, 0;
	@%p73 bra 	$L__BB11_124;
	atom.global.add.u32 	%r417, [%rd4+4608], %r164;
$L__BB11_124:
	ld.shared.u32 	%r165, [%r159+5632];
	setp.eq.s32 	%p74, %r165, 0;
	@%p74 bra 	$L__BB11_126;
	atom.global.add.u32 	%r418, [%rd4+5632], %r165;
$L__BB11_126:
	ld.shared.u32 	%r166, [%r159+6656];
	setp.eq.s32 	%p75, %r166, 0;
	@%p75 bra 	$L__BB11_128;
	atom.global.add.u32 	%r419, [%rd4+6656], %r166;
$L__BB11_128:
	ld.shared.u32 	%r167, [%r159+7680];
	setp.eq.s32 	%p76, %r167, 0;
	@%p76 bra 	$L__BB11_130;
	atom.global.add.u32 	%r420, [%rd4+7680], %r167;
$L__BB11_130:
	add.s32 	%r498, %r498, 8;
	setp.ne.s32 	%p77, %r498, %r20;
	mov.u32 	%r500, %r20;
	@%p77 bra 	$L__BB11_114;
$L__BB11_131:
	setp.eq.s32 	%p78, %r7, 0;
	@%p78 bra 	$L__BB11_152;
	setp.lt.u32 	%p79, %r8, 3;
	@%p79 bra 	$L__BB11_142;
	shl.b32 	%r421, %r500, 10;
	add.s32 	%r170, %r11, %r421;
	ld.shared.u32 	%r171, [%r170+512];
	setp.eq.s32 	%p80, %r171, 0;
	@%p80 bra 	$L__BB11_135;
	shl.b32 	%r422, %r500, 8;
	add.s32 	%r423, %r422, %r1;
	mul.wide.u32 	%rd43, %r423, 4;
	add.s64 	%rd44, %rd2, %rd43;
	atom.global.add.u32 	%r424, [%rd44+512], %r171;
$L__BB11_135:
	ld.shared.u32 	%r172, [%r170+1536];
	setp.eq.s32 	%p81, %r172, 0;
	@%p81 bra 	$L__BB11_137;
	shl.b32 	%r425, %r500, 8;
	add.s32 	%r426, %r425, %r1;
	add.s32 	%r427, %r426, 256;
	mul.wide.u32 	%rd45, %r427, 4;
	add.s64 	%rd46, %rd2, %rd45;
	atom.global.add.u32 	%r428, [%rd46+512], %r172;
$L__BB11_137:
	ld.shared.u32 	%r173, [%r170+2560];
	setp.eq.s32 	%p82, %r173, 0;
	@%p82 bra 	$L__BB11_139;
	shl.b32 	%r429, %r500, 8;
	add.s32 	%r430, %r429, %r1;
	add.s32 	%r431, %r430, 512;
	mul.wide.u32 	%rd47, %r431, 4;
	add.s64 	%rd48, %rd2, %rd47;
	atom.global.add.u32 	%r432, [%rd48+512], %r173;
$L__BB11_139:
	ld.shared.u32 	%r174, [%r170+3584];
	setp.eq.s32 	%p83, %r174, 0;
	@%p83 bra 	$L__BB11_141;
	shl.b32 	%r433, %r500, 8;
	add.s32 	%r434, %r433, %r1;
	add.s32 	%r435, %r434, 768;
	mul.wide.u32 	%rd49, %r435, 4;
	add.s64 	%rd50, %rd2, %rd49;
	atom.global.add.u32 	%r436, [%rd50+512], %r174;
$L__BB11_141:
	add.s32 	%r500, %r500, 4;
$L__BB11_142:
	setp.eq.s32 	%p84, %r9, 0;
	@%p84 bra 	$L__BB11_152;
	setp.eq.s32 	%p85, %r10, 0;
	@%p85 bra 	$L__BB11_149;
	shl.b32 	%r437, %r500, 10;
	add.s32 	%r177, %r11, %r437;
	ld.shared.u32 	%r178, [%r177+512];
	setp.eq.s32 	%p86, %r178, 0;
	@%p86 bra 	$L__BB11_146;
	shl.b32 	%r438, %r500, 8;
	add.s32 	%r439, %r438, %r1;
	mul.wide.u32 	%rd51, %r439, 4;
	add.s64 	%rd52, %rd2, %rd51;
	atom.global.add.u32 	%r440, [%rd52+512], %r178;
$L__BB11_146:
	ld.shared.u32 	%r179, [%r177+1536];
	setp.eq.s32 	%p87, %r179, 0;
	@%p87 bra 	$L__BB11_148;
	shl.b32 	%r441, %r500, 8;
	add.s32 	%r442, %r441, %r1;
	add.s32 	%r443, %r442, 256;
	mul.wide.u32 	%rd53, %r443, 4;
	add.s64 	%rd54, %rd2, %rd53;
	atom.global.add.u32 	%r444, [%rd54+512], %r179;
$L__BB11_148:
	add.s32 	%r500, %r500, 2;
$L__BB11_149:
	setp.eq.s32 	%p88, %r21, 0;
	@%p88 bra 	$L__BB11_152;
	shl.b32 	%r445, %r500, 10;
	add.s32 	%r446, %r11, %r445;
	ld.shared.u32 	%r182, [%r446+512];
	setp.eq.s32 	%p89, %r182, 0;
	@%p89 bra 	$L__BB11_152;
	shl.b32 	%r447, %r500, 8;
	add.s32 	%r448, %r447, %r1;
	mul.wide.u32 	%rd55, %r448, 4;
	add.s64 	%rd56, %rd2, %rd55;
	atom.global.add.u32 	%r449, [%rd56+512], %r182;
$L__BB11_152:
	bar.sync 	0;
	add.s32 	%r450, %r450, 1;
	setp.ne.s32 	%p90, %r450, %r24;
	@%p90 bra 	$L__BB11_2;
$L__BB11_153:
	ret;

}
	// .globl	_ZN3cub18CUB_300001_SM_10006detail10radix_sort33DeviceRadixSortExclusiveSumKernelINS1_5radix10policy_hubIiNS0_8NullTypeEjE10Policy1000EjEEvPT0_
.visible .entry _ZN3cub18CUB_300001_SM_10006detail10radix_sort33DeviceRadixSortExclusiveSumKernelINS1_5radix10policy_hubIiNS0_8NullTypeEjE10Policy1000EjEEvPT0_(
	.param .u64 .ptr .align 1 _ZN3cub18CUB_300001_SM_10006detail10radix_sort33DeviceRadixSortExclusiveSumKernelINS1_5radix10policy_hubIiNS0_8NullTypeEjE10Policy1000EjEEvPT0__param_0
)
{
	.reg .pred 	%p<4>;
	.reg .b32 	%r<77>;
	.reg .b64 	%rd<5>;
	// demoted variable
	.shared .align 16 .b8 _ZZN3cub18CUB_300001_SM_10006detail10radix_sort33DeviceRadixSortExclusiveSumKernelINS1_5radix10policy_hubIiNS0_8NullTypeEjE10Policy1000EjEEvPT0_E12temp_storage[1184];
	ld.param.u64 	%rd2, [_ZN3cub18CUB_300001_SM_10006detail10radix_sort33DeviceRadixSortExclusiveSumKernelINS1_5radix10policy_hubIiNS0_8NullTypeEjE10Policy1000EjEEvPT0__param_0];
	cvta.to.global.u64 	%rd3, %rd2;
	mov.u32 	%r6, %ctaid.x;
	shl.b32 	%r7, %r6, 8;
	mov.u32 	%r1, %tid.x;
	setp.gt.u32 	%p1, %r1, 255;
	add.s32 	%r8, %r7, %r1;
	mul.wide.s32 	%rd4, %r8, 4;
	add.s64 	%rd1, %rd3, %rd4;
	@%p1 bra 	$L__BB12_2;
	ld.global.u32 	%r76, [%rd1];
$L__BB12_2:
	shr.u32 	%r9, %r1, 3;
	add.s32 	%r10, %r9, %r1;
	shl.b32 	%r11, %r10, 2;
	mov.u32 	%r12, _ZZN3cub18CUB_300001_SM_10006detail10radix_sort33DeviceRadixSortExclusiveSumKernelINS1_5radix10policy_hubIiNS0_8NullTypeEjE10Policy1000EjEEvPT0_E12temp_storage;
	add.s32 	%r13, %r12, %r11;
	add.s32 	%r4, %r13, 16;
	st.shared.u32 	[%r13+16], %r76;
	bar.sync 	0;
	setp.gt.u32 	%p2, %r1, 31;
	@%p2 bra 	$L__BB12_4;
	mad.lo.s32 	%r45, %r1, 36, %r12;
	ld.shared.u32 	%r46, [%r45+16];
	ld.shared.u32 	%r47, [%r45+20];
	ld.shared.u32 	%r48, [%r45+24];
	ld.shared.u32 	%r49, [%r45+28];
	ld.shared.u32 	%r50, [%r45+32];
	ld.shared.u32 	%r51, [%r45+36];
	ld.shared.u32 	%r52, [%r45+40];
	ld.shared.u32 	%r53, [%r45+44];
	add.s32 	%r54, %r47, %r46;
	add.s32 	%r55, %r54, %r48;
	add.s32 	%r56, %r55, %r49;
	add.s32 	%r57, %r56, %r50;
	add.s32 	%r58, %r57, %r51;
	add.s32 	%r59, %r58, %r52;
	add.s32 	%r18, %r59, %r53;
	mov.b32 	%r16, 1;
	mov.b32 	%r41, 0;
	mov.b32 	%r43, -1;
	// begin inline asm
	{  .reg .u32 r0;  .reg .pred p;  shfl.sync.up.b32 r0|p, %r18, %r16, %r41, %r43;  @p add.u32 r0, r0, %r18;  mov.u32 %r14, r0;}
	// end inline asm
	mov.b32 	%r22, 2;
	// begin inline asm
	{  .reg .u32 r0;  .reg .pred p;  shfl.sync.up.b32 r0|p, %r14, %r22, %r41, %r43;  @p add.u32 r0, r0, %r14;  mov.u32 %r20, r0;}
	// end inline asm
	mov.b32 	%r28, 4;
	// begin inline asm
	{  .reg .u32 r0;  .reg .pred p;  shfl.sync.up.b32 r0|p, %r20, %r28, %r41, %r43;  @p add.u32 r0, r0, %r20;  mov.u32 %r26, r0;}
	// end inline asm
	mov.b32 	%r34, 8;
	// begin inline asm
	{  .reg .u32 r0;  .reg .pred p;  shfl.sync.up.b32 r0|p, %r26, %r34, %r41, %r43;  @p add.u32 r0, r0, %r26;  mov.u32 %r32, r0;}
	// end inline asm
	mov.b32 	%r40, 16;
	// begin inline asm
	{  .reg .u32 r0;  .reg .pred p;  shfl.sync.up.b32 r0|p, %r32, %r40, %r41, %r43;  @p add.u32 r0, r0, %r32;  mov.u32 %r38, r0;}
	// end inline asm
	sub.s32 	%r60, %r38, %r18;
	ld.shared.u32 	%r61, [%r45+16];
	ld.shared.u32 	%r62, [%r45+20];
	ld.shared.u32 	%r63, [%r45+24];
	ld.shared.u32 	%r64, [%r45+28];
	ld.shared.u32 	%r65, [%r45+32];
	ld.shared.u32 	%r66, [%r45+36];
	ld.shared.u32 	%r67, [%r45+40];
	add.s32 	%r68, %r61, %r60;
	add.s32 	%r69, %r62, %r68;
	add.s32 	%r70, %r63, %r69;
	add.s32 	%r71, %r64, %r70;
	add.s32 	%r72, %r65, %r71;
	add.s32 	%r73, %r66, %r72;
	add.s32 	%r74, %r67, %r73;
	st.shared.u32 	[%r45+16], %r60;
	st.shared.u32 	[%r45+20], %r68;
	st.shared.u32 	[%r45+24], %r69;
	st.shared.u32 	[%r45+28], %r70;
	st.shared.u32 	[%r45+32], %r71;
	st.shared.u32 	[%r45+36], %r72;
	st.shared.u32 	[%r45+40], %r73;
	st.shared.u32 	[%r45+44], %r74;
$L__BB12_4:
	setp.gt.u32 	%p3, %r1, 255;
	bar.sync 	0;
	@%p3 bra 	$L__BB12_6;
	ld.shared.u32 	%r75, [%r4];
	st.global.u32 	[%rd1], %r75;
$L__BB12_6:
	ret;

}
	// .globl	_ZN3cub18CUB_300001_SM_10006detail10radix_sort29DeviceRadixSortOnesweepKernelINS1_5radix10policy_hubIiNS0_8NullTypeEjE10Policy1000ELNS0_9SortOrderE0EiS6_jiiNS1_21identity_decomposer_tEEEvPT5_SC_PT3_PKSD_PT1_PKSH_PT2_PKSL_T4_iiT6_
.visible .entry _ZN3cub18CUB_300001_SM_10006detail10radix_sort29DeviceRadixSortOnesweepKernelINS1_5radix10policy_hubIiNS0_8NullTypeEjE10Policy1000ELNS0_9SortOrderE0EiS6_jiiNS1_21identity_decomposer_tEEEvPT5_SC_PT3_PKSD_PT1_PKSH_PT2_PKSL_T4_iiT6_(
	.param .u64 .ptr .align 1 _ZN3cub18CUB_300001_SM_10006detail10radix_sort29DeviceRadixSortOnesweepKernelINS1_5radix10policy_hubIiNS0_8NullTypeEjE10Policy1000ELNS0_9SortOrderE0EiS6_jiiNS1_21identity_decomposer_tEEEvPT5_SC_PT3_PKSD_PT1_PKSH_PT2_PKSL_T4_iiT6__param_0,
	.param .u64 .ptr .align 1 _ZN3cub18CUB_300001_SM_10006detail10radix_sort29DeviceRadixSortOnesweepKernelINS1_5radix10policy_hubIiNS0_8NullTypeEjE10Policy1000ELNS0_9SortOrderE0EiS6_jiiNS1_21identity_decomposer_tEEEvPT5_SC_PT3_PKSD_PT1_PKSH_PT2_PKSL_T4_iiT6__param_1,
	.param .u64 .ptr .align 1 _ZN3cub18CUB_300001_SM_10006detail10radix_sort29DeviceRadixSortOnesweepKernelINS1_5radix10policy_hubIiNS0_8NullTypeEjE10Policy1000ELNS0_9SortOrderE0EiS6_jiiNS1_21identity_decomposer_tEEEvPT5_SC_PT3_PKSD_PT1_PKSH_PT2_PKSL_T4_iiT6__param_2,
	.param .u64 .ptr .align 1 _ZN3cub18CUB_300001_SM_10006detail10radix_sort29DeviceRadixSortOnesweepKernelINS1_5radix10policy_hubIiNS0_8NullTypeEjE10Policy1000ELNS0_9SortOrderE0EiS6_jiiNS1_21identity_decomposer_tEEEvPT5_SC_PT3_PKSD_PT1_PKSH_PT2_PKSL_T4_iiT6__param_3,
	.param .u64 .ptr .align 1 _ZN3cub18CUB_300001_SM_10006detail10radix_sort29DeviceRadixSortOnesweepKernelINS1_5radix10policy_hubIiNS0_8NullTypeEjE10Policy1000ELNS0_9SortOrderE0EiS6_jiiNS1_21identity_decomposer_tEEEvPT5_SC_PT3_PKSD_PT1_PKSH_PT2_PKSL_T4_iiT6__param_4,
	.param .u64 .ptr .align 1 _ZN3cub18CUB_300001_SM_10006detail10radix_sort29DeviceRadixSortOnesweepKernelINS1_5radix10policy_hubIiNS0_8NullTypeEjE10Policy1000ELNS0_9SortOrderE0EiS6_jiiNS1_21identity_decomposer_tEEEvPT5_SC_PT3_PKSD_PT1_PKSH_PT2_PKSL_T4_iiT6__param_5,
	.param .u64 .ptr .align 1 _ZN3cub18CUB_300001_SM_10006detail10radix_sort29DeviceRadixSortOnesweepKernelINS1_5radix10policy_hubIiNS0_8NullTypeEjE10Policy1000ELNS0_9SortOrderE0EiS6_jiiNS1_21identity_decomposer_tEEEvPT5_SC_PT3_PKSD_PT1_PKSH_PT2_PKSL_T4_iiT6__param_6,
	.param .u64 .ptr .align 1 _ZN3cub18CUB_300001_SM_10006detail10radix_sort29DeviceRadixSortOnesweepKernelINS1_5radix10policy_hubIiNS0_8NullTypeEjE10Policy1000ELNS0_9SortOrderE0EiS6_jiiNS1_21identity_decomposer_tEEEvPT5_SC_PT3_PKSD_PT1_PKSH_PT2_PKSL_T4_iiT6__param_7,
	.param .u32 _ZN3cub18CUB_300001_SM_10006detail10radix_sort29DeviceRadixSortOnesweepKernelINS1_5radix10policy_hubIiNS0_8NullTypeEjE10Policy1000ELNS0_9SortOrderE0EiS6_jiiNS1_21identity_decomposer_tEEEvPT5_SC_PT3_PKSD_PT1_PKSH_PT2_PKSL_T4_iiT6__param_8,
	.param .u32 _ZN3cub18CUB_300001_SM_10006detail10radix_sort29DeviceRadixSortOnesweepKernelINS1_5radix10policy_hubIiNS0_8NullTypeEjE10Policy1000ELNS0_9SortOrderE0EiS6_jiiNS1_21identity_decomposer_tEEEvPT5_SC_PT3_PKSD_PT1_PKSH_PT2_PKSL_T4_iiT6__param_9,
	.param .u32 _ZN3cub18CUB_300001_SM_10006detail10radix_sort29DeviceRadixSortOnesweepKernelINS1_5radix10policy_hubIiNS0_8NullTypeEjE10Policy1000ELNS0_9SortOrderE0EiS6_jiiNS1_21identity_decomposer_tEEEvPT5_SC_PT3_PKSD_PT1_PKSH_PT2_PKSL_T4_iiT6__param_10,
	.param .align 1 .b8 _ZN3cub18CUB_300001_SM_10006detail10radix_sort29DeviceRadixSortOnesweepKernelINS1_5radix10policy_hubIiNS0_8NullTypeEjE10Policy1000ELNS0_9SortOrderE0EiS6_jiiNS1_21identity_decomposer_tEEEvPT5_SC_PT3_PKSD_PT1_PKSH_PT2_PKSL_T4_iiT6__param_11[1]
)
.maxntid 384
{
	.reg .pred 	%p<147>;
	.reg .b32 	%r<1995>;
	.reg .b64 	%rd<140>;
	// demoted variable
	.shared .align 16 .b8 _ZZN3cub18CUB_300001_SM_10006detail10radix_sort29DeviceRadixSortOnesweepKernelINS1_5radix10policy_hubIiNS0_8NullTypeEjE10Policy1000ELNS0_9SortOrderE0EiS6_jiiNS1_21identity_decomposer_tEEEvPT5_SC_PT3_PKSD_PT1_PKSH_PT2_PKSL_T4_iiT6_E1s[31744];
	ld.param.u64 	%rd13, [_ZN3cub18CUB_300001_SM_10006detail10radix_sort29DeviceRadixSortOnesweepKernelINS1_5radix10policy_hubIiNS0_8NullTypeEjE10Policy1000ELNS0_9SortOrderE0EiS6_jiiNS1_21identity_decomposer_tEEEvPT5_SC_PT3_PKSD_PT1_PKSH_PT2_PKSL_T4_iiT6__param_1];
	ld.param.u64 	%rd16, [_ZN3cub18CUB_300001_SM_10006detail10radix_sort29DeviceRadixSortOnesweepKernelINS1_5radix10policy_hubIiNS0_8NullTypeEjE10Policy1000ELNS0_9SortOrderE0EiS6_jiiNS1_21identity_decomposer_tEEEvPT5_SC_PT3_PKSD_PT1_PKSH_PT2_PKSL_T4_iiT6__param_4];
	ld.param.u64 	%rd17, [_ZN3cub18CUB_300001_SM_10006detail10radix_sort29DeviceRadixSortOnesweepKernelINS1_5radix10policy_hubIiNS0_8NullTypeEjE10Policy1000ELNS0_9SortOrderE0EiS6_jiiNS1_21identity_decomposer_tEEEvPT5_SC_PT3_PKSD_PT1_PKSH_PT2_PKSL_T4_iiT6__param_5];
	ld.param.u32 	%r328, [_ZN3cub18CUB_300001_SM_10006detail10radix_sort29DeviceRadixSortOnesweepKernelINS1_5radix10policy_hubIiNS0_8NullTypeEjE10Policy1000ELNS0_9SortOrderE0EiS6_jiiNS1_21identity_decomposer_tEEEvPT5_SC_PT3_PKSD_PT1_PKSH_PT2_PKSL_T4_iiT6__param_9];
	cvta.to.global.u64 	%rd1, %rd16;
	cvta.to.global.u64 	%rd2, %rd17;
	mov.u32 	%r1, %tid.x;
	// begin inline asm
	mov.u32 %r330, %laneid;
	// end inline asm
	setp.ne.s32 	%p1, %r1, 0;
	@%p1 bra 	$L__BB13_2;
	cvta.to.global.u64 	%rd18, %rd13;
	atom.global.add.u32 	%r331, [%rd18], 1;
	st.shared.u32 	[_ZZN3cub18CUB_300001_SM_10006detail10radix_sort29DeviceRadixSortOnesweepKernelINS1_5radix10policy_hubIiNS0_8NullTypeEjE10Policy1000ELNS0_9SortOrderE0EiS6_jiiNS1_21identity_decomposer_tEEEvPT5_SC_PT3_PKSD_PT1_PKSH_PT2_PKSL_T4_iiT6_E1s+30720], %r331;
$L__BB13_2:
	ld.param.u32 	%r1888, [_ZN3cub18CUB_300001_SM_10006detail10radix_sort29DeviceRadixSortOnesweepKernelINS1_5radix10policy_hubIiNS0_8NullTypeEjE10Policy1000ELNS0_9SortOrderE0EiS6_jiiNS1_21identity_decomposer_tEEEvPT5_SC_PT3_PKSD_PT1_PKSH_PT2_PKSL_T4_iiT6__param_8];
	bar.sync 	0;
	ld.shared.u32 	%r3, [_ZZN3cub18CUB_300001_SM_10006detail10radix_sort29DeviceRadixSortOnesweepKernelINS1_5radix10policy_hubIiNS0_8NullTypeEjE10Policy1000ELNS0_9SortOrderE0EiS6_jiiNS1_21identity_decomposer_tEEEvPT5_SC_PT3_PKSD_PT1_PKSH_PT2_PKSL_T4_iiT6_E1s+30720];
	mul.lo.s32 	%r4, %r3, 7680;
	add.s32 	%r332, %r4, 7680;
	setp.gt.s32 	%p2, %r332, %r1888;
	@%p2 bra 	$L__BB13_4;
	and.b32  	%r333, %r1, 31;
	and.b32  	%r334, %r1, 992;
	mul.lo.s32 	%r335, %r334, 20;
	or.b32  	%r336, %r335, %r333;
	cvt.u64.u32 	%rd19, %r4;
	cvt.u64.u32 	%rd20, %r336;
	add.s64 	%rd21, %rd20, %rd19;
	shl.b64 	%rd22, %rd21, 2;
	add.s64 	%rd23, %rd2, %rd22;
	ld.global.u32 	%r1916, [%rd23];
	ld.global.u32 	%r1917, [%rd23+128];
	ld.global.u32 	%r1918, [%rd23+256];
	ld.global.u32 	%r1919, [%rd23+384];
	ld.global.u32 	%r1920, [%rd23+512];
	ld.global.u32 	%r1921, [%rd23+640];
	ld.global.u32 	%r1922, [%rd23+768];
	ld.global.u32 	%r1923, [%rd23+896];
	ld.global.u32 	%r1924, [%rd23+1024];
	ld.global.u32 	%r1925, [%rd23+1152];
	ld.global.u32 	%r1926, [%rd23+1280];
	ld.global.u32 	%r1927, [%rd23+1408];
	ld.global.u32 	%r1928, [%rd23+1536];
	ld.global.u32 	%r1929, [%rd23+1664];
	ld.global.u32 	%r1930, [%rd23+1792];
	ld.global.u32 	%r1931, [%rd23+1920];
	ld.global.u32 	%r1932, [%rd23+2048];
	ld.global.u32 	%r1933, [%rd23+2176];
	ld.global.u32 	%r1934, [%rd23+2304];
	ld.global.u32 	%r1935, [%rd23+2432];
	bra.uni 	$L__BB13_44;
$L__BB13_4:
	ld.param.u32 	%r1889, [_ZN3cub18CUB_300001_SM_10006detail10radix_sort29DeviceRadixSortOnesweepKernelINS1_5radix10policy_hubIiNS0_8NullTypeEjE10Policy1000ELNS0_9SortOrderE0EiS6_jiiNS1_21identity_decomposer_tEEEvPT5_SC_PT3_PKSD_PT1_PKSH_PT2_PKSL_T4_iiT6__param_8];
	cvt.u64.u32 	%rd24, %r4;
	sub.s32 	%r25, %r1889, %r4;
	and.b32  	%r338, %r1, 31;
	and.b32  	%r339, %r1, 992;
	mul.lo.s32 	%r340, %r339, 20;
	or.b32  	%r26, %r340, %r338;
	setp.ge.s32 	%p3, %r26, %r25;
	cvt.u64.u32 	%rd25, %r26;
	add.s64 	%rd26, %rd25, %rd24;
	shl.b64 	%rd27, %rd26, 2;
	add.s64 	%rd3, %rd2, %rd27;
	mov.b32 	%r1916, 2147483647;
	@%p3 bra 	$L__BB13_6;
	ld.global.u32 	%r1916, [%rd3];
$L__BB13_6:
	add.s32 	%r342, %r26, 32;
	setp.ge.s32 	%p4, %r342, %r25;
	mov.b32 	%r1917, 2147483647;
	@%p4 bra 	$L__BB13_8;
	ld.global.u32 	%r1917, [%rd3+128];
$L__BB13_8:
	add.s32 	%r344, %r26, 64;
	setp.ge.s32 	%p5, %r344, %r25;
	mov.b32 	%r1918, 2147483647;
	@%p5 bra 	$L__BB13_10;
	ld.global.u32 	%r1918, [%rd3+256];
$L__BB13_10:
	add.s32 	%r346, %r26, 96;
	setp.ge.s32 	%p6, %r346, %r25;
	mov.b32 	%r1919, 2147483647;
	@%p6 bra 	$L__BB13_12;
	ld.global.u32 	%r1919, [%rd3+384];
$L__BB13_12:
	add.s32 	%r348, %r26, 128;
	setp.ge.s32 	%p7, %r348, %r25;
	mov.b32 	%r1920, 2147483647;
	@%p7 bra 	$L__BB13_14;
	ld.global.u32 	%r1920, [%rd3+512];
$L__BB13_14:
	add.s32 	%r350, %r26, 160;
	setp.ge.s32 	%p8, %r350, %r25;
	mov.b32 	%r1921, 2147483647;
	@%p8 bra 	$L__BB13_16;
	ld.global.u32 	%r1921, [%rd3+640];
$L__BB13_16:
	add.s32 	%r352, %r26, 192;
	setp.ge.s32 	%p9, %r352, %r25;
	mov.b32 	%r1922, 2147483647;
	@%p9 bra 	$L__BB13_18;
	ld.global.u32 	%r1922, [%rd3+768];
$L__BB13_18:
	add.s32 	%r354, %r26, 224;
	setp.ge.s32 	%p10, %r354, %r25;
	mov.b32 	%r1923, 2147483647;
	@%p10 bra 	$L__BB13_20;
	ld.global.u32 	%r1923, [%rd3+896];
$L__BB13_20:
	add.s32 	%r356, %r26, 256;
	setp.ge.s32 	%p11, %r356, %r25;
	mov.b32 	%r1924, 2147483647;
	@%p11 bra 	$L__BB13_22;
	ld.global.u32 	%r1924, [%rd3+1024];
$L__BB13_22:
	add.s32 	%r358, %r26, 288;
	setp.ge.s32 	%p12, %r358, %r25;
	mov.b32 	%r1925, 2147483647;
	@%p12 bra 	$L__BB13_24;
	ld.global.u32 	%r1925, [%rd3+1152];
$L__BB13_24:
	add.s32 	%r360, %r26, 320;
	setp.ge.s32 	%p13, %r360, %r25;
	mov.b32 	%r1926, 2147483647;
	@%p13 bra 	$L__BB13_26;
	ld.global.u32 	%r1926, [%rd3+1280];
$L__BB13_26:
	add.s32 	%r362, %r26, 352;
	setp.ge.s32 	%p14, %r362, %r25;
	mov.b32 	%r1927, 2147483647;
	@%p14 bra 	$L__BB13_28;
	ld.global.u32 	%r1927, [%rd3+1408];
$L__BB13_28:
	add.s32 	%r364, %r26, 384;
	setp.ge.s32 	%p15, %r364, %r25;
	mov.b32 	%r1928, 2147483647;
	@%p15 bra 	$L__BB13_30;
	ld.global.u32 	%r1928, [%rd3+1536];
$L__BB13_30:
	add.s32 	%r366, %r26, 416;
	setp.ge.s32 	%p16, %r366, %r25;
	mov.b32 	%r1929, 2147483647;
	@%p16 bra 	$L__BB13_32;
	ld.global.u32 	%r1929, [%rd3+1664];
$L__BB13_32:
	add.s32 	%r368, %r26, 448;
	setp.ge.s32 	%p17, %r368, %r25;
	mov.b32 	%r1930, 2147483647;
	@%p17 bra 	$L__BB13_34;
	ld.global.u32 	%r1930, [%rd3+1792];
$L__BB13_34:
	add.s32 	%r370, %r26, 480;
	setp.ge.s32 	%p18, %r370, %r25;
	mov.b32 	%r1931, 2147483647;
	@%p18 bra 	$L__BB13_36;
	ld.global.u32 	%r1931, [%rd3+1920];
$L__BB13_36:
	add.s32 	%r372, %r26, 512;
	setp.ge.s32 	%p19, %r372, %r25;
	mov.b32 	%r1932, 2147483647;
	@%p19 bra 	$L__BB13_38;
	ld.global.u32 	%r1932, [%rd3+2048];
$L__BB13_38:
	add.s32 	%r374, %r26, 544;
	setp.ge.s32 	%p20, %r374, %r25;
	mov.b32 	%r1933, 2147483647;
	@%p20 bra 	$L__BB13_40;
	ld.global.u32 	%r1933, [%rd3+2176];
$L__BB13_40:
	add.s32 	%r376, %r26, 576;
	setp.ge.s32 	%p21, %r376, %r25;
	mov.b32 	%r1934, 2147483647;
	@%p21 bra 	$L__BB13_42;
	ld.global.u32 	%r1934, [%rd3+2304];
$L__BB13_42:
	add.s32 	%r378, %r26, 608;
	setp.ge.s32 	%p22, %r378, %r25;
	mov.b32 	%r1935, 2147483647;
	@%p22 bra 	$L__BB13_44;
	ld.global.u32 	%r1935, [%rd3+2432];
$L__BB13_44:
	ld.param.u32 	%r1896, [_ZN3cub18CUB_300001_SM_10006detail10radix_sort29DeviceRadixSortOnesweepKernelINS1_5radix10policy_hubIiNS0_8NullTypeEjE10Policy1000ELNS0_9SortOrderE0EiS6_jiiNS1_21identity_decomposer_tEEEvPT5_SC_PT3_PKSD_PT1_PKSH_PT2_PKSL_T4_iiT6__param_10];
	mov.b32 	%r379, -1;
	shl.b32 	%r380, %r379, %r1896;
	not.b32 	%r86, %r380;
	shr.u32 	%r87, %r1, 5;
	shl.b32 	%r381, %r87, 10;
	mov.u32 	%r382, _ZZN3cub18CUB_300001_SM_10006detail10radix_sort29DeviceRadixSortOnesweepKernelINS1_5radix10policy_hubIiNS0_8NullTypeEjE10Policy1000ELNS0_9SortOrderE0EiS6_jiiNS1_21identity_decomposer_tEEEvPT5_SC_PT3_PKSD_PT1_PKSH_PT2_PKSL_T4_iiT6_E1s;
	add.s32 	%r88, %r382, %r381;
	setp.gt.s32 	%p23, %r330, 255;
	@%p23 bra 	$L__BB13_57;
	max.s32 	%r383, %r330, 224;
	sub.s32 	%r384, %r383, %r330;
	add.s32 	%r385, %r384, 31;
	shr.u32 	%r386, %r385, 5;
	add.s32 	%r89, %r386, 1;
	and.b32  	%r90, %r89, 15;
	setp.lt.u32 	%p24, %r385, 480;
	mov.u32 	%r1939, %r330;
	@%p24 bra 	$L__BB13_48;
	and.b32  	%r387, %r89, 268435440;
	neg.s32 	%r1937, %r387;
	shl.b32 	%r389, %r330, 2;
	add.s32 	%r390, %r381, %r389;
	add.s32 	%r392, %r390, %r382;
	add.s32 	%r1936, %r392, 1024;
	mov.u32 	%r1939, %r330;
$L__BB13_47:
	.pragma "nounroll";
	mov.b32 	%r393, 0;
	st.shared.u32 	[%r1936+-1024], %r393;
	st.shared.u32 	[%r1936+-896], %r393;
	st.shared.u32 	[%r1936+-768], %r393;
	st.shared.u32 	[%r1936+-640], %r393;
	st.shared.u32 	[%r1936+-512], %r393;
	st.shared.u32 	[%r1936+-384], %r393;
	st.shared.u32 	[%r1936+-256], %r393;
	st.shared.u32 	[%r1936+-128], %r393;
	st.shared.u32 	[%r1936], %r393;
	st.shared.u32 	[%r1936+128], %r393;
	st.shared.u32 	[%r1936+256], %r393;
	st.shared.u32 	[%r1936+384], %r393;
	st.shared.u32 	[%r1936+512], %r393;
	st.shared.u32 	[%r1936+640], %r393;
	st.shared.u32 	[%r1936+768], %r393;
	st.shared.u32 	[%r1936+896], %r393;
	add.s32 	%r1939, %r1939, 512;
	add.s32 	%r1937, %r1937, 16;
	add.s32 	%r1936, %r1936, 2048;
	setp.ne.s32 	%p25, %r1937, 0;
	@%p25 bra 	$L__BB13_47;
$L__BB13_48:
	setp.eq.s32 	%p26, %r90, 0;
	@%p26 bra 	$L__BB13_57;
	and.b32  	%r100, %r89, 7;
	setp.lt.u32 	%p27, %r90, 8;
	@%p27 bra 	$L__BB13_51;
	shl.b32 	%r394, %r1939, 2;
	add.s32 	%r395, %r88, %r394;
	mov.b32 	%r396, 0;
	st.shared.u32 	[%r395], %r396;
	st.shared.u32 	[%r395+128], %r396;
	st.shared.u32 	[%r395+256], %r396;
	st.shared.u32 	[%r395+384], %r396;
	st.shared.u32 	[%r395+512], %r396;
	st.shared.u32 	[%r395+640], %r396;
	st.shared.u32 	[%r395+768], %r396;
	st.shared.u32 	[%r395+896], %r396;
	add.s32 	%r1939, %r1939, 256;
$L__BB13_51:
	setp.eq.s32 	%p28, %r100, 0;
	@%p28 bra 	$L__BB13_57;
	and.b32  	%r103, %r89, 3;
	setp.lt.u32 	%p29, %r100, 4;
	@%p29 bra 	$L__BB13_54;
	shl.b32 	%r397, %r1939, 2;
	add.s32 	%r398, %r88, %r397;
	mov.b32 	%r399, 0;
	st.shared.u32 	[%r398], %r399;
	st.shared.u32 	[%r398+128], %r399;
	st.shared.u32 	[%r398+256], %r399;
	st.shared.u32 	[%r398+384], %r399;
	add.s32 	%r1939, %r1939, 128;
$L__BB13_54:
	setp.eq.s32 	%p30, %r103, 0;
	@%p30 bra 	$L__BB13_57;
	shl.b32 	%r401, %r1939, 2;
	add.s32 	%r402, %r381, %r401;
	add.s32 	%r1943, %r382, %r402;
	neg.s32 	%r1942, %r103;
$L__BB13_56:
	.pragma "nounroll";
	mov.b32 	%r404, 0;
	st.shared.u32 	[%r1943], %r404;
	add.s32 	%r1943, %r1943, 128;
	add.s32 	%r1942, %r1942, 1;
	setp.ne.s32 	%p31, %r1942, 0;
	@%p31 bra 	$L__BB13_56;
$L__BB13_57:
	bar.warp.sync 	-1;
	xor.b32  	%r406, %r1916, -2147483648;
	shr.u32 	%r407, %r406, %r328;
	and.b32  	%r112, %r407, %r86;
	shl.b32 	%r408, %r112, 2;
	add.s32 	%r409, %r88, %r408;
	atom.shared.add.u32 	%r410, [%r409], 1;
	xor.b32  	%r411, %r1917, -2147483648;
	shr.u32 	%r412, %r411, %r328;
	and.b32  	%r413, %r412, %r86;
	shl.b32 	%r414, %r413, 2;
	add.s32 	%r415, %r88, %r414;
	atom.shared.add.u32 	%r416, [%r415], 1;
	xor.b32  	%r417, %r1918, -2147483648;
	shr.u32 	%r418, %r417, %r328;
	and.b32  	%r419, %r418, %r86;
	shl.b32 	%r420, %r419, 2;
	add.s32 	%r421, %r88, %r420;
	atom.shared.add.u32 	%r422, [%r421], 1;
	xor.b32  	%r423, %r1919, -2147483648;
	shr.u32 	%r424, %r423, %r328;
	and.b32  	%r425, %r424, %r86;
	shl.b32 	%r426, %r425, 2;
	add.s32 	%r427, %r88, %r426;
	atom.shared.add.u32 	%r428, [%r427], 1;
	xor.b32  	%r429, %r1920, -2147483648;
	shr.u32 	%r430, %r429, %r328;
	and.b32  	%r431, %r430, %r86;
	shl.b32 	%r432, %r431, 2;
	add.s32 	%r433, %r88, %r432;
	atom.shared.add.u32 	%r434, [%r433], 1;
	xor.b32  	%r435, %r1921, -2147483648;
	shr.u32 	%r436, %r435, %r328;
	and.b32  	%r437, %r436, %r86;
	shl.b32 	%r438, %r437, 2;
	add.s32 	%r439, %r88, %r438;
	atom.shared.add.u32 	%r440, [%r439], 1;
	xor.b32  	%r441, %r1922, -2147483648;
	shr.u32 	%r442, %r441, %r328;
	and.b32  	%r443, %r442, %r86;
	shl.b32 	%r444, %r443, 2;
	add.s32 	%r445, %r88, %r444;
	atom.shared.add.u32 	%r446, [%r445], 1;
	xor.b32  	%r447, %r1923, -2147483648;
	shr.u32 	%r448, %r447, %r328;
	and.b32  	%r449, %r448, %r86;
	shl.b32 	%r450, %r449, 2;
	add.s32 	%r451, %r88, %r450;
	atom.shared.add.u32 	%r452, [%r451], 1;
	xor.b32  	%r453, %r1924, -2147483648;
	shr.u32 	%r454, %r453, %r328;
	and.b32  	%r455, %r454, %r86;
	shl.b32 	%r456, %r455, 2;
	add.s32 	%r457, %r88, %r456;
	atom.shared.add.u32 	%r458, [%r457], 1;
	xor.b32  	%r459, %r1925, -2147483648;
	shr.u32 	%r460, %r459, %r328;
	and.b32  	%r461, %r460, %r86;
	shl.b32 	%r462, %r461, 2;
	add.s32 	%r463, %r88, %r462;
	atom.shared.add.u32 	%r464, [%r463], 1;
	xor.b32  	%r465, %r1926, -2147483648;
	shr.u32 	%r466, %r465, %r328;
	and.b32  	%r467, %r466, %r86;
	shl.b32 	%r468, %r467, 2;
	add.s32 	%r469, %r88, %r468;
	atom.shared.add.u32 	%r470, [%r469], 1;
	xor.b32  	%r471, %r1927, -2147483648;
	shr.u32 	%r472, %r471, %r328;
	and.b32  	%r473, %r472, %r86;
	shl.b32 	%r474, %r473, 2;
	add.s32 	%r475, %r88, %r474;
	atom.shared.add.u32 	%r476, [%r475], 1;
	xor.b32  	%r477, %r1928, -2147483648;
	shr.u32 	%r478, %r477, %r328;
	and.b32  	%r479, %r478, %r86;
	shl.b32 	%r480, %r479, 2;
	add.s32 	%r481, %r88, %r480;
	atom.shared.add.u32 	%r482, [%r481], 1;
	xor.b32  	%r483, %r1929, -2147483648;
	shr.u32 	%r484, %r483, %r328;
	and.b32  	%r485, %r484, %r86;
	shl.b32 	%r486, %r485, 2;
	add.s32 	%r487, %r88, %r486;
	atom.shared.add.u32 	%r488, [%r487], 1;
	xor.b32  	%r489, %r1930, -2147483648;
	shr.u32 	%r490, %r489, %r328;
	and.b32  	%r491, %r490, %r86;
	shl.b32 	%r492, %r491, 2;
	add.s32 	%r493, %r88, %r492;
	atom.shared.add.u32 	%r494, [%r493], 1;
	xor.b32  	%r495, %r1931, -2147483648;
	shr.u32 	%r496, %r495, %r328;
	and.b32  	%r497, %r496, %r86;
	shl.b32 	%r498, %r497, 2;
	add.s32 	%r499, %r88, %r498;
	atom.shared.add.u32 	%r500, [%r499], 1;
	xor.b32  	%r501, %r1932, -2147483648;
	shr.u32 	%r502, %r501, %r328;
	and.b32  	%r503, %r502, %r86;
	shl.b32 	%r504, %r503, 2;
	add.s32 	%r505, %r88, %r504;
	atom.shared.add.u32 	%r506, [%r505], 1;
	xor.b32  	%r507, %r1933, -2147483648;
	shr.u32 	%r508, %r507, %r328;
	and.b32  	%r509, %r508, %r86;
	shl.b32 	%r510, %r509, 2;
	add.s32 	%r511, %r88, %r510;
	atom.shared.add.u32 	%r512, [%r511], 1;
	xor.b32  	%r513, %r1934, -2147483648;
	shr.u32 	%r514, %r513, %r328;
	and.b32  	%r515, %r514, %r86;
	shl.b32 	%r516, %r515, 2;
	add.s32 	%r517, %r88, %r516;
	atom.shared.add.u32 	%r518, [%r517], 1;
	xor.b32  	%r1969, %r1935, -2147483648;
	shr.u32 	%r519, %r1969, %r328;
	and.b32  	%r520, %r519, %r86;
	shl.b32 	%r521, %r520, 2;
	add.s32 	%r522, %r88, %r521;
	atom.shared.add.u32 	%r523, [%r522], 1;
	bar.sync 	0;
	setp.gt.u32 	%p32, %r1, 255;
	shl.b32 	%r524, %r1, 2;
	add.s32 	%r114, %r382, %r524;
	mov.b32 	%r1944, 0;
	@%p32 bra 	$L__BB13_59;
	ld.shared.u32 	%r526, [%r114];
	mov.b32 	%r527, 0;
	st.shared.u32 	[%r114], %r527;
	ld.shared.u32 	%r528, [%r114+1024];
	st.shared.u32 	[%r114+1024], %r526;
	add.s32 	%r529, %r528, %r526;
	ld.shared.u32 	%r530, [%r114+2048];
	st.shared.u32 	[%r114+2048], %r529;
	add.s32 	%r531, %r530, %r529;
	ld.shared.u32 	%r532, [%r114+3072];
	st.shared.u32 	[%r114+3072], %r531;
	add.s32 	%r533, %r532, %r531;
	ld.shared.u32 	%r534, [%r114+4096];
	st.shared.u32 	[%r114+4096], %r533;
	add.s32 	%r535, %r534, %r533;
	ld.shared.u32 	%r536, [%r114+5120];
	st.shared.u32 	[%r114+5120], %r535;
	add.s32 	%r537, %r536, %r535;
	ld.shared.u32 	%r538, [%r114+6144];
	st.shared.u32 	[%r114+6144], %r537;
	add.s32 	%r539, %r538, %r537;
	ld.shared.u32 	%r540, [%r114+7168];
	st.shared.u32 	[%r114+7168], %r539;
	add.s32 	%r541, %r540, %r539;
	ld.shared.u32 	%r542, [%r114+8192];
	st.shared.u32 	[%r114+8192], %r541;
	add.s32 	%r543, %r542, %r541;
	ld.shared.u32 	%r544, [%r114+9216];
	st.shared.u32 	[%r114+9216], %r543;
	add.s32 	%r545, %r544, %r543;
	ld.shared.u32 	%r546, [%r114+10240];
	st.shared.u32 	[%r114+10240], %r545;
	add.s32 	%r547, %r546, %r545;
	ld.shared.u32 	%r548, [%r114+11264];
	st.shared.u32 	[%r114+11264], %r547;
	add.s32 	%r1944, %r548, %r547;
$L__BB13_59:
	ld.param.u64 	%rd131, [_ZN3cub18CUB_300001_SM_10006detail10radix_sort29DeviceRadixSortOnesweepKernelINS1_5radix10policy_hubIiNS0_8NullTypeEjE10Policy1000ELNS0_9SortOrderE0EiS6_jiiNS1_21identity_decomposer_tEEEvPT5_SC_PT3_PKSD_PT1_PKSH_PT2_PKSL_T4_iiT6__param_0];
	setp.gt.u32 	%p33, %r1, 255;
	shl.b32 	%r549, %r3, 8;
	add.s32 	%r550, %r549, %r1;
	cvta.to.global.u64 	%rd4, %rd131;
	mul.wide.s32 	%rd28, %r550, 4;
	add.s64 	%rd5, %rd4, %rd28;
	@%p33 bra 	$L__BB13_61;
	or.b32  	%r551, %r1944, 1073741824;
	st.volatile.global.u32 	[%rd5], %r551;
$L__BB13_61:
	ld.param.u64 	%rd138, [_ZN3cub18CUB_300001_SM_10006detail10radix_sort29DeviceRadixSortOnesweepKernelINS1_5radix10policy_hubIiNS0_8NullTypeEjE10Policy1000ELNS0_9SortOrderE0EiS6_jiiNS1_21identity_decomposer_tEEEvPT5_SC_PT3_PKSD_PT1_PKSH_PT2_PKSL_T4_iiT6__param_3];
	ld.param.u64 	%rd134, [_ZN3cub18CUB_300001_SM_10006detail10radix_sort29DeviceRadixSortOnesweepKernelINS1_5radix10policy_hubIiNS0_8NullTypeEjE10Policy1000ELNS0_9SortOrderE0EiS6_jiiNS1_21identity_decomposer_tEEEvPT5_SC_PT3_PKSD_PT1_PKSH_PT2_PKSL_T4_iiT6__param_2];
	xor.b32  	%r1954, %r1920, -2147483648;
	xor.b32  	%r1955, %r1921, -2147483648;
	xor.b32  	%r1956, %r1922, -2147483648;
	xor.b32  	%r1958, %r1924, -2147483648;
	xor.b32  	%r1959, %r1925, -2147483648;
	xor.b32  	%r1957, %r1923, -2147483648;
	xor.b32  	%r1960, %r1926, -2147483648;
	xor.b32  	%r1953, %r1919, -2147483648;
	xor.b32  	%r1950, %r1916, -2147483648;
	xor.b32  	%r1962, %r1928, -2147483648;
	xor.b32  	%r1961, %r1927, -2147483648;
	xor.b32  	%r1951, %r1917, -2147483648;
	xor.b32  	%r1964, %r1930, -2147483648;
	xor.b32  	%r1963, %r1929, -2147483648;
	xor.b32  	%r1965, %r1931, -2147483648;
	xor.b32  	%r1966, %r1932, -2147483648;
	xor.b32  	%r1952, %r1918, -2147483648;
	xor.b32  	%r1967, %r1933, -2147483648;
	xor.b32  	%r1968, %r1934, -2147483648;
	setp.lt.u32 	%p34, %r1, 256;
	setp.eq.s32 	%p35, %r1944, 7680;
	and.pred  	%p36, %p34, %p35;
	selp.u32 	%r552, 1, 0, %p36;
	{ 
	.reg .pred 	%p1; 
	.reg .pred 	%p2; 
	setp.ne.u32 	%p1, %r552, 0; 
	bar.red.or.pred 	%p2, 0, %p1; 
	selp.u32 	%r553, 1, 0, %p2; 
	}
	setp.eq.s32 	%p37, %r553, 0;
	cvta.to.global.u64 	%rd29, %rd134;
	mul.wide.u32 	%rd30, %r1, 4;
	add.s64 	%rd6, %rd29, %rd30;
	cvta.to.global.u64 	%rd31, %rd138;
	add.s64 	%rd7, %rd31, %rd30;
	@%p37 bra 	$L__BB13_115;
	setp.gt.u32 	%p38, %r1, 255;
	setp.gt.u32 	%p39, %r1, %r112;
	selp.b32 	%r136, 7680, 0, %p39;
	@%p38 bra 	$L__BB13_70;
	ld.global.u32 	%r554, [%rd7];
	sub.s32 	%r1948, %r554, %r136;
	st.shared.u32 	[%r114+30720], %r1948;
	setp.lt.s32 	%p40, %r3, 1;
	mov.u32 	%r1949, %r1944;
	@%p40 bra 	$L__BB13_69;
	mov.b32 	%r1946, -1;
	mov.u32 	%r1945, %r3;
	mov.u32 	%r1949, %r1944;
$L__BB13_65:
	add.s32 	%r141, %r1945, -1;
	shl.b32 	%r556, %r141, 8;
	add.s32 	%r557, %r556, %r1;
	mul.wide.s32 	%rd32, %r557, 4;
	add.s64 	%rd8, %rd4, %rd32;
$L__BB13_66:
	membar.cta;
	ld.volatile.global.u32 	%r142, [%rd8];
	setp.eq.s32 	%p41, %r142, 0;
	@%p41 bra 	$L__BB13_66;
	and.b32  	%r558, %r142, 1073741823;
	add.s32 	%r1949, %r558, %r1949;
	setp.gt.s32 	%p42, %r142, -1;
	vote.sync.ballot.b32 	%r1946, %p42, %r1946;
	setp.gt.u32 	%p44, %r1945, 1;
	and.pred  	%p45, %p42, %p44;
	mov.u32 	%r1945, %r141;
	@%p45 bra 	$L__BB13_65;
	ld.shared.u32 	%r1948, [%r114+30720];
$L__BB13_69:
	or.b32  	%r559, %r1949, -2147483648;
	st.volatile.global.u32 	[%rd5], %r559;
	sub.s32 	%r560, %r1949, %r1944;
	add.s32 	%r561, %r560, %r1948;
	st.shared.u32 	[%r114+30720], %r561;
$L__BB13_70:
	ld.param.u32 	%r1890, [_ZN3cub18CUB_300001_SM_10006detail10radix_sort29DeviceRadixSortOnesweepKernelINS1_5radix10policy_hubIiNS0_8NullTypeEjE10Policy1000ELNS0_9SortOrderE0EiS6_jiiNS1_21identity_decomposer_tEEEvPT5_SC_PT3_PKSD_PT1_PKSH_PT2_PKSL_T4_iiT6__param_8];
	ld.param.u64 	%rd135, [_ZN3cub18CUB_300001_SM_10006detail10radix_sort29DeviceRadixSortOnesweepKernelINS1_5radix10policy_hubIiNS0_8NullTypeEjE10Policy1000ELNS0_9SortOrderE0EiS6_jiiNS1_21identity_decomposer_tEEEvPT5_SC_PT3_PKSD_PT1_PKSH_PT2_PKSL_T4_iiT6__param_2];
	setp.gt.u32 	%p46, %r1, 255;
	mad.lo.s32 	%r148, %r3, 7680, 7680;
	setp.lt.s32 	%p47, %r148, %r1890;
	setp.eq.s64 	%p48, %rd135, 0;
	or.pred  	%p49, %p48, %p47;
	or.pred  	%p50, %p46, %p49;
	@%p50 bra 	$L__BB13_72;
	ld.shared.u32 	%r562, [%r114+30720];
	add.s32 	%r563, %r136, %r1944;
	add.s32 	%r564, %r563, %r562;
	st.global.u32 	[%rd6], %r564;
$L__BB13_72:
	ld.param.u32 	%r1891, [_ZN3cub18CUB_300001_SM_10006detail10radix_sort29DeviceRadixSortOnesweepKernelINS1_5radix10policy_hubIiNS0_8NullTypeEjE10Policy1000ELNS0_9SortOrderE0EiS6_jiiNS1_21identity_decomposer_tEEEvPT5_SC_PT3_PKSD_PT1_PKSH_PT2_PKSL_T4_iiT6__param_8];
	setp.gt.s32 	%p51, %r148, %r1891;
	bar.sync 	0;
	shl.b32 	%r565, %r112, 2;
	mov.u32 	%r566, _ZZN3cub18CUB_300001_SM_10006detail10radix_sort29DeviceRadixSortOnesweepKernelINS1_5radix10policy_hubIiNS0_8NullTypeEjE10Policy1000ELNS0_9SortOrderE0EiS6_jiiNS1_21identity_decomposer_tEEEvPT5_SC_PT3_PKSD_PT1_PKSH_PT2_PKSL_T4_iiT6_E1s;
	add.s32 	%r567, %r566, %r565;
	ld.shared.u32 	%rd9, [%r567+30720];
	@%p51 bra 	$L__BB13_74;
	and.b32  	%r568, %r1, 31;
	and.b32  	%r569, %r1, 992;
	mul.lo.s32 	%r570, %r569, 20;
	or.b32  	%r571, %r570, %r568;
	cvt.u64.u32 	%rd33, %r571;
	add.s64 	%rd34, %rd33, %rd9;
	shl.b64 	%rd35, %rd34, 2;
	add.s64 	%rd36, %rd1, %rd35;
	st.global.u32 	[%rd36], %r1916;
	st.global.u32 	[%rd36+128], %r1917;
	st.global.u32 	[%rd36+256], %r1918;
	st.global.u32 	[%rd36+384], %r1919;
	st.global.u32 	[%rd36+512], %r1920;
	st.global.u32 	[%rd36+640], %r1921;
	st.global.u32 	[%rd36+768], %r1922;
	st.global.u32 	[%rd36+896], %r1923;
	st.global.u32 	[%rd36+1024], %r1924;
	st.global.u32 	[%rd36+1152], %r1925;
	st.global.u32 	[%rd36+1280], %r1926;
	st.global.u32 	[%rd36+1408], %r1927;
	st.global.u32 	[%rd36+1536], %r1928;
	st.global.u32 	[%rd36+1664], %r1929;
	st.global.u32 	[%rd36+1792], %r1930;
	st.global.u32 	[%rd36+1920], %r1931;
	st.global.u32 	[%rd36+2048], %r1932;
	st.global.u32 	[%rd36+2176], %r1933;
	st.global.u32 	[%rd36+2304], %r1934;
	st.global.u32 	[%rd36+2432], %r1935;
	bra.uni 	$L__BB13_114;
$L__BB13_74:
	ld.param.u32 	%r1892, [_ZN3cub18CUB_300001_SM_10006detail10radix_sort29DeviceRadixSortOnesweepKernelINS1_5radix10policy_hubIiNS0_8NullTypeEjE10Policy1000ELNS0_9SortOrderE0EiS6_jiiNS1_21identity_decomposer_tEEEvPT5_SC_PT3_PKSD_PT1_PKSH_PT2_PKSL_T4_iiT6__param_8];
	mad.lo.s32 	%r149, %r3, -7680, %r1892;
	and.b32  	%r572, %r1, 31;
	and.b32  	%r573, %r1, 992;
	mul.lo.s32 	%r574, %r573, 20;
	or.b32  	%r150, %r574, %r572;
	setp.ge.s32 	%p52, %r150, %r149;
	cvt.u64.u32 	%rd37, %r150;
	add.s64 	%rd38, %rd37, %rd9;
	shl.b64 	%rd39, %rd38, 2;
	add.s64 	%rd10, %rd1, %rd39;
	@%p52 bra 	$L__BB13_76;
	st.global.u32 	[%rd10], %r1916;
$L__BB13_76:
	add.s32 	%r575, %r150, 32;
	setp.ge.s32 	%p53, %r575, %r149;
	@%p53 bra 	$L__BB13_78;
	st.global.u32 	[%rd10+128], %r1917;
$L__BB13_78:
	add.s32 	%r576, %r150, 64;
	setp.ge.s32 	%p54, %r576, %r149;
	@%p54 bra 	$L__BB13_80;
	st.global.u32 	[%rd10+256], %r1918;
$L__BB13_80:
	add.s32 	%r577, %r150, 96;
	setp.ge.s32 	%p55, %r577, %r149;
	@%p55 bra 	$L__BB13_82;
	st.global.u32 	[%rd10+384], %r1919;
$L__BB13_82:
	add.s32 	%r578, %r150, 128;
	setp.ge.s32 	%p56, %r578, %r149;
	@%p56 bra 	$L__BB13_84;
	st.global.u32 	[%rd10+512], %r1920;
$L__BB13_84:
	add.s32 	%r579, %r150, 160;
	setp.ge.s32 	%p57, %r579, %r149;
	@%p57 bra 	$L__BB13_86;
	st.global.u32 	[%rd10+640], %r1921;
$L__BB13_86:
	add.s32 	%r580, %r150, 192;
	setp.ge.s32 	%p58, %r580, %r149;
	@%p58 bra 	$L__BB13_88;
	st.global.u32 	[%rd10+768], %r1922;
$L__BB13_88:
	add.s32 	%r581, %r150, 224;
	setp.ge.s32 	%p59, %r581, %r149;
	@%p59 bra 	$L__BB13_90;
	st.global.u32 	[%rd10+896], %r1923;
$L__BB13_90:
	add.s32 	%r582, %r150, 256;
	setp.ge.s32 	%p60, %r582, %r149;
	@%p60 bra 	$L__BB13_92;
	st.global.u32 	[%rd10+1024], %r1924;
$L__BB13_92:
	add.s32 	%r583, %r150, 288;
	setp.ge.s32 	%p61, %r583, %r149;
	@%p61 bra 	$L__BB13_94;
	st.global.u32 	[%rd10+1152], %r1925;
$L__BB13_94:
	add.s32 	%r584, %r150, 320;
	setp.ge.s32 	%p62, %r584, %r149;
	@%p62 bra 	$L__BB13_96;
	st.global.u32 	[%rd10+1280], %r1926;
$L__BB13_96:
	add.s32 	%r585, %r150, 352;
	setp.ge.s32 	%p63, %r585, %r149;
	@%p63 bra 	$L__BB13_98;
	st.global.u32 	[%rd10+1408], %r1927;
$L__BB13_98:
	add.s32 	%r586, %r150, 384;
	setp.ge.s32 	%p64, %r586, %r149;
	@%p64 bra 	$L__BB13_100;
	st.global.u32 	[%rd10+1536], %r1928;
$L__BB13_100:
	add.s32 	%r587, %r150, 416;
	setp.ge.s32 	%p65, %r587, %r149;
	@%p65 bra 	$L__BB13_102;
	st.global.u32 	[%rd10+1664], %r1929;
$L__BB13_102:
	add.s32 	%r588, %r150, 448;
	setp.ge.s32 	%p66, %r588, %r149;
	@%p66 bra 	$L__BB13_104;
	st.global.u32 	[%rd10+1792], %r1930;
$L__BB13_104:
	add.s32 	%r589, %r150, 480;
	setp.ge.s32 	%p67, %r589, %r149;
	@%p67 bra 	$L__BB13_106;
	st.global.u32 	[%rd10+1920], %r1931;
$L__BB13_106:
	add.s32 	%r590, %r150, 512;
	setp.ge.s32 	%p68, %r590, %r149;
	@%p68 bra 	$L__BB13_108;
	st.global.u32 	[%rd10+2048], %r1932;
$L__BB13_108:
	add.s32 	%r591, %r150, 544;
	setp.ge.s32 	%p69, %r591, %r149;
	@%p69 bra 	$L__BB13_110;
	st.global.u32 	[%rd10+2176], %r1933;
$L__BB13_110:
	add.s32 	%r592, %r150, 576;
	setp.ge.s32 	%p70, %r592, %r149;
	@%p70 bra 	$L__BB13_112;
	st.global.u32 	[%rd10+2304], %r1934;
$L__BB13_112:
	add.s32 	%r593, %r150, 608;
	setp.ge.s32 	%p71, %r593, %r149;
	@%p71 bra 	$L__BB13_114;
	st.global.u32 	[%rd10+2432], %r1935;
$L__BB13_114:
	// begin inline asm
	exit;
	// end inline asm
	mov.u32 	%r1950, %r1916;
	mov.u32 	%r1951, %r1917;
	mov.u32 	%r1952, %r1918;
	mov.u32 	%r1953, %r1919;
	mov.u32 	%r1954, %r1920;
	mov.u32 	%r1955, %r1921;
	mov.u32 	%r1956, %r1922;
	mov.u32 	%r1957, %r1923;
	mov.u32 	%r1958, %r1924;
	mov.u32 	%r1959, %r1925;
	mov.u32 	%r1960, %r1926;
	mov.u32 	%r1961, %r1927;
	mov.u32 	%r1962, %r1928;
	mov.u32 	%r1963, %r1929;
	mov.u32 	%r1964, %r1930;
	mov.u32 	%r1965, %r1931;
	mov.u32 	%r1966, %r1932;
	mov.u32 	%r1967, %r1933;
	mov.u32 	%r1968, %r1934;
	mov.u32 	%r1969, %r1935;
$L__BB13_115:
	mul.hi.u32 	%r594, %r1, 357913942;
	add.s32 	%r595, %r594, %r1;
	shl.b32 	%r596, %r595, 2;
	mov.u32 	%r597, _ZZN3cub18CUB_300001_SM_10006detail10radix_sort29DeviceRadixSortOnesweepKernelINS1_5radix10policy_hubIiNS0_8NullTypeEjE10Policy1000ELNS0_9SortOrderE0EiS6_jiiNS1_21identity_decomposer_tEEEvPT5_SC_PT3_PKSD_PT1_PKSH_PT2_PKSL_T4_iiT6_E1s;
	add.s32 	%r598, %r597, %r596;
	add.s32 	%r171, %r598, 13328;
	st.shared.u32 	[%r598+13328], %r1944;
	bar.sync 	0;
	setp.gt.u32 	%p72, %r1, 31;
	@%p72 bra 	$L__BB13_117;
	mad.lo.s32 	%r630, %r1, 52, %r597;
	ld.shared.u32 	%r631, [%r630+13328];
	ld.shared.u32 	%r632, [%r630+13332];
	ld.shared.u32 	%r633, [%r630+13336];
	ld.shared.u32 	%r634, [%r630+13340];
	ld.shared.u32 	%r635, [%r630+13344];
	ld.shared.u32 	%r636, [%r630+13348];
	ld.shared.u32 	%r637, [%r630+13352];
	ld.shared.u32 	%r638, [%r630+13356];
	ld.shared.u32 	%r639, [%r630+13360];
	ld.shared.u32 	%r640, [%r630+13364];
	ld.shared.u32 	%r641, [%r630+13368];
	ld.shared.u32 	%r642, [%r630+13372];
	add.s32 	%r643, %r632, %r631;
	add.s32 	%r644, %r643, %r633;
	add.s32 	%r645, %r644, %r634;
	add.s32 	%r646, %r645, %r635;
	add.s32 	%r647, %r646, %r636;
	add.s32 	%r648, %r647, %r637;
	add.s32 	%r649, %r648, %r638;
	add.s32 	%r650, %r649, %r639;
	add.s32 	%r651, %r650, %r640;
	add.s32 	%r652, %r651, %r641;
	add.s32 	%r603, %r652, %r642;
	mov.b32 	%r601, 1;
	mov.b32 	%r626, 0;
	mov.b32 	%r628, -1;
	// begin inline asm
	{  .reg .s32 r0;  .reg .pred p;  shfl.sync.up.b32 r0|p, %r603, %r601, %r626, %r628;  @p add.s32 r0, r0, %r603;  mov.s32 %r599, r0;}
	// end inline asm
	mov.b32 	%r607, 2;
	// begin inline asm
	{  .reg .s32 r0;  .reg .pred p;  shfl.sync.up.b32 r0|p, %r599, %r607, %r626, %r628;  @p add.s32 r0, r0, %r599;  mov.s32 %r605, r0;}
	// end inline asm
	mov.b32 	%r613, 4;
	// begin inline asm
	{  .reg .s32 r0;  .reg .pred p;  shfl.sync.up.b32 r0|p, %r605, %r613, %r626, %r628;  @p add.s32 r0, r0, %r605;  mov.s32 %r611, r0;}
	// end inline asm
	mov.b32 	%r619, 8;
	// begin inline asm
	{  .reg .s32 r0;  .reg .pred p;  shfl.sync.up.b32 r0|p, %r611, %r619, %r626, %r628;  @p add.s32 r0, r0, %r611;  mov.s32 %r617, r0;}
	// end inline asm
	mov.b32 	%r625, 16;
	// begin inline asm
	{  .reg .s32 r0;  .reg .pred p;  shfl.sync.up.b32 r0|p, %r617, %r625, %r626, %r628;  @p add.s32 r0, r0, %r617;  mov.s32 %r623, r0;}
	// end inline asm
	sub.s32 	%r653, %r623, %r603;
	add.s32 	%r654, %r631, %r653;
	add.s32 	%r655, %r632, %r654;
	add.s32 	%r656, %r633, %r655;
	add.s32 	%r657, %r634, %r656;
	add.s32 	%r658, %r635, %r657;
	add.s32 	%r659, %r636, %r658;
	add.s32 	%r660, %r637, %r659;
	add.s32 	%r661, %r638, %r660;
	add.s32 	%r662, %r639, %r661;
	add.s32 	%r663, %r640, %r662;
	add.s32 	%r664, %r641, %r663;
	st.shared.u32 	[%r630+13328], %r653;
	st.shared.u32 	[%r630+13332], %r654;
	st.shared.u32 	[%r630+13336], %r655;
	st.shared.u32 	[%r630+13340], %r656;
	st.shared.u32 	[%r630+13344], %r657;
	st.shared.u32 	[%r630+13348], %r658;
	st.shared.u32 	[%r630+13352], %r659;
	st.shared.u32 	[%r630+13356], %r660;
	st.shared.u32 	[%r630+13360], %r661;
	st.shared.u32 	[%r630+13364], %r662;
	st.shared.u32 	[%r630+13368], %r663;
	st.shared.u32 	[%r630+13372], %r664;
$L__BB13_117:
	setp.gt.u32 	%p73, %r1, 255;
	bar.sync 	0;
	ld.shared.u32 	%r172, [%r171];
	@%p73 bra 	$L__BB13_119;
	ld.shared.u32 	%r665, [%r114];
	add.s32 	%r666, %r665, %r172;
	st.shared.u32 	[%r114], %r666;
	ld.shared.u32 	%r667, [%r114+1024];
	add.s32 	%r668, %r667, %r172;
	st.shared.u32 	[%r114+1024], %r668;
	ld.shared.u32 	%r669, [%r114+2048];
	add.s32 	%r670, %r669, %r172;
	st.shared.u32 	[%r114+2048], %r670;
	ld.shared.u32 	%r671, [%r114+3072];
	add.s32 	%r672, %r671, %r172;
	st.shared.u32 	[%r114+3072], %r672;
	ld.shared.u32 	%r673, [%r114+4096];
	add.s32 	%r674, %r673, %r172;
	st.shared.u32 	[%r114+4096], %r674;
	ld.shared.u32 	%r675, [%r114+5120];
	add.s32 	%r676, %r675, %r172;
	st.shared.u32 	[%r114+5120], %r676;
	ld.shared.u32 	%r677, [%r114+6144];
	add.s32 	%r678, %r677, %r172;
	st.shared.u32 	[%r114+6144], %r678;
	ld.shared.u32 	%r679, [%r114+7168];
	add.s32 	%r680, %r679, %r172;
	st.shared.u32 	[%r114+7168], %r680;
	ld.shared.u32 	%r681, [%r114+8192];
	add.s32 	%r682, %r681, %r172;
	st.shared.u32 	[%r114+8192], %r682;
	ld.shared.u32 	%r683, [%r114+9216];
	add.s32 	%r684, %r683, %r172;
	st.shared.u32 	[%r114+9216], %r684;
	ld.shared.u32 	%r685, [%r114+10240];
	add.s32 	%r686, %r685, %r172;
	st.shared.u32 	[%r114+10240], %r686;
	ld.shared.u32 	%r687, [%r114+11264];
	add.s32 	%r688, %r687, %r172;
	st.shared.u32 	[%r114+11264], %r688;
$L__BB13_119:
	shl.b32 	%r715, %r1, 5;
	and.b32  	%r716, %r715, 31744;
	add.s32 	%r173, %r597, %r716;
	bar.sync 	0;
	// begin inline asm
	mov.u32 %r689, %lanemask_le;
	// end inline asm
	shr.u32 	%r718, %r1950, %r328;
	and.b32  	%r712, %r718, %r86;
	mov.b32 	%r692, 1;
	// begin inline asm
	{
    .reg .pred p;
    and.b32 %r690, %r712, %r692;    setp.ne.u32 p, %r690, 0;
    vote.ballot.sync.b32 %r690, p, 0xffffffff;
    @!p not.b32 %r690, %r690;
}

	// end inline asm
	mov.b32 	%r695, 2;
	// begin inline asm
	{
    .reg .pred p;
    and.b32 %r693, %r712, %r695;    setp.ne.u32 p, %r693, 0;
    vote.ballot.sync.b32 %r693, p, 0xffffffff;
    @!p not.b32 %r693, %r693;
}

	// end inline asm
	and.b32  	%r719, %r693, %r690;
	mov.b32 	%r698, 4;
	// begin inline asm
	{
    .reg .pred p;
    and.b32 %r696, %r712, %r698;    setp.ne.u32 p, %r696, 0;
    vote.ballot.sync.b32 %r696, p, 0xffffffff;
    @!p not.b32 %r696, %r696;
}

	// end inline asm
	and.b32  	%r720, %r696, %r719;
	mov.b32 	%r701, 8;
	// begin inline asm
	{
    .reg .pred p;
    and.b32 %r699, %r712, %r701;    setp.ne.u32 p, %r699, 0;
    vote.ballot.sync.b32 %r699, p, 0xffffffff;
    @!p not.b32 %r699, %r699;
}

	// end inline asm
	and.b32  	%r721, %r699, %r720;
	mov.b32 	%r704, 16;
	// begin inline asm
	{
    .reg .pred p;
    and.b32 %r702, %r712, %r704;    setp.ne.u32 p, %r702, 0;
    vote.ballot.sync.b32 %r702, p, 0xffffffff;
    @!p not.b32 %r702, %r702;
}

	// end inline asm
	and.b32  	%r722, %r702, %r721;
	mov.b32 	%r707, 32;
	// begin inline asm
	{
    .reg .pred p;
    and.b32 %r705, %r712, %r707;    setp.ne.u32 p, %r705, 0;
    vote.ballot.sync.b32 %r705, p, 0xffffffff;
    @!p not.b32 %r705, %r705;
}

	// end inline asm
	and.b32  	%r723, %r705, %r722;
	mov.b32 	%r710, 64;
	// begin inline asm
	{
    .reg .pred p;
    and.b32 %r708, %r712, %r710;    setp.ne.u32 p, %r708, 0;
    vote.ballot.sync.b32 %r708, p, 0xffffffff;
    @!p not.b32 %r708, %r708;
}

	// end inline asm
	and.b32  	%r724, %r708, %r723;
	mov.b32 	%r713, 128;
	// begin inline asm
	{
    .reg .pred p;
    and.b32 %r711, %r712, %r713;    setp.ne.u32 p, %r711, 0;
    vote.ballot.sync.b32 %r711, p, 0xffffffff;
    @!p not.b32 %r711, %r711;
}

	// end inline asm
	and.b32  	%r725, %r711, %r724;
	clz.b32 	%r726, %r725;
	sub.s32 	%r176, 31, %r726;
	and.b32  	%r727, %r689, %r725;
	popc.b32 	%r177, %r727;
	setp.ne.s32 	%p74, %r330, %r176;
	mov.b32 	%r1970, 0;
	@%p74 bra 	$L__BB13_121;
	shl.b32 	%r728, %r712, 2;
	add.s32 	%r729, %r173, %r728;
	atom.shared.add.u32 	%r1970, [%r729], %r177;
$L__BB13_121:
	shfl.sync.idx.b32	%r755|%p75, %r1970, %r176, 31, -1;
	add.s32 	%r180, %r177, %r755;
	shr.u32 	%r756, %r1951, %r328;
	and.b32  	%r752, %r756, %r86;
	mov.b32 	%r732, 1;
	// begin inline asm
	{
    .reg .pred p;
    and.b32 %r730, %r752, %r732;    setp.ne.u32 p, %r730, 0;
    vote.ballot.sync.b32 %r730, p, 0xffffffff;
    @!p not.b32 %r730, %r730;
}

	// end inline asm
	mov.b32 	%r735, 2;
	// begin inline asm
	{
    .reg .pred p;
    and.b32 %r733, %r752, %r735;    setp.ne.u32 p, %r733, 0;
    vote.ballot.sync.b32 %r733, p, 0xffffffff;
    @!p not.b32 %r733, %r733;
}

	// end inline asm
	and.b32  	%r757, %r733, %r730;
	mov.b32 	%r738, 4;
	// begin inline asm
	{
    .reg .pred p;
    and.b32 %r736, %r752, %r738;    setp.ne.u32 p, %r736, 0;
    vote.ballot.sync.b32 %r736, p, 0xffffffff;
    @!p not.b32 %r736, %r736;
}

	// end inline asm
	and.b32  	%r758, %r736, %r757;
	mov.b32 	%r741, 8;
	// begin inline asm
	{
    .reg .pred p;
    and.b32 %r739, %r752, %r741;    setp.ne.u32 p, %r739, 0;
    vote.ballot.sync.b32 %r739, p, 0xffffffff;
    @!p not.b32 %r739, %r739;
}

	// end inline asm
	and.b32  	%r759, %r739, %r758;
	mov.b32 	%r744, 16;
	// begin inline asm
	{
    .reg .pred p;
    and.b32 %r742, %r752, %r744;    setp.ne.u32 p, %r742, 0;
    vote.ballot.sync.b32 %r742, p, 0xffffffff;
    @!p not.b32 %r742, %r742;
}

	// end inline asm
	and.b32  	%r760, %r742, %r759;
	mov.b32 	%r747, 32;
	// begin inline asm
	{
    .reg .pred p;
    and.b32 %r745, %r752, %r747;    setp.ne.u32 p, %r745, 0;
    vote.ballot.sync.b32 %r745, p, 0xffffffff;
    @!p not.b32 %r745, %r745;
}

	// end inline asm
	and.b32  	%r761, %r745, %r760;
	mov.b32 	%r750, 64;
	// begin inline asm
	{
    .reg .pred p;
    and.b32 %r748, %r752, %r750;    setp.ne.u32 p, %r748, 0;
    vote.ballot.sync.b32 %r748, p, 0xffffffff;
    @!p not.b32 %r748, %r748;
}

	// end inline asm
	and.b32  	%r762, %r748, %r761;
	mov.b32 	%r753, 128;
	// begin inline asm
	{
    .reg .pred p;
    and.b32 %r751, %r752, %r753;    setp.ne.u32 p, %r751, 0;
    vote.ballot.sync.b32 %r751, p, 0xffffffff;
    @!p not.b32 %r751, %r751;
}

	// end inline asm
	and.b32  	%r763, %r751, %r762;
	clz.b32 	%r764, %r763;
	sub.s32 	%r182, 31, %r764;
	and.b32  	%r765, %r689, %r763;
	popc.b32 	%r183, %r765;
	setp.ne.s32 	%p76, %r330, %r182;
	mov.b32 	%r1971, 0;
	@%p76 bra 	$L__BB13_123;
	shl.b32 	%r766, %r752, 2;
	add.s32 	%r767, %r173, %r766;
	atom.shared.add.u32 	%r1971, [%r767], %r183;
$L__BB13_123:
	shfl.sync.idx.b32	%r793|%p77, %r1971, %r182, 31, -1;
	add.s32 	%r186, %r183, %r793;
	shr.u32 	%r794, %r1952, %r328;
	and.b32  	%r790, %r794, %r86;
	mov.b32 	%r770, 1;
	// begin inline asm
	{
    .reg .pred p;
    and.b32 %r768, %r790, %r770;    setp.ne.u32 p, %r768, 0;
    vote.ballot.sync.b32 %r768, p, 0xffffffff;
    @!p not.b32 %r768, %r768;
}

	// end inline asm
	mov.b32 	%r773, 2;
	// begin inline asm
	{
    .reg .pred p;
    and.b32 %r771, %r790, %r773;    setp.ne.u32 p, %r771, 0;
    vote.ballot.sync.b32 %r771, p, 0xffffffff;
    @!p not.b32 %r771, %r771;
}

	// end inline asm
	and.b32  	%r795, %r771, %r768;
	mov.b32 	%r776, 4;
	// begin inline asm
	{
    .reg .pred p;
    and.b32 %r774, %r790, %r776;    setp.ne.u32 p, %r774, 0;
    vote.ballot.sync.b32 %r774, p, 0xffffffff;
    @!p not.b32 %r774, %r774;
}

	// end inline asm
	and.b32  	%r796, %r774, %r795;
	mov.b32 	%r779, 8;
	// begin inline asm
	{
    .reg .pred p;
    and.b32 %r777, %r790, %r779;    setp.ne.u32 p, %r777, 0;
    vote.ballot.sync.b32 %r777, p, 0xffffffff;
    @!p not.b32 %r777, %r777;
}

	// end inline asm
	and.b32  	%r797, %r777, %r796;
	mov.b32 	%r782, 16;
	// begin inline asm
	{
    .reg .pred p;
    and.b32 %r780, %r790, %r782;    setp.ne.u32 p, %r780, 0;
    vote.ballot.sync.b32 %r780, p, 0xffffffff;
    @!p not.b32 %r780, %r780;
}

	// end inline asm
	and.b32  	%r798, %r780, %r797;
	mov.b32 	%r785, 32;
	// begin inline asm
	{
    .reg .pred p;
    and.b32 %r783, %r790, %r785;    setp.ne.u32 p, %r783, 0;
    vote.ballot.sync.b32 %r783, p, 0xffffffff;
    @!p not.b32 %r783, %r783;
}

	// end inline asm
	and.b32  	%r799, %r783, %r798;
	mov.b32 	%r788, 64;
	// begin inline asm
	{
    .reg .pred p;
    and.b32 %r786, %r790, %r788;    setp.ne.u32 p, %r786, 0;
    vote.ballot.sync.b32 %r786, p, 0xffffffff;
    @!p not.b32 %r786, %r786;
}

	// end inline asm
	and.b32  	%r800, %r786, %r799;
	mov.b32 	%r791, 128;
	// begin inline asm
	{
    .reg .pred p;
    and.b32 %r789, %r790, %r791;    setp.ne.u32 p, %r789, 0;
    vote.ballot.sync.b32 %r789, p, 0xffffffff;
    @!p not.b32 %r789, %r789;
}

	// end inline asm
	and.b32  	%r801, %r789, %r800;
	clz.b32 	%r802, %r801;
	sub.s32 	%r188, 31, %r802;
	and.b32  	%r803, %r689, %r801;
	popc.b32 	%r189, %r803;
	setp.ne.s32 	%p78, %r330, %r188;
	mov.b32 	%r1972, 0;
	@%p78 bra 	$L__BB13_125;
	shl.b32 	%r804, %r790, 2;
	add.s32 	%r805, %r173, %r804;
	atom.shared.add.u32 	%r1972, [%r805], %r189;
$L__BB13_125:
	shfl.sync.idx.b32	%r831|%p79, %r1972, %r188, 31, -1;
	add.s32 	%r192, %r189, %r831;
	shr.u32 	%r832, %r1953, %r328;
	and.b32  	%r828, %r832, %r86;
	mov.b32 	%r808, 1;
	// begin inline asm
	{
    .reg .pred p;
    and.b32 %r806, %r828, %r808;    setp.ne.u32 p, %r806, 0;
    vote.ballot.sync.b32 %r806, p, 0xffffffff;
    @!p not.b32 %r806, %r806;
}

	// end inline asm
	mov.b32 	%r811, 2;
	// begin inline asm
	{
    .reg .pred p;
    and.b32 %r809, %r828, %r811;    setp.ne.u32 p, %r809, 0;
    vote.ballot.sync.b32 %r809, p, 0xffffffff;
    @!p not.b32 %r809, %r809;
}

	// end inline asm
	and.b32  	%r833, %r809, %r806;
	mov.b32 	%r814, 4;
	// begin inline asm
	{
    .reg .pred p;
    and.b32 %r812, %r828, %r814;    setp.ne.u32 p, %r812, 0;
    vote.ballot.sync.b32 %r812, p, 0xffffffff;
    @!p not.b32 %r812, %r812;
}

	// end inline asm
	and.b32  	%r834, %r812, %r833;
	mov.b32 	%r817, 8;
	// begin inline asm
	{
    .reg .pred p;
    and.b32 %r815, %r828, %r817;    setp.ne.u32 p, %r815, 0;
    vote.ballot.sync.b32 %r815, p, 0xffffffff;
    @!p not.b32 %r815, %r815;
}

	// end inline asm
	and.b32  	%r835, %r815, %r834;
	mov.b32 	%r820, 16;
	// begin inline asm
	{
    .reg .pred p;
    and.b32 %r818, %r828, %r820;    setp.ne.u32 p, %r818, 0;
    vote.ballot.sync.b32 %r818, p, 0xffffffff;
    @!p not.b32 %r818, %r818;
}

	// end inline asm
	and.b32  	%r836, %r818, %r835;
	mov.b32 	%r823, 32;
	// begin inline asm
	{
    .reg .pred p;
    and.b32 %r821, %r828, %r823;    setp.ne.u32 p, %r821, 0;
    vote.ballot.sync.b32 %r821, p, 0xffffffff;
    @!p not.b32 %r821, %r821;
}

	// end inline asm
	and.b32  	%r837, %r821, %r836;
	mov.b32 	%r826, 64;
	// begin inline asm
	{
    .reg .pred p;
    and.b32 %r824, %r828, %r826;    setp.ne.u32 p, %r824, 0;
    vote.ballot.sync.b32 %r824, p, 0xffffffff;
    @!p not.b32 %r824, %r824;
}

	// end inline asm
	and.b32  	%r838, %r824, %r837;
	mov.b32 	%r829, 128;
	// begin inline asm
	{
    .reg .pred p;
    and.b32 %r827, %r828, %r829;    setp.ne.u32 p, %r827, 0;
    vote.ballot.sync.b32 %r827, p, 0xffffffff;
    @!p not.b32 %r827, %r827;
}

	// end inline asm
	and.b32  	%r839, %r827, %r838;
	clz.b32 	%r840, %r839;
	sub.s32 	%r194, 31, %r840;
	and.b32  	%r841, %r689, %r839;
	popc.b32 	%r195, %r841;
	setp.ne.s32 	%p80, %r330, %r194;
	mov.b32 	%r1973, 0;
	@%p80 bra 	$L__BB13_127;
	shl.b32 	%r842, %r828, 2;
	add.s32 	%r843, %r173, %r842;
	atom.shared.add.u32 	%r1973, [%r843], %r195;
$L__BB13_127:
	shfl.sync.idx.b32	%r869|%p81, %r1973, %r194, 31, -1;
	add.s32 	%r198, %r195, %r869;
	shr.u32 	%r870, %r1954, %r328;
	and.b32  	%r866, %r870, %r86;
	mov.b32 	%r846, 1;
	// begin inline asm
	{
    .reg .pred p;
    and.b32 %r844, %r866, %r846;    setp.ne.u32 p, %r844, 0;
    vote.ballot.sync.b32 %r844, p, 0xffffffff;
    @!p not.b32 %r844, %r844;
}

	// end inline asm
	mov.b32 	%r849, 2;
	// begin inline asm
	{
    .reg .pred p;
    and.b32 %r847, %r866, %r849;    setp.ne.u32 p, %r847, 0;
    vote.ballot.sync.b32 %r847, p, 0xffffffff;
    @!p not.b32 %r847, %r847;
}

	// end inline asm
	and.b32  	%r871, %r847, %r844;
	mov.b32 	%r852, 4;
	// begin inline asm
	{
    .reg .pred p;
    and.b32 %r850, %r866, %r852;    setp.ne.u32 p, %r850, 0;
    vote.ballot.sync.b32 %r850, p, 0xffffffff;
    @!p not.b32 %r850, %r850;
}

	// end inline asm
	and.b32  	%r872, %r850, %r871;
	mov.b32 	%r855, 8;
	// begin inline asm
	{
    .reg .pred p;
    and.b32 %r853, %r866, %r855;    setp.ne.u32 p, %r853, 0;
    vote.ballot.sync.b32 %r853, p, 0xffffffff;
    @!p not.b32 %r853, %r853;
}

	// end inline asm
	and.b32  	%r873, %r853, %r872;
	mov.b32 	%r858, 16;
	// begin inline asm
	{
    .reg .pred p;
    and.b32 %r856, %r866, %r858;    setp.ne.u32 p, %r856, 0;
    vote.ballot.sync.b32 %r856, p, 0xffffffff;
    @!p not.b32 %r856, %r856;
}

	// end inline asm
	and.b32  	%r874, %r856, %r873;
	mov.b32 	%r861, 32;
	// begin inline asm
	{
    .reg .pred p;
    and.b32 %r859, %r866, %r861;    setp.ne.u32 p, %r859, 0;
    vote.ballot.sync.b32 %r859, p, 0xffffffff;
    @!p not.b32 %r859, %r859;
}

	// end inline asm
	and.b32  	%r875, %r859, %r874;
	mov.b32 	%r864, 64;
	// begin inline asm
	{
    .reg .pred p;
    and.b32 %r862, %r866, %r864;    setp.ne.u32 p, %r862, 0;
    vote.ballot.sync.b32 %r862, p, 0xffffffff;
    @!p not.b32 %r862, %r862;
}

	// end inline asm
	and.b32  	%r876, %r862, %r875;
	mov.b32 	%r867, 128;
	// begin inline asm
	{
    .reg .pred p;
    and.b32 %r865, %r866, %r867;    setp.ne.u32 p, %r865, 0;
    vote.ballot.sync.b32 %r865, p, 0xffffffff;
    @!p not.b32 %r865, %r865;
}

	// end inline asm
	and.b32  	%r877, %r865, %r876;
	clz.b32 	%r878, %r877;
	sub.s32 	%r200, 31, %r878;
	and.b32  	%r879, %r689, %r877;
	popc.b32 	%r201, %r879;
	setp.ne.s32 	%p82, %r330, %r200;
	mov.b32 	%r1974, 0;
	@%p82 bra 	$L__BB13_129;
	shl.b32 	%r880, %r866, 2;
	add.s32 	%r881, %r173, %r880;
	atom.shared.add.u32 	%r1974, [%r881], %r201;
$L__BB13_129:
	shfl.sync.idx.b32	%r907|%p83, %r1974, %r200, 31, -1;
	add.s32 	%r204, %r201, %r907;
	shr.u32 	%r908, %r1955, %r328;
	and.b32  	%r904, %r908, %r86;
	mov.b32 	%r884, 1;
	// begin inline asm
	{
    .reg .pred p;
    and.b32 %r882, %r904, %r884;    setp.ne.u32 p, %r882, 0;
    vote.ballot.sync.b32 %r882, p, 0xffffffff;
    @!p not.b32 %r882, %r882;
}

	// end inline asm
	mov.b32 	%r887, 2;
	// begin inline asm
	{
    .reg .pred p;
    and.b32 %r885, %r904, %r887;    setp.ne.u32 p, %r885, 0;
    vote.ballot.sync.b32 %r885, p, 0xffffffff;
    @!p not.b32 %r885, %r885;
}

	// end inline asm
	and.b32  	%r909, %r885, %r882;
	mov.b32 	%r890, 4;
	// begin inline asm
	{
    .reg .pred p;
    and.b32 %r888, %r904, %r890;    setp.ne.u32 p, %r888, 0;
    vote.ballot.sync.b32 %r888, p, 0xffffffff;
    @!p not.b32 %r888, %r888;
}

	// end inline asm
	and.b32  	%r910, %r888, %r909;
	mov.b32 	%r893, 8;
	// begin inline asm
	{
    .reg .pred p;
    and.b32 %r891, %r904, %r893;    setp.ne.u32 p, %r891, 0;
    vote.ballot.sync.b32 %r891, p, 0xffffffff;
    @!p not.b32 %r891, %r891;
}

	// end inline asm
	and.b32  	%r911, %r891, %r910;
	mov.b32 	%r896, 16;
	// begin inline asm
	{
    .reg .pred p;
    and.b32 %r894, %r904, %r896;    setp.ne.u32 p, %r894, 0;
    vote.ballot.sync.b32 %r894, p, 0xffffffff;
    @!p not.b32 %r894, %r894;
}

	// end inline asm
	and.b32  	%r912, %r894, %r911;
	mov.b32 	%r899, 32;
	// begin inline asm
	{
    .reg .pred p;
    and.b32 %r897, %r904, %r899;    setp.ne.u32 p, %r897, 0;
    vote.ballot.sync.b32 %r897, p, 0xffffffff;
    @!p not.b32 %r897, %r897;
}

	// end inline asm
	and.b32  	%r913, %r897, %r912;
	mov.b32 	%r902, 64;
	// begin inline asm
	{
    .reg .pred p;
    and.b32 %r900, %r904, %r902;    setp.ne.u32 p, %r900, 0;
    vote.ballot.sync.b32 %r900, p, 0xffffffff;
    @!p not.b32 %r900, %r900;
}

	// end inline asm
	and.b32  	%r914, %r900, %r913;
	mov.b32 	%r905, 128;
	// begin inline asm
	{
    .reg .pred p;
    and.b32 %r903, %r904, %r905;    setp.ne.u32 p, %r903, 0;
    vote.ballot.sync.b32 %r903, p, 0xffffffff;
    @!p not.b32 %r903, %r903;
}

	// end inline asm
	and.b32  	%r915, %r903, %r914;
	clz.b32 	%r916, %r915;
	sub.s32 	%r206, 31, %r916;
	and.b32  	%r917, %r689, %r915;
	popc.b32 	%r207, %r917;
	setp.ne.s32 	%p84, %r330, %r206;
	mov.b32 	%r1975, 0;
	@%p84 bra 	$L__BB13_131;
	shl.b32 	%r918, %r904, 2;
	add.s32 	%r919, %r173, %r918;
	atom.shared.add.u32 	%r1975, [%r919], %r207;
$L__BB13_131:
	shfl.sync.idx.b32	%r945|%p85, %r1975, %r206, 31, -1;
	add.s32 	%r210, %r207, %r945;
	shr.u32 	%r946, %r1956, %r328;
	and.b32  	%r942, %r946, %r86;
	mov.b32 	%r922, 1;
	// begin inline asm
	{
    .reg .pred p;
    and.b32 %r920, %r942, %r922;    setp.ne.u32 p, %r920, 0;
    vote.ballot.sync.b32 %r920, p, 0xffffffff;
    @!p not.b32 %r920, %r920;
}

	// end inline asm
	mov.b32 	%r925, 2;
	// begin inline asm
	{
    .reg .pred p;
    and.b32 %r923, %r942, %r925;    setp.ne.u32 p, %r923, 0;
    vote.ballot.sync.b32 %r923, p, 0xffffffff;
    @!p not.b32 %r923, %r923;
}

	// end inline asm
	and.b32  	%r947, %r923, %r920;
	mov.b32 	%r928, 4;
	// begin inline asm
	{
    .reg .pred p;
    and.b32 %r926, %r942, %r928;    setp.ne.u32 p, %r926, 0;
    vote.ballot.sync.b32 %r926, p, 0xffffffff;
    @!p not.b32 %r926, %r926;
}

	// end inline asm
	and.b32  	%r948, %r926, %r947;
	mov.b32 	%r931, 8;
	// begin inline asm
	{
    .reg .pred p;
    and.b32 %r929, %r942, %r931;    setp.ne.u32 p, %r929, 0;
    vote.ballot.sync.b32 %r929, p, 0xffffffff;
    @!p not.b32 %r929, %r929;
}

	// end inline asm
	and.b32  	%r949, %r929, %r948;
	mov.b32 	%r934, 16;
	// begin inline asm
	{
    .reg .pred p;
    and.b32 %r932, %r942, %r934;    setp.ne.u32 p, %r932, 0;
    vote.ballot.sync.b32 %r932, p, 0xffffffff;
    @!p not.b32 %r932, %r932;
}

	// end inline asm
	and.b32  	%r950, %r932, %r949;
	mov.b32 	%r937, 32;
	// begin inline asm
	{
    .reg .pred p;
    and.b32 %r935, %r942, %r937;    setp.ne.u32 p, %r935, 0;
    vote.ballot.sync.b32 %r935, p, 0xffffffff;
    @!p not.b32 %r935, %r935;
}

	// end inline asm
	and.b32  	%r951, %r935, %r950;
	mov.b32 	%r940, 64;
	// begin inline asm
	{
    .reg .pred p;
    and.b32 %r938, %r942, %r940;    setp.ne.u32 p, %r938, 0;
    vote.ballot.sync.b32 %r938, p, 0xffffffff;
    @!p not.b32 %r938, %r938;
}

	// end inline asm
	and.b32  	%r952, %r938, %r951;
	mov.b32 	%r943, 128;
	// begin inline asm
	{
    .reg .pred p;
    and.b32 %r941, %r942, %r943;    setp.ne.u32 p, %r941, 0;
    vote.ballot.sync.b32 %r941, p, 0xffffffff;
    @!p not.b32 %r941, %r941;
}

	// end inline asm
	and.b32  	%r953, %r941, %r952;
	clz.b32 	%r954, %r953;
	sub.s32 	%r212, 31, %r954;
	and.b32  	%r955, %r689, %r953;
	popc.b32 	%r213, %r955;
	setp.ne.s32 	%p86, %r330, %r212;
	mov.b32 	%r1976, 0;
	@%p86 bra 	$L__BB13_133;
	shl.b32 	%r956, %r942, 2;
	add.s32 	%r957, %r173, %r956;
	atom.shared.add.u32 	%r1976, [%r957], %r213;
$L__BB13_133:
	shfl.sync.idx.b32	%r983|%p87, %r1976, %r212, 31, -1;
	add.s32 	%r216, %r213, %r983;
	shr.u32 	%r984, %r1957, %r328;
	and.b32  	%r980, %r984, %r86;
	mov.b32 	%r960, 1;
	// begin inline asm
	{
    .reg .pred p;
    and.b32 %r958, %r980, %r960;    setp.ne.u32 p, %r958, 0;
    vote.ballot.sync.b32 %r958, p, 0xffffffff;
    @!p not.b32 %r958, %r958;
}

	// end inline asm
	mov.b32 	%r963, 2;
	// begin inline asm
	{
    .reg .pred p;
    and.b32 %r961, %r980, %r963;    setp.ne.u32 p, %r961, 0;
    vote.ballot.sync.b32 %r961, p, 0xffffffff;
    @!p not.b32 %r961, %r961;
}

	// end inline asm
	and.b32  	%r985, %r961, %r958;
	mov.b32 	%r966, 4;
	// begin inline asm
	{
    .reg .pred p;
    and.b32 %r964, %r980, %r966;    setp.ne.u32 p, %r964, 0;
    vote.ballot.sync.b32 %r964, p, 0xffffffff;
    @!p not.b32 %r964, %r964;
}

	// end inline asm
	and.b32  	%r986, %r964, %r985;
	mov.b32 	%r969, 8;
	// begin inline asm
	{
    .reg .pred p;
    and.b32 %r967, %r980, %r969;    setp.ne.u32 p, %r967, 0;
    vote.ballot.sync.b32 %r967, p, 0xffffffff;
    @!p not.b32 %r967, %r967;
}

	// end inline asm
	and.b32  	%r987, %r967, %r986;
	mov.b32 	%r972, 16;
	// begin inline asm
	{
    .reg .pred p;
    and.b32 %r970, %r980, %r972;    setp.ne.u32 p, %r970, 0;
    vote.ballot.sync.b32 %r970, p, 0xffffffff;
    @!p not.b32 %r970, %r970;
}

	// end inline asm
	and.b32  	%r988, %r970, %r987;
	mov.b32 	%r975, 32;
	// begin inline asm
	{
    .reg .pred p;
    and.b32 %r973, %r980, %r975;    setp.ne.u32 p, %r973, 0;
    vote.ballot.sync.b32 %r973, p, 0xffffffff;
    @!p not.b32 %r973, %r973;
}

	// end inline asm
	and.b32  	%r989, %r973, %r988;
	mov.b32 	%r978, 64;
	// begin inline asm
	{
    .reg .pred p;
    and.b32 %r976, %r980, %r978;    setp.ne.u32 p, %r976, 0;
    vote.ballot.sync.b32 %r976, p, 0xffffffff;
    @!p not.b32 %r976, %r976;
}

	// end inline asm
	and.b32  	%r990, %r976, %r989;
	mov.b32 	%r981, 128;
	// begin inline asm
	{
    .reg .pred p;
    and.b32 %r979, %r980, %r981;    setp.ne.u32 p, %r979, 0;
    vote.ballot.sync.b32 %r979, p, 0xffffffff;
    @!p not.b32 %r979, %r979;
}

	// end inline asm
	and.b32  	%r991, %r979, %r990;
	clz.b32 	%r992, %r991;
	sub.s32 	%r218, 31, %r992;
	and.b32  	%r993, %r689, %r991;
	popc.b32 	%r219, %r993;
	setp.ne.s32 	%p88, %r330, %r218;
	mov.b32 	%r1977, 0;
	@%p88 bra 	$L__BB13_135;
	shl.b32 	%r994, %r980, 2;
	add.s32 	%r995, %r173, %r994;
	atom.shared.add.u32 	%r1977, [%r995], %r219;
$L__BB13_135:
	shfl.sync.idx.b32	%r1021|%p89, %r1977, %r218, 31, -1;
	add.s32 	%r222, %r219, %r1021;
	shr.u32 	%r1022, %r1958, %r328;
	and.b32  	%r1018, %r1022, %r86;
	mov.b32 	%r998, 1;
	// begin inline asm
	{
    .reg .pred p;
    and.b32 %r996, %r1018, %r998;    setp.ne.u32 p, %r996, 0;
    vote.ballot.sync.b32 %r996, p, 0xffffffff;
    @!p not.b32 %r996, %r996;
}

	// end inline asm
	mov.b32 	%r1001, 2;
	// begin inline asm
	{
    .reg .pred p;
    and.b32 %r999, %r1018, %r1001;    setp.ne.u32 p, %r999, 0;
    vote.ballot.sync.b32 %r999, p, 0xffffffff;
    @!p not.b32 %r999, %r999;
}

	// end inline asm
	and.b32  	%r1023, %r999, %r996;
	mov.b32 	%r1004, 4;
	// begin inline asm
	{
    .reg .pred p;
    and.b32 %r1002, %r1018, %r1004;    setp.ne.u32 p, %r1002, 0;
    vote.ballot.sync.b32 %r1002, p, 0xffffffff;
    @!p not.b32 %r1002, %r1002;
}

	// end inline asm
	and.b32  	%r1024, %r1002, %r1023;
	mov.b32 	%r1007, 8;
	// begin inline asm
	{
    .reg .pred p;
    and.b32 %r1005, %r1018, %r1007;    setp.ne.u32 p, %r1005, 0;
    vote.ballot.sync.b32 %r1005, p, 0xffffffff;
    @!p not.b32 %r1005, %r1005;
}

	// end inline asm
	and.b32  	%r1025, %r1005, %r1024;
	mov.b32 	%r1010, 16;
	// begin inline asm
	{
    .reg .pred p;
    and.b32 %r1008, %r1018, %r1010;    setp.ne.u32 p, %r1008, 0;
    vote.ballot.sync.b32 %r1008, p, 0xffffffff;
    @!p not.b32 %r1008, %r1008;
}

	// end inline asm
	and.b32  	%r1026, %r1008, %r1025;
	mov.b32 	%r1013, 32;
	// begin inline asm
	{
    .reg .pred p;
    and.b32 %r1011, %r1018, %r1013;    setp.ne.u32 p, %r1011, 0;
    vote.ballot.sync.b32 %r1011, p, 0xffffffff;
    @!p not.b32 %r1011, %r1011;
}

	// end inline asm
	and.b32  	%r1027, %r1011, %r1026;
	mov.b32 	%r1016, 64;
	// begin inline asm
	{
    .reg .pred p;
    and.b32 %r1014, %r1018, %r1016;    setp.ne.u32 p, %r1014, 0;
    vote.ballot.sync.b32 %r1014, p, 0xffffffff;
    @!p not.b32 %r1014, %r1014;
}

	// end inline asm
	and.b32  	%r1028, %r1014, %r1027;
	mov.b32 	%r1019, 128;
	// begin inline asm
	{
    .reg .pred p;
    and.b32 %r1017, %r1018, %r1019;    setp.ne.u32 p, %r1017, 0;
    vote.ballot.sync.b32 %r1017, p, 0xffffffff;
    @!p not.b32 %r1017, %r1017;
}

	// end inline asm
	and.b32  	%r1029, %r1017, %r1028;
	clz.b32 	%r1030, %r1029;
	sub.s32 	%r224, 31, %r1030;
	and.b32  	%r1031, %r689, %r1029;
	popc.b32 	%r225, %r1031;
	setp.ne.s32 	%p90, %r330, %r224;
	mov.b32 	%r1978, 0;
	@%p90 bra 	$L__BB13_137;
	shl.b32 	%r1032, %r1018, 2;
	add.s32 	%r1033, %r173, %r1032;
	atom.shared.add.u32 	%r1978, [%r1033], %r225;
$L__BB13_137:
	shfl.sync.idx.b32	%r1059|%p91, %r1978, %r224, 31, -1;
	add.s32 	%r228, %r225, %r1059;
	shr.u32 	%r1060, %r1959, %r328;
	and.b32  	%r1056, %r1060, %r86;
	mov.b32 	%r1036, 1;
	// begin inline asm
	{
    .reg .pred p;
    and.b32 %r1034, %r1056, %r1036;    setp.ne.u32 p, %r1034, 0;
    vote.ballot.sync.b32 %r1034, p, 0xffffffff;
    @!p not.b32 %r1034, %r1034;
}

	// end inline asm
	mov.b32 	%r1039, 2;
	// begin inline asm
	{
    .reg .pred p;
    and.b32 %r1037, %r1056, %r1039;    setp.ne.u32 p, %r1037, 0;
    vote.ballot.sync.b32 %r1037, p, 0xffffffff;
    @!p not.b32 %r1037, %r1037;
}

	// end inline asm
	and.b32  	%r1061, %r1037, %r1034;
	mov.b32 	%r1042, 4;
	// begin inline asm
	{
    .reg .pred p;
    and.b32 %r1040, %r1056, %r1042;    setp.ne.u32 p, %r1040, 0;
    vote.ballot.sync.b32 %r1040, p, 0xffffffff;
    @!p not.b32 %r1040, %r1040;
}

	// end inline asm
	and.b32  	%r1062, %r1040, %r1061;
	mov.b32 	%r1045, 8;
	// begin inline asm
	{
    .reg .pred p;
    and.b32 %r1043, %r1056, %r1045;    setp.ne.u32 p, %r1043, 0;
    vote.ballot.sync.b32 %r1043, p, 0xffffffff;
    @!p not.b32 %r1043, %r1043;
}

	// end inline asm
	and.b32  	%r1063, %r1043, %r1062;
	mov.b32 	%r1048, 16;
	// begin inline asm
	{
    .reg .pred p;
    and.b32 %r1046, %r1056, %r1048;    setp.ne.u32 p, %r1046, 0;
    vote.ballot.sync.b32 %r1046, p, 0xffffffff;
    @!p not.b32 %r1046, %r1046;
}

	// end inline asm
	and.b32  	%r1064, %r1046, %r1063;
	mov.b32 	%r1051, 32;
	// begin inline asm
	{
    .reg .pred p;
    and.b32 %r1049, %r1056, %r1051;    setp.ne.u32 p, %r1049, 0;
    vote.ballot.sync.b32 %r1049, p, 0xffffffff;
    @!p not.b32 %r1049, %r1049;
}

	// end inline asm
	and.b32  	%r1065, %r1049, %r1064;
	mov.b32 	%r1054, 64;
	// begin inline asm
	{
    .reg .pred p;
    and.b32 %r1052, %r1056, %r1054;    setp.ne.u32 p, %r1052, 0;
    vote.ballot.sync.b32 %r1052, p, 0xffffffff;
    @!p not.b32 %r1052, %r1052;
}

	// end inline asm
	and.b32  	%r1066, %r1052, %r1065;
	mov.b32 	%r1057, 128;
	// begin inline asm
	{
    .reg .pred p;
    and.b32 %r1055, %r1056, %r1057;    setp.ne.u32 p, %r1055, 0;
    vote.ballot.sync.b32 %r1055, p, 0xffffffff;
    @!p not.b32 %r1055, %r1055;
}

	// end inline asm
	and.b32  	%r1067, %r1055, %r1066;
	clz.b32 	%r1068, %r1067;
	sub.s32 	%r230, 31, %r1068;
	and.b32  	%r1069, %r689, %r1067;
	popc.b32 	%r231, %r1069;
	setp.ne.s32 	%p92, %r330, %r230;
	mov.b32 	%r1979, 0;
	@%p92 bra 	$L__BB13_139;
	shl.b32 	%r1070, %r1056, 2;
	add.s32 	%r1071, %r173, %r1070;
	atom.shared.add.u32 	%r1979, [%r1071], %r231;
$L__BB13_139:
	shfl.sync.idx.b32	%r1097|%p93, %r1979, %r230, 31, -1;
	add.s32 	%r234, %r231, %r1097;
	shr.u32 	%r1098, %r1960, %r328;
	and.b32  	%r1094, %r1098, %r86;
	mov.b32 	%r1074, 1;
	// begin inline asm
	{
    .reg .pred p;
    and.b32 %r1072, %r1094, %r1074;    setp.ne.u32 p, %r1072, 0;
    vote.ballot.sync.b32 %r1072, p, 0xffffffff;
    @!p not.b32 %r1072, %r1072;
}

	// end inline asm
	mov.b32 	%r1077, 2;
	// begin inline asm
	{
    .reg .pred p;
    and.b32 %r1075, %r1094, %r1077;    setp.ne.u32 p, %r1075, 0;
    vote.ballot.sync.b32 %r1075, p, 0xffffffff;
    @!p not.b32 %r1075, %r1075;
}

	// end inline asm
	and.b32  	%r1099, %r1075, %r1072;
	mov.b32 	%r1080, 4;
	// begin inline asm
	{
    .reg .pred p;
    and.b32 %r1078, %r1094, %r1080;    setp.ne.u32 p, %r1078, 0;
    vote.ballot.sync.b32 %r1078, p, 0xffffffff;
    @!p not.b32 %r1078, %r1078;
}

	// end inline asm
	and.b32  	%r1100, %r1078, %r1099;
	mov.b32 	%r1083, 8;
	// begin inline asm
	{
    .reg .pred p;
    and.b32 %r1081, %r1094, %r1083;    setp.ne.u32 p, %r1081, 0;
    vote.ballot.sync.b32 %r1081, p, 0xffffffff;
    @!p not.b32 %r1081, %r1081;
}

	// end inline asm
	and.b32  	%r1101, %r1081, %r1100;
	mov.b32 	%r1086, 16;
	// begin inline asm
	{
    .reg .pred p;
    and.b32 %r1084, %r1094, %r1086;    setp.ne.u32 p, %r1084, 0;
    vote.ballot.sync.b32 %r1084, p, 0xffffffff;
    @!p not.b32 %r1084, %r1084;
}

	// end inline asm
	and.b32  	%r1102, %r1084, %r1101;
	mov.b32 	%r1089, 32;
	// begin inline asm
	{
    .reg .pred p;
    and.b32 %r1087, %r1094, %r1089;    setp.ne.u32 p, %r1087, 0;
    vote.ballot.sync.b32 %r1087, p, 0xffffffff;
    @!p not.b32 %r1087, %r1087;
}

	// end inline asm
	and.b32  	%r1103, %r1087, %r1102;
	mov.b32 	%r1092, 64;
	// begin inline asm
	{
    .reg .pred p;
    and.b32 %r1090, %r1094, %r1092;    setp.ne.u32 p, %r1090, 0;
    vote.ballot.sync.b32 %r1090, p, 0xffffffff;
    @!p not.b32 %r1090, %r1090;
}

	// end inline asm
	and.b32  	%r1104, %r1090, %r1103;
	mov.b32 	%r1095, 128;
	// begin inline asm
	{
    .reg .pred p;
    and.b32 %r1093, %r1094, %r1095;    setp.ne.u32 p, %r1093, 0;
    vote.ballot.sync.b32 %r1093, p, 0xffffffff;
    @!p not.b32 %r1093, %r1093;
}

	// end inline asm
	and.b32  	%r1105, %r1093, %r1104;
	clz.b32 	%r1106, %r1105;
	sub.s32 	%r236, 31, %r1106;
	and.b32  	%r1107, %r689, %r1105;
	popc.b32 	%r237, %r1107;
	setp.ne.s32 	%p94, %r330, %r236;
	mov.b32 	%r1980, 0;
	@%p94 bra 	$L__BB13_141;
	shl.b32 	%r1108, %r1094, 2;
	add.s32 	%r1109, %r173, %r1108;
	atom.shared.add.u32 	%r1980, [%r1109], %r237;
$L__BB13_141:
	shfl.sync.idx.b32	%r1135|%p95, %r1980, %r236, 31, -1;
	add.s32 	%r240, %r237, %r1135;
	shr.u32 	%r1136, %r1961, %r328;
	and.b32  	%r1132, %r1136, %r86;
	mov.b32 	%r1112, 1;
	// begin inline asm
	{
    .reg .pred p;
    and.b32 %r1110, %r1132, %r1112;    setp.ne.u32 p, %r1110, 0;
    vote.ballot.sync.b32 %r1110, p, 0xffffffff;
    @!p not.b32 %r1110, %r1110;
}

	// end inline asm
	mov.b32 	%r1115, 2;
	// begin inline asm
	{
    .reg .pred p;
    and.b32 %r1113, %r1132, %r1115;    setp.ne.u32 p, %r1113, 0;
    vote.ballot.sync.b32 %r1113, p, 0xffffffff;
    @!p not.b32 %r1113, %r1113;
}

	// end inline asm
	and.b32  	%r1137, %r1113, %r1110;
	mov.b32 	%r1118, 4;
	// begin inline asm
	{
    .reg .pred p;
    and.b32 %r1116, %r1132, %r1118;    setp.ne.u32 p, %r1116, 0;
    vote.ballot.sync.b32 %r1116, p, 0xffffffff;
    @!p not.b32 %r1116, %r1116;
}

	// end inline asm
	and.b32  	%r1138, %r1116, %r1137;
	mov.b32 	%r1121, 8;
	// begin inline asm
	{
    .reg .pred p;
    and.b32 %r1119, %r1132, %r1121;    setp.ne.u32 p, %r1119, 0;
    vote.ballot.sync.b32 %r1119, p, 0xffffffff;
    @!p not.b32 %r1119, %r1119;
}

	// end inline asm
	and.b32  	%r1139, %r1119, %r1138;
	mov.b32 	%r1124, 16;
	// begin inline asm
	{
    .reg .pred p;
    and.b32 %r1122, %r1132, %r1124;    setp.ne.u32 p, %r1122, 0;
    vote.ballot.sync.b32 %r1122, p, 0xffffffff;
    @!p not.b32 %r1122, %r1122;
}

	// end inline asm
	and.b32  	%r1140, %r1122, %r1139;
	mov.b32 	%r1127, 32;
	// begin inline asm
	{
    .reg .pred p;
    and.b32 %r1125, %r1132, %r1127;    setp.ne.u32 p, %r1125, 0;
    vote.ballot.sync.b32 %r1125, p, 0xffffffff;
    @!p not.b32 %r1125, %r1125;
}

	// end inline asm
	and.b32  	%r1141, %r1125, %r1140;
	mov.b32 	%r1130, 64;
	// begin inline asm
	{
    .reg .pred p;
    and.b32 %r1128, %r1132, %r1130;    setp.ne.u32 p, %r1128, 0;
    vote.ballot.sync.b32 %r1128, p, 0xffffffff;
    @!p not.b32 %r1128, %r1128;
}

	// end inline asm
	and.b32  	%r1142, %r1128, %r1141;
	mov.b32 	%r1133, 128;
	// begin inline asm
	{
    .reg .pred p;
    and.b32 %r1131, %r1132, %r1133;    setp.ne.u32 p, %r1131, 0;
    vote.ballot.sync.b32 %r1131, p, 0xffffffff;
    @!p not.b32 %r1131, %r1131;
}

	// end inline asm
	and.b32  	%r1143, %r1131, %r1142;
	clz.b32 	%r1144, %r1143;
	sub.s32 	%r242, 31, %r1144;
	and.b32  	%r1145, %r689, %r1143;
	popc.b32 	%r243, %r1145;
	setp.ne.s32 	%p96, %r330, %r242;
	mov.b32 	%r1981, 0;
	@%p96 bra 	$L__BB13_143;
	shl.b32 	%r1146, %r1132, 2;
	add.s32 	%r1147, %r173, %r1146;
	atom.shared.add.u32 	%r1981, [%r1147], %r243;
$L__BB13_143:
	shfl.sync.idx.b32	%r1173|%p97, %r1981, %r242, 31, -1;
	add.s32 	%r246, %r243, %r1173;
	shr.u32 	%r1174, %r1962, %r328;
	and.b32  	%r1170, %r1174, %r86;
	mov.b32 	%r1150, 1;
	// begin inline asm
	{
    .reg .pred p;
    and.b32 %r1148, %r1170, %r1150;    setp.ne.u32 p, %r1148, 0;
    vote.ballot.sync.b32 %r1148, p, 0xffffffff;
    @!p not.b32 %r1148, %r1148;
}

	// end inline asm
	mov.b32 	%r1153, 2;
	// begin inline asm
	{
    .reg .pred p;
    and.b32 %r1151, %r1170, %r1153;    setp.ne.u32 p, %r1151, 0;
    vote.ballot.sync.b32 %r1151, p, 0xffffffff;
    @!p not.b32 %r1151, %r1151;
}

	// end inline asm
	and.b32  	%r1175, %r1151, %r1148;
	mov.b32 	%r1156, 4;
	// begin inline asm
	{
    .reg .pred p;
    and.b32 %r1154, %r1170, %r1156;    setp.ne.u32 p, %r1154, 0;
    vote.ballot.sync.b32 %r1154, p, 0xffffffff;
    @!p not.b32 %r1154, %r1154;
}

	// end inline asm
	and.b32  	%r1176, %r1154, %r1175;
	mov.b32 	%r1159, 8;
	// begin inline asm
	{
    .reg .pred p;
    and.b32 %r1157, %r1170, %r1159;    setp.ne.u32 p, %r1157, 0;
    vote.ballot.sync.b32 %r1157, p, 0xffffffff;
    @!p not.b32 %r1157, %r1157;
}

	// end inline asm
	and.b32  	%r1177, %r1157, %r1176;
	mov.b32 	%r1162, 16;
	// begin inline asm
	{
    .reg .pred p;
    and.b32 %r1160, %r1170, %r1162;    setp.ne.u32 p, %r1160, 0;
    vote.ballot.sync.b32 %r1160, p, 0xffffffff;
    @!p not.b32 %r1160, %r1160;
}

	// end inline asm
	and.b32  	%r1178, %r1160, %r1177;
	mov.b32 	%r1165, 32;
	// begin inline asm
	{
    .reg .pred p;
    and.b32 %r1163, %r1170, %r1165;    setp.ne.u32 p, %r1163, 0;
    vote.ballot.sync.b32 %r1163, p, 0xffffffff;
    @!p not.b32 %r1163, %r1163;
}

	// end inline asm
	and.b32  	%r1179, %r1163, %r1178;
	mov.b32 	%r1168, 64;
	// begin inline asm
	{
    .reg .pred p;
    and.b32 %r1166, %r1170, %r1168;    setp.ne.u32 p, %r1166, 0;
    vote.ballot.sync.b32 %r1166, p, 0xffffffff;
    @!p not.b32 %r1166, %r1166;
}

	// end inline asm
	and.b32  	%r1180, %r1166, %r1179;
	mov.b32 	%r1171, 128;
	// begin inline asm
	{
    .reg .pred p;
    and.b32 %r1169, %r1170, %r1171;    setp.ne.u32 p, %r1169, 0;
    vote.ballot.sync.b32 %r1169, p, 0xffffffff;
    @!p not.b32 %r1169, %r1169;
}

	// end inline asm
	and.b32  	%r1181, %r1169, %r1180;
	clz.b32 	%r1182, %r1181;
	sub.s32 	%r248, 31, %r1182;
	and.b32  	%r1183, %r689, %r1181;
	popc.b32 	%r249, %r1183;
	setp.ne.s32 	%p98, %r330, %r248;
	mov.b32 	%r1982, 0;
	@%p98 bra 	$L__BB13_145;
	shl.b32 	%r1184, %r1170, 2;
	add.s32 	%r1185, %r173, %r1184;
	atom.shared.add.u32 	%r1982, [%r1185], %r249;
$L__BB13_145:
	shfl.sync.idx.b32	%r1211|%p99, %r1982, %r248, 31, -1;
	add.s32 	%r252, %r249, %r1211;
	shr.u32 	%r1212, %r1963, %r328;
	and.b32  	%r1208, %r1212, %r86;
	mov.b32 	%r1188, 1;
	// begin inline asm
	{
    .reg .pred p;
    and.b32 %r1186, %r1208, %r1188;    setp.ne.u32 p, %r1186, 0;
    vote.ballot.sync.b32 %r1186, p, 0xffffffff;
    @!p not.b32 %r1186, %r1186;
}

	// end inline asm
	mov.b32 	%r1191, 2;
	// begin inline asm
	{
    .reg .pred p;
    and.b32 %r1189, %r1208, %r1191;    setp.ne.u32 p, %r1189, 0;
    vote.ballot.sync.b32 %r1189, p, 0xffffffff;
    @!p not.b32 %r1189, %r1189;
}

	// end inline asm
	and.b32  	%r1213, %r1189, %r1186;
	mov.b32 	%r1194, 4;
	// begin inline asm
	{
    .reg .pred p;
    and.b32 %r1192, %r1208, %r1194;    setp.ne.u32 p, %r1192, 0;
    vote.ballot.sync.b32 %r1192, p, 0xffffffff;
    @!p not.b32 %r1192, %r1192;
}

	// end inline asm
	and.b32  	%r1214, %r1192, %r1213;
	mov.b32 	%r1197, 8;
	// begin inline asm
	{
    .reg .pred p;
    and.b32 %r1195, %r1208, %r1197;    setp.ne.u32 p, %r1195, 0;
    vote.ballot.sync.b32 %r1195, p, 0xffffffff;
    @!p not.b32 %r1195, %r1195;
}

	// end inline asm
	and.b32  	%r1215, %r1195, %r1214;
	mov.b32 	%r1200, 16;
	// begin inline asm
	{
    .reg .pred p;
    and.b32 %r1198, %r1208, %r1200;    setp.ne.u32 p, %r1198, 0;
    vote.ballot.sync.b32 %r1198, p, 0xffffffff;
    @!p not.b32 %r1198, %r1198;
}

	// end inline asm
	and.b32  	%r1216, %r1198, %r1215;
	mov.b32 	%r1203, 32;
	// begin inline asm
	{
    .reg .pred p;
    and.b32 %r1201, %r1208, %r1203;    setp.ne.u32 p, %r1201, 0;
    vote.ballot.sync.b32 %r1201, p, 0xffffffff;
    @!p not.b32 %r1201, %r1201;
}

	// end inline asm
	and.b32  	%r1217, %r1201, %r1216;
	mov.b32 	%r1206, 64;
	// begin inline asm
	{
    .reg .pred p;
    and.b32 %r1204, %r1208, %r1206;    setp.ne.u32 p, %r1204, 0;
    vote.ballot.sync.b32 %r1204, p, 0xffffffff;
    @!p not.b32 %r1204, %r1204;
}

	// end inline asm
	and.b32  	%r1218, %r1204, %r1217;
	mov.b32 	%r1209, 128;
	// begin inline asm
	{
    .reg .pred p;
    and.b32 %r1207, %r1208, %r1209;    setp.ne.u32 p, %r1207, 0;
    vote.ballot.sync.b32 %r1207, p, 0xffffffff;
    @!p not.b32 %r1207, %r1207;
}

	// end inline asm
	and.b32  	%r1219, %r1207, %r1218;
	clz.b32 	%r1220, %r1219;
	sub.s32 	%r254, 31, %r1220;
	and.b32  	%r1221, %r689, %r1219;
	popc.b32 	%r255, %r1221;
	setp.ne.s32 	%p100, %r330, %r254;
	mov.b32 	%r1983, 0;
	@%p100 bra 	$L__BB13_147;
	shl.b32 	%r1222, %r1208, 2;
	add.s32 	%r1223, %r173, %r1222;
	atom.shared.add.u32 	%r1983, [%r1223], %r255;
$L__BB13_147:
	shfl.sync.idx.b32	%r1249|%p101, %r1983, %r254, 31, -1;
	add.s32 	%r258, %r255, %r1249;
	shr.u32 	%r1250, %r1964, %r328;
	and.b32  	%r1246, %r1250, %r86;
	mov.b32 	%r1226, 1;
	// begin inline asm
	{
    .reg .pred p;
    and.b32 %r1224, %r1246, %r1226;    setp.ne.u32 p, %r1224, 0;
    vote.ballot.sync.b32 %r1224, p, 0xffffffff;
    @!p not.b32 %r1224, %r1224;
}

	// end inline asm
	mov.b32 	%r1229, 2;
	// begin inline asm
	{
    .reg .pred p;
    and.b32 %r1227, %r1246, %r1229;    setp.ne.u32 p, %r1227, 0;
    vote.ballot.sync.b32 %r1227, p, 0xffffffff;
    @!p not.b32 %r1227, %r1227;
}

	// end inline asm
	and.b32  	%r1251, %r1227, %r1224;
	mov.b32 	%r1232, 4;
	// begin inline asm
	{
    .reg .pred p;
    and.b32 %r1230, %r1246, %r1232;    setp.ne.u32 p, %r1230, 0;
    vote.ballot.sync.b32 %r1230, p, 0xffffffff;
    @!p not.b32 %r1230, %r1230;
}

	// end inline asm
	and.b32  	%r1252, %r1230, %r1251;
	mov.b32 	%r1235, 8;
	// begin inline asm
	{
    .reg .pred p;
    and.b32 %r1233, %r1246, %r1235;    setp.ne.u32 p, %r1233, 0;
    vote.ballot.sync.b32 %r1233, p, 0xffffffff;
    @!p not.b32 %r1233, %r1233;
}

	// end inline asm
	and.b32  	%r1253, %r1233, %r1252;
	mov.b32 	%r1238, 16;
	// begin inline asm
	{
    .reg .pred p;
    and.b32 %r1236, %r1246, %r1238;    setp.ne.u32 p, %r1236, 0;
    vote.ballot.sync.b32 %r1236, p, 0xffffffff;
    @!p not.b32 %r1236, %r1236;
}

	// end inline asm
	and.b32  	%r1254, %r1236, %r1253;
	mov.b32 	%r1241, 32;
	// begin inline asm
	{
    .reg .pred p;
    and.b32 %r1239, %r1246, %r1241;    setp.ne.u32 p, %r1239, 0;
    vote.ballot.sync.b32 %r1239, p, 0xffffffff;
    @!p not.b32 %r1239, %r1239;
}

	// end inline asm
	and.b32  	%r1255, %r1239, %r1254;
	mov.b32 	%r1244, 64;
	// begin inline asm
	{
    .reg .pred p;
    and.b32 %r1242, %r1246, %r1244;    setp.ne.u32 p, %r1242, 0;
    vote.ballot.sync.b32 %r1242, p, 0xffffffff;
    @!p not.b32 %r1242, %r1242;
}

	// end inline asm
	and.b32  	%r1256, %r1242, %r1255;
	mov.b32 	%r1247, 128;
	// begin inline asm
	{
    .reg .pred p;
    and.b32 %r1245, %r1246, %r1247;    setp.ne.u32 p, %r1245, 0;
    vote.ballot.sync.b32 %r1245, p, 0xffffffff;
    @!p not.b32 %r1245, %r1245;
}

	// end inline asm
	and.b32  	%r1257, %r1245, %r1256;
	clz.b32 	%r1258, %r1257;
	sub.s32 	%r260, 31, %r1258;
	and.b32  	%r1259, %r689, %r1257;
	popc.b32 	%r261, %r1259;
	setp.ne.s32 	%p102, %r330, %r260;
	mov.b32 	%r1984, 0;
	@%p102 bra 	$L__BB13_149;
	shl.b32 	%r1260, %r1246, 2;
	add.s32 	%r1261, %r173, %r1260;
	atom.shared.add.u32 	%r1984, [%r1261], %r261;
$L__BB13_149:
	shfl.sync.idx.b32	%r1287|%p103, %r1984, %r260, 31, -1;
	add.s32 	%r264, %r261, %r1287;
	shr.u32 	%r1288, %r1965, %r328;
	and.b32  	%r1284, %r1288, %r86;
	mov.b32 	%r1264, 1;
	// begin inline asm
	{
    .reg .pred p;
    and.b32 %r1262, %r1284, %r1264;    setp.ne.u32 p, %r1262, 0;
    vote.ballot.sync.b32 %r1262, p, 0xffffffff;
    @!p not.b32 %r1262, %r1262;
}

	// end inline asm
	mov.b32 	%r1267, 2;
	// begin inline asm
	{
    .reg .pred p;
    and.b32 %r1265, %r1284, %r1267;    setp.ne.u32 p, %r1265, 0;
    vote.ballot.sync.b32 %r1265, p, 0xffffffff;
    @!p not.b32 %r1265, %r1265;
}

	// end inline asm
	and.b32  	%r1289, %r1265, %r1262;
	mov.b32 	%r1270, 4;
	// begin inline asm
	{
    .reg .pred p;
    and.b32 %r1268, %r1284, %r1270;    setp.ne.u32 p, %r1268, 0;
    vote.ballot.sync.b32 %r1268, p, 0xffffffff;
    @!p not.b32 %r1268, %r1268;
}

	// end inline asm
	and.b32  	%r1290, %r1268, %r1289;
	mov.b32 	%r1273, 8;
	// begin inline asm
	{
    .reg .pred p;
    and.b32 %r1271, %r1284, %r1273;    setp.ne.u32 p, %r1271, 0;
    vote.ballot.sync.b32 %r1271, p, 0xffffffff;
    @!p not.b32 %r1271, %r1271;
}

	// end inline asm
	and.b32  	%r1291, %r1271, %r1290;
	mov.b32 	%r1276, 16;
	// begin inline asm
	{
    .reg .pred p;
    and.b32 %r1274, %r1284, %r1276;    setp.ne.u32 p, %r1274, 0;
    vote.ballot.sync.b32 %r1274, p, 0xffffffff;
    @!p not.b32 %r1274, %r1274;
}

	// end inline asm
	and.b32  	%r1292, %r1274, %r1291;
	mov.b32 	%r1279, 32;
	// begin inline asm
	{
    .reg .pred p;
    and.b32 %r1277, %r1284, %r1279;    setp.ne.u32 p, %r1277, 0;
    vote.ballot.sync.b32 %r1277, p, 0xffffffff;
    @!p not.b32 %r1277, %r1277;
}

	// end inline asm
	and.b32  	%r1293, %r1277, %r1292;
	mov.b32 	%r1282, 64;
	// begin inline asm
	{
    .reg .pred p;
    and.b32 %r1280, %r1284, %r1282;    setp.ne.u32 p, %r1280, 0;
    vote.ballot.sync.b32 %r1280, p, 0xffffffff;
    @!p not.b32 %r1280, %r1280;
}

	// end inline asm
	and.b32  	%r1294, %r1280, %r1293;
	mov.b32 	%r1285, 128;
	// begin inline asm
	{
    .reg .pred p;
    and.b32 %r1283, %r1284, %r1285;    setp.ne.u32 p, %r1283, 0;
    vote.ballot.sync.b32 %r1283, p, 0xffffffff;
    @!p not.b32 %r1283, %r1283;
}

	// end inline asm
	and.b32  	%r1295, %r1283, %r1294;
	clz.b32 	%r1296, %r1295;
	sub.s32 	%r266, 31, %r1296;
	and.b32  	%r1297, %r689, %r1295;
	popc.b32 	%r267, %r1297;
	setp.ne.s32 	%p104, %r330, %r266;
	mov.b32 	%r1985, 0;
	@%p104 bra 	$L__BB13_151;
	shl.b32 	%r1302, %r1284, 2;
	add.s32 	%r1303, %r173, %r1302;
	atom.shared.add.u32 	%r1985, [%r1303], %r267;
$L__BB13_151:
	shfl.sync.idx.b32	%r1329|%p105, %r1985, %r266, 31, -1;
	add.s32 	%r270, %r267, %r1329;
	shr.u32 	%r1330, %r1966, %r328;
	and.b32  	%r1326, %r1330, %r86;
	mov.b32 	%r1306, 1;
	// begin inline asm
	{
    .reg .pred p;
    and.b32 %r1304, %r1326, %r1306;    setp.ne.u32 p, %r1304, 0;
    vote.ballot.sync.b32 %r1304, p, 0xffffffff;
    @!p not.b32 %r1304, %r1304;
}

	// end inline asm
	mov.b32 	%r1309, 2;
	// begin inline asm
	{
    .reg .pred p;
    and.b32 %r1307, %r1326, %r1309;    setp.ne.u32 p, %r1307, 0;
    vote.ballot.sync.b32 %r1307, p, 0xffffffff;
    @!p not.b32 %r1307, %r1307;
}

	// end inline asm
	and.b32  	%r1331, %r1307, %r1304;
	mov.b32 	%r1312, 4;
	// begin inline asm
	{
    .reg .pred p;
    and.b32 %r1310, %r1326, %r1312;    setp.ne.u32 p, %r1310, 0;
    vote.ballot.sync.b32 %r1310, p, 0xffffffff;
    @!p not.b32 %r1310, %r1310;
}

	// end inline asm
	and.b32  	%r1332, %r1310, %r1331;
	mov.b32 	%r1315, 8;
	// begin inline asm
	{
    .reg .pred p;
    and.b32 %r1313, %r1326, %r1315;    setp.ne.u32 p, %r1313, 0;
    vote.ballot.sync.b32 %r1313, p, 0xffffffff;
    @!p not.b32 %r1313, %r1313;
}

	// end inline asm
	and.b32  	%r1333, %r1313, %r1332;
	mov.b32 	%r1318, 16;
	// begin inline asm
	{
    .reg .pred p;
    and.b32 %r1316, %r1326, %r1318;    setp.ne.u32 p, %r1316, 0;
    vote.ballot.sync.b32 %r1316, p, 0xffffffff;
    @!p not.b32 %r1316, %r1316;
}

	// end inline asm
	and.b32  	%r1334, %r1316, %r1333;
	mov.b32 	%r1321, 32;
	// begin inline asm
	{
    .reg .pred p;
    and.b32 %r1319, %r1326, %r1321;    setp.ne.u32 p, %r1319, 0;
    vote.ballot.sync.b32 %r1319, p, 0xffffffff;
    @!p not.b32 %r1319, %r1319;
}

	// end inline asm
	and.b32  	%r1335, %r1319, %r1334;
	mov.b32 	%r1324, 64;
	// begin inline asm
	{
    .reg .pred p;
    and.b32 %r1322, %r1326, %r1324;    setp.ne.u32 p, %r1322, 0;
    vote.ballot.sync.b32 %r1322, p, 0xffffffff;
    @!p not.b32 %r1322, %r1322;
}

	// end inline asm
	and.b32  	%r1336, %r1322, %r1335;
	mov.b32 	%r1327, 128;
	// begin inline asm
	{
    .reg .pred p;
    and.b32 %r1325, %r1326, %r1327;    setp.ne.u32 p, %r1325, 0;
    vote.ballot.sync.b32 %r1325, p, 0xffffffff;
    @!p not.b32 %r1325, %r1325;
}

	// end inline asm
	and.b32  	%r1337, %r1325, %r1336;
	clz.b32 	%r1338, %r1337;
	sub.s32 	%r272, 31, %r1338;
	and.b32  	%r1339, %r689, %r1337;
	popc.b32 	%r273, %r1339;
	setp.ne.s32 	%p106, %r330, %r272;
	mov.b32 	%r1986, 0;
	@%p106 bra 	$L__BB13_153;
	shl.b32 	%r1344, %r1326, 2;
	add.s32 	%r1345, %r173, %r1344;
	atom.shared.add.u32 	%r1986, [%r1345], %r273;
$L__BB13_153:
	shfl.sync.idx.b32	%r1371|%p107, %r1986, %r272, 31, -1;
	add.s32 	%r276, %r273, %r1371;
	shr.u32 	%r1372, %r1967, %r328;
	and.b32  	%r1368, %r1372, %r86;
	mov.b32 	%r1348, 1;
	// begin inline asm
	{
    .reg .pred p;
    and.b32 %r1346, %r1368, %r1348;    setp.ne.u32 p, %r1346, 0;
    vote.ballot.sync.b32 %r1346, p, 0xffffffff;
    @!p not.b32 %r1346, %r1346;
}

	// end inline asm
	mov.b32 	%r1351, 2;
	// begin inline asm
	{
    .reg .pred p;
    and.b32 %r1349, %r1368, %r1351;    setp.ne.u32 p, %r1349, 0;
    vote.ballot.sync.b32 %r1349, p, 0xffffffff;
    @!p not.b32 %r1349, %r1349;
}

	// end inline asm
	and.b32  	%r1373, %r1349, %r1346;
	mov.b32 	%r1354, 4;
	// begin inline asm
	{
    .reg .pred p;
    and.b32 %r1352, %r1368, %r1354;    setp.ne.u32 p, %r1352, 0;
    vote.ballot.sync.b32 %r1352, p, 0xffffffff;
    @!p not.b32 %r1352, %r1352;
}

	// end inline asm
	and.b32  	%r1374, %r1352, %r1373;
	mov.b32 	%r1357, 8;
	// begin inline asm
	{
    .reg .pred p;
    and.b32 %r1355, %r1368, %r1357;    setp.ne.u32 p, %r1355, 0;
    vote.ballot.sync.b32 %r1355, p, 0xffffffff;
    @!p not.b32 %r1355, %r1355;
}

	// end inline asm
	and.b32  	%r1375, %r1355, %r1374;
	mov.b32 	%r1360, 16;
	// begin inline asm
	{
    .reg .pred p;
    and.b32 %r1358, %r1368, %r1360;    setp.ne.u32 p, %r1358, 0;
    vote.ballot.sync.b32 %r1358, p, 0xffffffff;
    @!p not.b32 %r1358, %r1358;
}

	// end inline asm
	and.b32  	%r1376, %r1358, %r1375;
	mov.b32 	%r1363, 32;
	// begin inline asm
	{
    .reg .pred p;
    and.b32 %r1361, %r1368, %r1363;    setp.ne.u32 p, %r1361, 0;
    vote.ballot.sync.b32 %r1361, p, 0xffffffff;
    @!p not.b32 %r1361, %r1361;
}

	// end inline asm
	and.b32  	%r1377, %r1361, %r1376;
	mov.b32 	%r1366, 64;
	// begin inline asm
	{
    .reg .pred p;
    and.b32 %r1364, %r1368, %r1366;    setp.ne.u32 p, %r1364, 0;
    vote.ballot.sync.b32 %r1364, p, 0xffffffff;
    @!p not.b32 %r1364, %r1364;
}

	// end inline asm
	and.b32  	%r1378, %r1364, %r1377;
	mov.b32 	%r1369, 128;
	// begin inline asm
	{
    .reg .pred p;
    and.b32 %r1367, %r1368, %r1369;    setp.ne.u32 p, %r1367, 0;
    vote.ballot.sync.b32 %r1367, p, 0xffffffff;
    @!p not.b32 %r1367, %r1367;
}

	// end inline asm
	and.b32  	%r1379, %r1367, %r1378;
	clz.b32 	%r1380, %r1379;
	sub.s32 	%r278, 31, %r1380;
	and.b32  	%r1381, %r689, %r1379;
	popc.b32 	%r279, %r1381;
	setp.ne.s32 	%p108, %r330, %r278;
	mov.b32 	%r1987, 0;
	@%p108 bra 	$L__BB13_155;
	shl.b32 	%r1386, %r1368, 2;
	add.s32 	%r1387, %r173, %r1386;
	atom.shared.add.u32 	%r1987, [%r1387], %r279;
$L__BB13_155:
	shfl.sync.idx.b32	%r1413|%p109, %r1987, %r278, 31, -1;
	add.s32 	%r282, %r279, %r1413;
	shr.u32 	%r1414, %r1968, %r328;
	and.b32  	%r1410, %r1414, %r86;
	mov.b32 	%r1390, 1;
	// begin inline asm
	{
    .reg .pred p;
    and.b32 %r1388, %r1410, %r1390;    setp.ne.u32 p, %r1388, 0;
    vote.ballot.sync.b32 %r1388, p, 0xffffffff;
    @!p not.b32 %r1388, %r1388;
}

	// end inline asm
	mov.b32 	%r1393, 2;
	// begin inline asm
	{
    .reg .pred p;
    and.b32 %r1391, %r1410, %r1393;    setp.ne.u32 p, %r1391, 0;
    vote.ballot.sync.b32 %r1391, p, 0xffffffff;
    @!p not.b32 %r1391, %r1391;
}

	// end inline asm
	and.b32  	%r1415, %r1391, %r1388;
	mov.b32 	%r1396, 4;
	// begin inline asm
	{
    .reg .pred p;
    and.b32 %r1394, %r1410, %r1396;    setp.ne.u32 p, %r1394, 0;
    vote.ballot.sync.b32 %r1394, p, 0xffffffff;
    @!p not.b32 %r1394, %r1394;
}

	// end inline asm
	and.b32  	%r1416, %r1394, %r1415;
	mov.b32 	%r1399, 8;
	// begin inline asm
	{
    .reg .pred p;
    and.b32 %r1397, %r1410, %r1399;    setp.ne.u32 p, %r1397, 0;
    vote.ballot.sync.b32 %r1397, p, 0xffffffff;
    @!p not.b32 %r1397, %r1397;
}

	// end inline asm
	and.b32  	%r1417, %r1397, %r1416;
	mov.b32 	%r1402, 16;
	// begin inline asm
	{
    .reg .pred p;
    and.b32 %r1400, %r1410, %r1402;    setp.ne.u32 p, %r1400, 0;
    vote.ballot.sync.b32 %r1400, p, 0xffffffff;
    @!p not.b32 %r1400, %r1400;
}

	// end inline asm
	and.b32  	%r1418, %r1400, %r1417;
	mov.b32 	%r1405, 32;
	// begin inline asm
	{
    .reg .pred p;
    and.b32 %r1403, %r1410, %r1405;    setp.ne.u32 p, %r1403, 0;
    vote.ballot.sync.b32 %r1403, p, 0xffffffff;
    @!p not.b32 %r1403, %r1403;
}

	// end inline asm
	and.b32  	%r1419, %r1403, %r1418;
	mov.b32 	%r1408, 64;
	// begin inline asm
	{
    .reg .pred p;
    and.b32 %r1406, %r1410, %r1408;    setp.ne.u32 p, %r1406, 0;
    vote.ballot.sync.b32 %r1406, p, 0xffffffff;
    @!p not.b32 %r1406, %r1406;
}

	// end inline asm
	and.b32  	%r1420, %r1406, %r1419;
	mov.b32 	%r1411, 128;
	// begin inline asm
	{
    .reg .pred p;
    and.b32 %r1409, %r1410, %r1411;    setp.ne.u32 p, %r1409, 0;
    vote.ballot.sync.b32 %r1409, p, 0xffffffff;
    @!p not.b32 %r1409, %r1409;
}

	// end inline asm
	and.b32  	%r1421, %r1409, %r1420;
	clz.b32 	%r1422, %r1421;
	sub.s32 	%r284, 31, %r1422;
	and.b32  	%r1423, %r689, %r1421;
	popc.b32 	%r285, %r1423;
	setp.ne.s32 	%p110, %r330, %r284;
	mov.b32 	%r1988, 0;
	@%p110 bra 	$L__BB13_157;
	shl.b32 	%r1424, %r1, 5;
	and.b32  	%r1425, %r1424, 31744;
	add.s32 	%r1427, %r597, %r1425;
	shl.b32 	%r1428, %r1410, 2;
	add.s32 	%r1429, %r1427, %r1428;
	atom.shared.add.u32 	%r1988, [%r1429], %r285;
$L__BB13_157:
	shfl.sync.idx.b32	%r1455|%p111, %r1988, %r284, 31, -1;
	add.s32 	%r288, %r285, %r1455;
	shr.u32 	%r1456, %r1969, %r328;
	and.b32  	%r1452, %r1456, %r86;
	mov.b32 	%r1432, 1;
	// begin inline asm
	{
    .reg .pred p;
    and.b32 %r1430, %r1452, %r1432;    setp.ne.u32 p, %r1430, 0;
    vote.ballot.sync.b32 %r1430, p, 0xffffffff;
    @!p not.b32 %r1430, %r1430;
}

	// end inline asm
	mov.b32 	%r1435, 2;
	// begin inline asm
	{
    .reg .pred p;
    and.b32 %r1433, %r1452, %r1435;    setp.ne.u32 p, %r1433, 0;
    vote.ballot.sync.b32 %r1433, p, 0xffffffff;
    @!p not.b32 %r1433, %r1433;
}

	// end inline asm
	and.b32  	%r1457, %r1433, %r1430;
	mov.b32 	%r1438, 4;
	// begin inline asm
	{
    .reg .pred p;
    and.b32 %r1436, %r1452, %r1438;    setp.ne.u32 p, %r1436, 0;
    vote.ballot.sync.b32 %r1436, p, 0xffffffff;
    @!p not.b32 %r1436, %r1436;
}

	// end inline asm
	and.b32  	%r1458, %r1436, %r1457;
	mov.b32 	%r1441, 8;
	// begin inline asm
	{
    .reg .pred p;
    and.b32 %r1439, %r1452, %r1441;    setp.ne.u32 p, %r1439, 0;
    vote.ballot.sync.b32 %r1439, p, 0xffffffff;
    @!p not.b32 %r1439, %r1439;
}

	// end inline asm
	and.b32  	%r1459, %r1439, %r1458;
	mov.b32 	%r1444, 16;
	// begin inline asm
	{
    .reg .pred p;
    and.b32 %r1442, %r1452, %r1444;    setp.ne.u32 p, %r1442, 0;
    vote.ballot.sync.b32 %r1442, p, 0xffffffff;
    @!p not.b32 %r1442, %r1442;
}

	// end inline asm
	and.b32  	%r1460, %r1442, %r1459;
	mov.b32 	%r1447, 32;
	// begin inline asm
	{
    .reg .pred p;
    and.b32 %r1445, %r1452, %r1447;    setp.ne.u32 p, %r1445, 0;
    vote.ballot.sync.b32 %r1445, p, 0xffffffff;
    @!p not.b32 %r1445, %r1445;
}

	// end inline asm
	and.b32  	%r1461, %r1445, %r1460;
	mov.b32 	%r1450, 64;
	// begin inline asm
	{
    .reg .pred p;
    and.b32 %r1448, %r1452, %r1450;    setp.ne.u32 p, %r1448, 0;
    vote.ballot.sync.b32 %r1448, p, 0xffffffff;
    @!p not.b32 %r1448, %r1448;
}

	// end inline asm
	and.b32  	%r1462, %r1448, %r1461;
	mov.b32 	%r1453, 128;
	// begin inline asm
	{
    .reg .pred p;
    and.b32 %r1451, %r1452, %r1453;    setp.ne.u32 p, %r1451, 0;
    vote.ballot.sync.b32 %r1451, p, 0xffffffff;
    @!p not.b32 %r1451, %r1451;
}

	// end inline asm
	and.b32  	%r1463, %r1451, %r1462;
	clz.b32 	%r1464, %r1463;
	sub.s32 	%r290, 31, %r1464;
	and.b32  	%r1465, %r689, %r1463;
	popc.b32 	%r291, %r1465;
	setp.ne.s32 	%p112, %r330, %r290;
	mov.b32 	%r1989, 0;
	@%p112 bra 	$L__BB13_159;
	shl.b32 	%r1466, %r1, 5;
	and.b32  	%r1467, %r1466, 31744;
	add.s32 	%r1469, %r597, %r1467;
	shl.b32 	%r1470, %r1452, 2;
	add.s32 	%r1471, %r1469, %r1470;
	atom.shared.add.u32 	%r1989, [%r1471], %r291;
$L__BB13_159:
	setp.gt.u32 	%p113, %r1, 255;
	shfl.sync.idx.b32	%r1472|%p114, %r1989, %r290, 31, -1;
	add.s32 	%r1473, %r291, %r1472;
	bar.sync 	0;
	shl.b32 	%r1474, %r180, 2;
	add.s32 	%r1476, %r597, %r1474;
	st.shared.u32 	[%r1476+-4], %r1950;
	shl.b32 	%r1477, %r186, 2;
	add.s32 	%r1478, %r597, %r1477;
	st.shared.u32 	[%r1478+-4], %r1951;
	shl.b32 	%r1479, %r192, 2;
	add.s32 	%r1480, %r597, %r1479;
	st.shared.u32 	[%r1480+-4], %r1952;
	shl.b32 	%r1481, %r198, 2;
	add.s32 	%r1482, %r597, %r1481;
	st.shared.u32 	[%r1482+-4], %r1953;
	shl.b32 	%r1483, %r204, 2;
	add.s32 	%r1484, %r597, %r1483;
	st.shared.u32 	[%r1484+-4], %r1954;
	shl.b32 	%r1485, %r210, 2;
	add.s32 	%r1486, %r597, %r1485;
	st.shared.u32 	[%r1486+-4], %r1955;
	shl.b32 	%r1487, %r216, 2;
	add.s32 	%r1488, %r597, %r1487;
	st.shared.u32 	[%r1488+-4], %r1956;
	shl.b32 	%r1489, %r222, 2;
	add.s32 	%r1490, %r597, %r1489;
	st.shared.u32 	[%r1490+-4], %r1957;
	shl.b32 	%r1491, %r228, 2;
	add.s32 	%r1492, %r597, %r1491;
	st.shared.u32 	[%r1492+-4], %r1958;
	shl.b32 	%r1493, %r234, 2;
	add.s32 	%r1494, %r597, %r1493;
	st.shared.u32 	[%r1494+-4], %r1959;
	shl.b32 	%r1495, %r240, 2;
	add.s32 	%r1496, %r597, %r1495;
	st.shared.u32 	[%r1496+-4], %r1960;
	shl.b32 	%r1497, %r246, 2;
	add.s32 	%r1498, %r597, %r1497;
	st.shared.u32 	[%r1498+-4], %r1961;
	shl.b32 	%r1499, %r252, 2;
	add.s32 	%r1500, %r597, %r1499;
	st.shared.u32 	[%r1500+-4], %r1962;
	shl.b32 	%r1501, %r258, 2;
	add.s32 	%r1502, %r597, %r1501;
	st.shared.u32 	[%r1502+-4], %r1963;
	shl.b32 	%r1503, %r264, 2;
	add.s32 	%r1504, %r597, %r1503;
	st.shared.u32 	[%r1504+-4], %r1964;
	shl.b32 	%r1505, %r270, 2;
	add.s32 	%r1506, %r597, %r1505;
	st.shared.u32 	[%r1506+-4], %r1965;
	shl.b32 	%r1507, %r276, 2;
	add.s32 	%r1508, %r597, %r1507;
	st.shared.u32 	[%r1508+-4], %r1966;
	shl.b32 	%r1509, %r282, 2;
	add.s32 	%r1510, %r597, %r1509;
	st.shared.u32 	[%r1510+-4], %r1967;
	shl.b32 	%r1511, %r288, 2;
	add.s32 	%r1512, %r597, %r1511;
	st.shared.u32 	[%r1512+-4], %r1968;
	shl.b32 	%r1513, %r1473, 2;
	add.s32 	%r1514, %r597, %r1513;
	st.shared.u32 	[%r1514+-4], %r1969;
	@%p113 bra 	$L__BB13_167;
	ld.param.u64 	%rd139, [_ZN3cub18CUB_300001_SM_10006detail10radix_sort29DeviceRadixSortOnesweepKernelINS1_5radix10policy_hubIiNS0_8NullTypeEjE10Policy1000ELNS0_9SortOrderE0EiS6_jiiNS1_21identity_decomposer_tEEEvPT5_SC_PT3_PKSD_PT1_PKSH_PT2_PKSL_T4_iiT6__param_3];
	cvta.to.global.u64 	%rd40, %rd139;
	mul.wide.u32 	%rd41, %r1, 4;
	add.s64 	%rd42, %rd40, %rd41;
	ld.global.u32 	%r1515, [%rd42];
	sub.s32 	%r1993, %r1515, %r172;
	st.shared.u32 	[%r114+30720], %r1993;
	setp.lt.s32 	%p115, %r3, 1;
	mov.u32 	%r1994, %r1944;
	@%p115 bra 	$L__BB13_166;
	mov.b32 	%r1991, -1;
	mov.u32 	%r1990, %r3;
	mov.u32 	%r1994, %r1944;
$L__BB13_162:
	ld.param.u64 	%rd132, [_ZN3cub18CUB_300001_SM_10006detail10radix_sort29DeviceRadixSortOnesweepKernelINS1_5radix10policy_hubIiNS0_8NullTypeEjE10Policy1000ELNS0_9SortOrderE0EiS6_jiiNS1_21identity_decomposer_tEEEvPT5_SC_PT3_PKSD_PT1_PKSH_PT2_PKSL_T4_iiT6__param_0];
	add.s32 	%r298, %r1990, -1;
	shl.b32 	%r1517, %r298, 8;
	add.s32 	%r1518, %r1517, %r1;
	cvta.to.global.u64 	%rd43, %rd132;
	mul.wide.s32 	%rd44, %r1518, 4;
	add.s64 	%rd11, %rd43, %rd44;
$L__BB13_163:
	membar.cta;
	ld.volatile.global.u32 	%r299, [%rd11];
	setp.eq.s32 	%p116, %r299, 0;
	@%p116 bra 	$L__BB13_163;
	and.b32  	%r1519, %r299, 1073741823;
	add.s32 	%r1994, %r1519, %r1994;
	setp.gt.s32 	%p117, %r299, -1;
	vote.sync.ballot.b32 	%r1991, %p117, %r1991;
	setp.gt.u32 	%p119, %r1990, 1;
	and.pred  	%p120, %p117, %p119;
	mov.u32 	%r1990, %r298;
	@%p120 bra 	$L__BB13_162;
	ld.shared.u32 	%r1993, [%r114+30720];
$L__BB13_166:
	ld.param.u64 	%rd133, [_ZN3cub18CUB_300001_SM_10006detail10radix_sort29DeviceRadixSortOnesweepKernelINS1_5radix10policy_hubIiNS0_8NullTypeEjE10Policy1000ELNS0_9SortOrderE0EiS6_jiiNS1_21identity_decomposer_tEEEvPT5_SC_PT3_PKSD_PT1_PKSH_PT2_PKSL_T4_iiT6__param_0];
	or.b32  	%r1520, %r1994, -2147483648;
	cvta.to.global.u64 	%rd45, %rd133;
	shl.b32 	%r1521, %r3, 8;
	add.s32 	%r1522, %r1521, %r1;
	mul.wide.s32 	%rd46, %r1522, 4;
	add.s64 	%rd47, %rd45, %rd46;
	st.volatile.global.u32 	[%rd47], %r1520;
	sub.s32 	%r1523, %r1994, %r1944;
	add.s32 	%r1524, %r1523, %r1993;
	st.shared.u32 	[%r114+30720], %r1524;
$L__BB13_167:
	ld.param.u32 	%r1893, [_ZN3cub18CUB_300001_SM_10006detail10radix_sort29DeviceRadixSortOnesweepKernelINS1_5radix10policy_hubIiNS0_8NullTypeEjE10Policy1000ELNS0_9SortOrderE0EiS6_jiiNS1_21identity_decomposer_tEEEvPT5_SC_PT3_PKSD_PT1_PKSH_PT2_PKSL_T4_iiT6__param_8];
	ld.param.u64 	%rd136, [_ZN3cub18CUB_300001_SM_10006detail10radix_sort29DeviceRadixSortOnesweepKernelINS1_5radix10policy_hubIiNS0_8NullTypeEjE10Policy1000ELNS0_9SortOrderE0EiS6_jiiNS1_21identity_decomposer_tEEEvPT5_SC_PT3_PKSD_PT1_PKSH_PT2_PKSL_T4_iiT6__param_2];
	setp.gt.u32 	%p121, %r1, 255;
	mad.lo.s32 	%r305, %r3, 7680, 7680;
	setp.lt.s32 	%p122, %r305, %r1893;
	setp.eq.s64 	%p123, %rd136, 0;
	or.pred  	%p124, %p123, %p122;
	or.pred  	%p125, %p121, %p124;
	@%p125 bra 	$L__BB13_169;
	ld.param.u64 	%rd137, [_ZN3cub18CUB_300001_SM_10006detail10radix_sort29DeviceRadixSortOnesweepKernelINS1_5radix10policy_hubIiNS0_8NullTypeEjE10Policy1000ELNS0_9SortOrderE0EiS6_jiiNS1_21identity_decomposer_tEEEvPT5_SC_PT3_PKSD_PT1_PKSH_PT2_PKSL_T4_iiT6__param_2];
	ld.shared.u32 	%r1525, [%r114+30720];
	add.s32 	%r1526, %r172, %r1944;
	add.s32 	%r1527, %r1526, %r1525;
	cvta.to.global.u64 	%rd48, %rd137;
	mul.wide.u32 	%rd49, %r1, 4;
	add.s64 	%rd50, %rd48, %rd49;
	st.global.u32 	[%rd50], %r1527;
$L__BB13_169:
	ld.param.u32 	%r1894, [_ZN3cub18CUB_300001_SM_10006detail10radix_sort29DeviceRadixSortOnesweepKernelINS1_5radix10policy_hubIiNS0_8NullTypeEjE10Policy1000ELNS0_9SortOrderE0EiS6_jiiNS1_21identity_decomposer_tEEEvPT5_SC_PT3_PKSD_PT1_PKSH_PT2_PKSL_T4_iiT6__param_8];
	setp.gt.s32 	%p126, %r305, %r1894;
	bar.sync 	0;
	@%p126 bra 	$L__BB13_171;
	ld.shared.u32 	%r1528, [%r114];
	shr.u32 	%r1529, %r1528, %r328;
	and.b32  	%r1530, %r1529, %r86;
	shl.b32 	%r1531, %r1530, 2;
	add.s32 	%r1533, %r597, 30720;
	add.s32 	%r1534, %r1533, %r1531;
	ld.shared.u32 	%r1535, [%r1534];
	add.s32 	%r1536, %r1535, %r1;
	xor.b32  	%r1537, %r1528, -2147483648;
	mul.wide.u32 	%rd51, %r1536, 4;
	add.s64 	%rd52, %rd1, %rd51;
	st.global.u32 	[%rd52], %r1537;
	bar.warp.sync 	-1;
	ld.shared.u32 	%r1538, [%r114+1536];
	shr.u32 	%r1539, %r1538, %r328;
	and.b32  	%r1540, %r1539, %r86;
	shl.b32 	%r1541, %r1540, 2;
	add.s32 	%r1542, %r1533, %r1541;
	ld.shared.u32 	%r1543, [%r1542];
	add.s32 	%r1544, %r1, %r1543;
	add.s32 	%r1545, %r1544, 384;
	xor.b32  	%r1546, %r1538, -2147483648;
	mul.wide.u32 	%rd53, %r1545, 4;
	add.s64 	%rd54, %rd1, %rd53;
	st.global.u32 	[%rd54], %r1546;
	bar.warp.sync 	-1;
	ld.shared.u32 	%r1547, [%r114+3072];
	shr.u32 	%r1548, %r1547, %r328;
	and.b32  	%r1549, %r1548, %r86;
	shl.b32 	%r1550, %r1549, 2;
	add.s32 	%r1551, %r1533, %r1550;
	ld.shared.u32 	%r1552, [%r1551];
	add.s32 	%r1553, %r1, %r1552;
	add.s32 	%r1554, %r1553, 768;
	xor.b32  	%r1555, %r1547, -2147483648;
	mul.wide.u32 	%rd55, %r1554, 4;
	add.s64 	%rd56, %rd1, %rd55;
	st.global.u32 	[%rd56], %r1555;
	bar.warp.sync 	-1;
	ld.shared.u32 	%r1556, [%r114+4608];
	shr.u32 	%r1557, %r1556, %r328;
	and.b32  	%r1558, %r1557, %r86;
	shl.b32 	%r1559, %r1558, 2;
	add.s32 	%r1560, %r1533, %r1559;
	ld.shared.u32 	%r1561, [%r1560];
	add.s32 	%r1562, %r1, %r1561;
	add.s32 	%r1563, %r1562, 1152;
	xor.b32  	%r1564, %r1556, -2147483648;
	mul.wide.u32 	%rd57, %r1563, 4;
	add.s64 	%rd58, %rd1, %rd57;
	st.global.u32 	[%rd58], %r1564;
	bar.warp.sync 	-1;
	ld.shared.u32 	%r1565, [%r114+6144];
	shr.u32 	%r1566, %r1565, %r328;
	and.b32  	%r1567, %r1566, %r86;
	shl.b32 	%r1568, %r1567, 2;
	add.s32 	%r1569, %r1533, %r1568;
	ld.shared.u32 	%r1570, [%r1569];
	add.s32 	%r1571, %r1, %r1570;
	add.s32 	%r1572, %r1571, 1536;
	xor.b32  	%r1573, %r1565, -2147483648;
	mul.wide.u32 	%rd59, %r1572, 4;
	add.s64 	%rd60, %rd1, %rd59;
	st.global.u32 	[%rd60], %r1573;
	bar.warp.sync 	-1;
	ld.shared.u32 	%r1574, [%r114+7680];
	shr.u32 	%r1575, %r1574, %r328;
	and.b32  	%r1576, %r1575, %r86;
	shl.b32 	%r1577, %r1576, 2;
	add.s32 	%r1578, %r1533, %r1577;
	ld.shared.u32 	%r1579, [%r1578];
	add.s32 	%r1580, %r1, %r1579;
	add.s32 	%r1581, %r1580, 1920;
	xor.b32  	%r1582, %r1574, -2147483648;
	mul.wide.u32 	%rd61, %r1581, 4;
	add.s64 	%rd62, %rd1, %rd61;
	st.global.u32 	[%rd62], %r1582;
	bar.warp.sync 	-1;
	ld.shared.u32 	%r1583, [%r114+9216];
	shr.u32 	%r1584, %r1583, %r328;
	and.b32  	%r1585, %r1584, %r86;
	shl.b32 	%r1586, %r1585, 2;
	add.s32 	%r1587, %r1533, %r1586;
	ld.shared.u32 	%r1588, [%r1587];
	add.s32 	%r1589, %r1, %r1588;
	add.s32 	%r1590, %r1589, 2304;
	xor.b32  	%r1591, %r1583, -2147483648;
	mul.wide.u32 	%rd63, %r1590, 4;
	add.s64 	%rd64, %rd1, %rd63;
	st.global.u32 	[%rd64], %r1591;
	bar.warp.sync 	-1;
	ld.shared.u32 	%r1592, [%r114+10752];
	shr.u32 	%r1593, %r1592, %r328;
	and.b32  	%r1594, %r1593, %r86;
	shl.b32 	%r1595, %r1594, 2;
	add.s32 	%r1596, %r1533, %r1595;
	ld.shared.u32 	%r1597, [%r1596];
	add.s32 	%r1598, %r1, %r1597;
	add.s32 	%r1599, %r1598, 2688;
	xor.b32  	%r1600, %r1592, -2147483648;
	mul.wide.u32 	%rd65, %r1599, 4;
	add.s64 	%rd66, %rd1, %rd65;
	st.global.u32 	[%rd66], %r1600;
	bar.warp.sync 	-1;
	ld.shared.u32 	%r1601, [%r114+12288];
	shr.u32 	%r1602, %r1601, %r328;
	and.b32  	%r1603, %r1602, %r86;
	shl.b32 	%r1604, %r1603, 2;
	add.s32 	%r1605, %r1533, %r1604;
	ld.shared.u32 	%r1606, [%r1605];
	add.s32 	%r1607, %r1, %r1606;
	add.s32 	%r1608, %r1607, 3072;
	xor.b32  	%r1609, %r1601, -2147483648;
	mul.wide.u32 	%rd67, %r1608, 4;
	add.s64 	%rd68, %rd1, %rd67;
	st.global.u32 	[%rd68], %r1609;
	bar.warp.sync 	-1;
	ld.shared.u32 	%r1610, [%r114+13824];
	shr.u32 	%r1611, %r1610, %r328;
	and.b32  	%r1612, %r1611, %r86;
	shl.b32 	%r1613, %r1612, 2;
	add.s32 	%r1614, %r1533, %r1613;
	ld.shared.u32 	%r1615, [%r1614];
	add.s32 	%r1616, %r1, %r1615;
	add.s32 	%r1617, %r1616, 3456;
	xor.b32  	%r1618, %r1610, -2147483648;
	mul.wide.u32 	%rd69, %r1617, 4;
	add.s64 	%rd70, %rd1, %rd69;
	st.global.u32 	[%rd70], %r1618;
	bar.warp.sync 	-1;
	ld.shared.u32 	%r1619, [%r114+15360];
	shr.u32 	%r1620, %r1619, %r328;
	and.b32  	%r1621, %r1620, %r86;
	shl.b32 	%r1622, %r1621, 2;
	add.s32 	%r1623, %r1533, %r1622;
	ld.shared.u32 	%r1624, [%r1623];
	add.s32 	%r1625, %r1, %r1624;
	add.s32 	%r1626, %r1625, 3840;
	xor.b32  	%r1627, %r1619, -2147483648;
	mul.wide.u32 	%rd71, %r1626, 4;
	add.s64 	%rd72, %rd1, %rd71;
	st.global.u32 	[%rd72], %r1627;
	bar.warp.sync 	-1;
	ld.shared.u32 	%r1628, [%r114+16896];
	shr.u32 	%r1629, %r1628, %r328;
	and.b32  	%r1630, %r1629, %r86;
	shl.b32 	%r1631, %r1630, 2;
	add.s32 	%r1632, %r1533, %r1631;
	ld.shared.u32 	%r1633, [%r1632];
	add.s32 	%r1634, %r1, %r1633;
	add.s32 	%r1635, %r1634, 4224;
	xor.b32  	%r1636, %r1628, -2147483648;
	mul.wide.u32 	%rd73, %r1635, 4;
	add.s64 	%rd74, %rd1, %rd73;
	st.global.u32 	[%rd74], %r1636;
	bar.warp.sync 	-1;
	ld.shared.u32 	%r1637, [%r114+18432];
	shr.u32 	%r1638, %r1637, %r328;
	and.b32  	%r1639, %r1638, %r86;
	shl.b32 	%r1640, %r1639, 2;
	add.s32 	%r1641, %r1533, %r1640;
	ld.shared.u32 	%r1642, [%r1641];
	add.s32 	%r1643, %r1, %r1642;
	add.s32 	%r1644, %r1643, 4608;
	xor.b32  	%r1645, %r1637, -2147483648;
	mul.wide.u32 	%rd75, %r1644, 4;
	add.s64 	%rd76, %rd1, %rd75;
	st.global.u32 	[%rd76], %r1645;
	bar.warp.sync 	-1;
	ld.shared.u32 	%r1646, [%r114+19968];
	shr.u32 	%r1647, %r1646, %r328;
	and.b32  	%r1648, %r1647, %r86;
	shl.b32 	%r1649, %r1648, 2;
	add.s32 	%r1650, %r1533, %r1649;
	ld.shared.u32 	%r1651, [%r1650];
	add.s32 	%r1652, %r1, %r1651;
	add.s32 	%r1653, %r1652, 4992;
	xor.b32  	%r1654, %r1646, -2147483648;
	mul.wide.u32 	%rd77, %r1653, 4;
	add.s64 	%rd78, %rd1, %rd77;
	st.global.u32 	[%rd78], %r1654;
	bar.warp.sync 	-1;
	ld.shared.u32 	%r1655, [%r114+21504];
	shr.u32 	%r1656, %r1655, %r328;
	and.b32  	%r1657, %r1656, %r86;
	shl.b32 	%r1658, %r1657, 2;
	add.s32 	%r1659, %r1533, %r1658;
	ld.shared.u32 	%r1660, [%r1659];
	add.s32 	%r1661, %r1, %r1660;
	add.s32 	%r1662, %r1661, 5376;
	xor.b32  	%r1663, %r1655, -2147483648;
	mul.wide.u32 	%rd79, %r1662, 4;
	add.s64 	%rd80, %rd1, %rd79;
	st.global.u32 	[%rd80], %r1663;
	bar.warp.sync 	-1;
	ld.shared.u32 	%r1664, [%r114+23040];
	shr.u32 	%r1665, %r1664, %r328;
	and.b32  	%r1666, %r1665, %r86;
	shl.b32 	%r1667, %r1666, 2;
	add.s32 	%r1668, %r1533, %r1667;
	ld.shared.u32 	%r1669, [%r1668];
	add.s32 	%r1670, %r1, %r1669;
	add.s32 	%r1671, %r1670, 5760;
	xor.b32  	%r1672, %r1664, -2147483648;
	mul.wide.u32 	%rd81, %r1671, 4;
	add.s64 	%rd82, %rd1, %rd81;
	st.global.u32 	[%rd82], %r1672;
	bar.warp.sync 	-1;
	ld.shared.u32 	%r1673, [%r114+24576];
	shr.u32 	%r1674, %r1673, %r328;
	and.b32  	%r1675, %r1674, %r86;
	shl.b32 	%r1676, %r1675, 2;
	add.s32 	%r1677, %r1533, %r1676;
	ld.shared.u32 	%r1678, [%r1677];
	add.s32 	%r1679, %r1, %r1678;
	add.s32 	%r1680, %r1679, 6144;
	xor.b32  	%r1681, %r1673, -2147483648;
	mul.wide.u32 	%rd83, %r1680, 4;
	add.s64 	%rd84, %rd1, %rd83;
	st.global.u32 	[%rd84], %r1681;
	bar.warp.sync 	-1;
	ld.shared.u32 	%r1682, [%r114+26112];
	shr.u32 	%r1683, %r1682, %r328;
	and.b32  	%r1684, %r1683, %r86;
	shl.b32 	%r1685, %r1684, 2;
	add.s32 	%r1686, %r1533, %r1685;
	ld.shared.u32 	%r1687, [%r1686];
	add.s32 	%r1688, %r1, %r1687;
	add.s32 	%r1689, %r1688, 6528;
	xor.b32  	%r1690, %r1682, -2147483648;
	mul.wide.u32 	%rd85, %r1689, 4;
	add.s64 	%rd86, %rd1, %rd85;
	st.global.u32 	[%rd86], %r1690;
	bar.warp.sync 	-1;
	ld.shared.u32 	%r1691, [%r114+27648];
	shr.u32 	%r1692, %r1691, %r328;
	and.b32  	%r1693, %r1692, %r86;
	shl.b32 	%r1694, %r1693, 2;
	add.s32 	%r1695, %r1533, %r1694;
	ld.shared.u32 	%r1696, [%r1695];
	add.s32 	%r1697, %r1, %r1696;
	add.s32 	%r1698, %r1697, 6912;
	xor.b32  	%r1699, %r1691, -2147483648;
	mul.wide.u32 	%rd87, %r1698, 4;
	add.s64 	%rd88, %rd1, %rd87;
	st.global.u32 	[%rd88], %r1699;
	bar.warp.sync 	-1;
	ld.shared.u32 	%r1700, [%r114+29184];
	shr.u32 	%r1701, %r1700, %r328;
	and.b32  	%r1702, %r1701, %r86;
	shl.b32 	%r1703, %r1702, 2;
	add.s32 	%r1704, %r1533, %r1703;
	ld.shared.u32 	%r1705, [%r1704];
	add.s32 	%r1706, %r1, %r1705;
	add.s32 	%r1707, %r1706, 7296;
	xor.b32  	%r1708, %r1700, -2147483648;
	mul.wide.u32 	%rd89, %r1707, 4;
	add.s64 	%rd90, %rd1, %rd89;
	st.global.u32 	[%rd90], %r1708;
	bar.warp.sync 	-1;
	bra.uni 	$L__BB13_212;
$L__BB13_171:
	ld.param.u32 	%r1895, [_ZN3cub18CUB_300001_SM_10006detail10radix_sort29DeviceRadixSortOnesweepKernelINS1_5radix10policy_hubIiNS0_8NullTypeEjE10Policy1000ELNS0_9SortOrderE0EiS6_jiiNS1_21identity_decomposer_tEEEvPT5_SC_PT3_PKSD_PT1_PKSH_PT2_PKSL_T4_iiT6__param_8];
	mad.lo.s32 	%r306, %r3, -7680, %r1895;
	setp.ge.s32 	%p127, %r1, %r306;
	@%p127 bra 	$L__BB13_173;
	ld.shared.u32 	%r1709, [%r114];
	shr.u32 	%r1710, %r1709, %r328;
	and.b32  	%r1711, %r1710, %r86;
	shl.b32 	%r1712, %r1711, 2;
	add.s32 	%r1714, %r597, %r1712;
	ld.shared.u32 	%r1715, [%r1714+30720];
	xor.b32  	%r1716, %r1709, -2147483648;
	add.s32 	%r1717, %r1715, %r1;
	mul.wide.u32 	%rd91, %r1717, 4;
	add.s64 	%rd92, %rd1, %rd91;
	st.global.u32 	[%rd92], %r1716;
$L__BB13_173:
	bar.warp.sync 	-1;
	add.s32 	%r307, %r1, 384;
	setp.ge.s32 	%p128, %r307, %r306;
	@%p128 bra 	$L__BB13_175;
	ld.shared.u32 	%r1718, [%r114+1536];
	shr.u32 	%r1719, %r1718, %r328;
	and.b32  	%r1720, %r1719, %r86;
	shl.b32 	%r1721, %r1720, 2;
	add.s32 	%r1723, %r597, %r1721;
	ld.shared.u32 	%r1724, [%r1723+30720];
	xor.b32  	%r1725, %r1718, -2147483648;
	add.s32 	%r1726, %r1724, %r307;
	mul.wide.u32 	%rd93, %r1726, 4;
	add.s64 	%rd94, %rd1, %rd93;
	st.global.u32 	[%rd94], %r1725;
$L__BB13_175:
	bar.warp.sync 	-1;
	add.s32 	%r308, %r1, 768;
	setp.ge.s32 	%p129, %r308, %r306;
	@%p129 bra 	$L__BB13_177;
	ld.shared.u32 	%r1727, [%r114+3072];
	shr.u32 	%r1728, %r1727, %r328;
	and.b32  	%r1729, %r1728, %r86;
	shl.b32 	%r1730, %r1729, 2;
	add.s32 	%r1732, %r597, %r1730;
	ld.shared.u32 	%r1733, [%r1732+30720];
	xor.b32  	%r1734, %r1727, -2147483648;
	add.s32 	%r1735, %r1733, %r308;
	mul.wide.u32 	%rd95, %r1735, 4;
	add.s64 	%rd96, %rd1, %rd95;
	st.global.u32 	[%rd96], %r1734;
$L__BB13_177:
	bar.warp.sync 	-1;
	add.s32 	%r309, %r1, 1152;
	setp.ge.s32 	%p130, %r309, %r306;
	@%p130 bra 	$L__BB13_179;
	ld.shared.u32 	%r1736, [%r114+4608];
	shr.u32 	%r1737, %r1736, %r328;
	and.b32  	%r1738, %r1737, %r86;
	shl.b32 	%r1739, %r1738, 2;
	add.s32 	%r1741, %r597, %r1739;
	ld.shared.u32 	%r1742, [%r1741+30720];
	xor.b32  	%r1743, %r1736, -2147483648;
	add.s32 	%r1744, %r1742, %r309;
	mul.wide.u32 	%rd97, %r1744, 4;
	add.s64 	%rd98, %rd1, %rd97;
	st.global.u32 	[%rd98], %r1743;
$L__BB13_179:
	bar.warp.sync 	-1;
	add.s32 	%r310, %r1, 1536;
	setp.ge.s32 	%p131, %r310, %r306;
	@%p131 bra 	$L__BB13_181;
	ld.shared.u32 	%r1745, [%r114+6144];
	shr.u32 	%r1746, %r1745, %r328;
	and.b32  	%r1747, %r1746, %r86;
	shl.b32 	%r1748, %r1747, 2;
	add.s32 	%r1750, %r597, %r1748;
	ld.shared.u32 	%r1751, [%r1750+30720];
	xor.b32  	%r1752, %r1745, -2147483648;
	add.s32 	%r1753, %r1751, %r310;
	mul.wide.u32 	%rd99, %r1753, 4;
	add.s64 	%rd100, %rd1, %rd99;
	st.global.u32 	[%rd100], %r1752;
$L__BB13_181:
	bar.warp.sync 	-1;
	add.s32 	%r311, %r1, 1920;
	setp.ge.s32 	%p132, %r311, %r306;
	@%p132 bra 	$L__BB13_183;
	ld.shared.u32 	%r1754, [%r114+7680];
	shr.u32 	%r1755, %r1754, %r328;
	and.b32  	%r1756, %r1755, %r86;
	shl.b32 	%r1757, %r1756, 2;
	add.s32 	%r1759, %r597, %r1757;
	ld.shared.u32 	%r1760, [%r1759+30720];
	xor.b32  	%r1761, %r1754, -2147483648;
	add.s32 	%r1762, %r1760, %r311;
	mul.wide.u32 	%rd101, %r1762, 4;
	add.s64 	%rd102, %rd1, %rd101;
	st.global.u32 	[%rd102], %r1761;
$L__BB13_183:
	bar.warp.sync 	-1;
	add.s32 	%r312, %r1, 2304;
	setp.ge.s32 	%p133, %r312, %r306;
	@%p133 bra 	$L__BB13_185;
	ld.shared.u32 	%r1763, [%r114+9216];
	shr.u32 	%r1764, %r1763, %r328;
	and.b32  	%r1765, %r1764, %r86;
	shl.b32 	%r1766, %r1765, 2;
	add.s32 	%r1768, %r597, %r1766;
	ld.shared.u32 	%r1769, [%r1768+30720];
	xor.b32  	%r1770, %r1763, -2147483648;
	add.s32 	%r1771, %r1769, %r312;
	mul.wide.u32 	%rd103, %r1771, 4;
	add.s64 	%rd104, %rd1, %rd103;
	st.global.u32 	[%rd104], %r1770;
$L__BB13_185:
	bar.warp.sync 	-1;
	add.s32 	%r313, %r1, 2688;
	setp.ge.s32 	%p134, %r313, %r306;
	@%p134 bra 	$L__BB13_187;
	ld.shared.u32 	%r1772, [%r114+10752];
	shr.u32 	%r1773, %r1772, %r328;
	and.b32  	%r1774, %r1773, %r86;
	shl.b32 	%r1775, %r1774, 2;
	add.s32 	%r1777, %r597, %r1775;
	ld.shared.u32 	%r1778, [%r1777+30720];
	xor.b32  	%r1779, %r1772, -2147483648;
	add.s32 	%r1780, %r1778, %r313;
	mul.wide.u32 	%rd105, %r1780, 4;
	add.s64 	%rd106, %rd1, %rd105;
	st.global.u32 	[%rd106], %r1779;
$L__BB13_187:
	bar.warp.sync 	-1;
	or.b32  	%r314, %r1, 3072;
	setp.ge.s32 	%p135, %r314, %r306;
	@%p135 bra 	$L__BB13_189;
	ld.shared.u32 	%r1781, [%r114+12288];
	shr.u32 	%r1782, %r1781, %r328;
	and.b32  	%r1783, %r1782, %r86;
	shl.b32 	%r1784, %r1783, 2;
	add.s32 	%r1786, %r597, %r1784;
	ld.shared.u32 	%r1787, [%r1786+30720];
	xor.b32  	%r1788, %r1781, -2147483648;
	add.s32 	%r1789, %r1787, %r314;
	mul.wide.u32 	%rd107, %r1789, 4;
	add.s64 	%rd108, %rd1, %rd107;
	st.global.u32 	[%rd108], %r1788;
$L__BB13_189:
	bar.warp.sync 	-1;
	add.s32 	%r315, %r1, 3456;
	setp.ge.s32 	%p136, %r315, %r306;
	@%p136 bra 	$L__BB13_191;
	ld.shared.u32 	%r1790, [%r114+13824];
	shr.u32 	%r1791, %r1790, %r328;
	and.b32  	%r1792, %r1791, %r86;
	shl.b32 	%r1793, %r1792, 2;
	add.s32 	%r1795, %r597, %r1793;
	ld.shared.u32 	%r1796, [%r1795+30720];
	xor.b32  	%r1797, %r1790, -2147483648;
	add.s32 	%r1798, %r1796, %r315;
	mul.wide.u32 	%rd109, %r1798, 4;
	add.s64 	%rd110, %rd1, %rd109;
	st.global.u32 	[%rd110], %r1797;
$L__BB13_191:
	bar.warp.sync 	-1;
	add.s32 	%r316, %r1, 3840;
	setp.ge.s32 	%p137, %r316, %r306;
	@%p137 bra 	$L__BB13_193;
	ld.shared.u32 	%r1799, [%r114+15360];
	shr.u32 	%r1800, %r1799, %r328;
	and.b32  	%r1801, %r1800, %r86;
	shl.b32 	%r1802, %r1801, 2;
	add.s32 	%r1804, %r597, %r1802;
	ld.shared.u32 	%r1805, [%r1804+30720];
	xor.b32  	%r1806, %r1799, -2147483648;
	add.s32 	%r1807, %r1805, %r316;
	mul.wide.u32 	%rd111, %r1807, 4;
	add.s64 	%rd112, %rd1, %rd111;
	st.global.u32 	[%rd112], %r1806;
$L__BB13_193:
	bar.warp.sync 	-1;
	add.s32 	%r317, %r1, 4224;
	setp.ge.s32 	%p138, %r317, %r306;
	@%p138 bra 	$L__BB13_195;
	ld.shared.u32 	%r1808, [%r114+16896];
	shr.u32 	%r1809, %r1808, %r328;
	and.b32  	%r1810, %r1809, %r86;
	shl.b32 	%r1811, %r1810, 2;
	add.s32 	%r1813, %r597, %r1811;
	ld.shared.u32 	%r1814, [%r1813+30720];
	xor.b32  	%r1815, %r1808, -2147483648;
	add.s32 	%r1816, %r1814, %r317;
	mul.wide.u32 	%rd113, %r1816, 4;
	add.s64 	%rd114, %rd1, %rd113;
	st.global.u32 	[%rd114], %r1815;
$L__BB13_195:
	bar.warp.sync 	-1;
	add.s32 	%r318, %r1, 4608;
	setp.ge.s32 	%p139, %r318, %r306;
	@%p139 bra 	$L__BB13_197;
	ld.shared.u32 	%r1817, [%r114+18432];
	shr.u32 	%r1818, %r1817, %r328;
	and.b32  	%r1819, %r1818, %r86;
	shl.b32 	%r1820, %r1819, 2;
	add.s32 	%r1822, %r597, %r1820;
	ld.shared.u32 	%r1823, [%r1822+30720];
	xor.b32  	%r1824, %r1817, -2147483648;
	add.s32 	%r1825, %r1823, %r318;
	mul.wide.u32 	%rd115, %r1825, 4;
	add.s64 	%rd116, %rd1, %rd115;
	st.global.u32 	[%rd116], %r1824;
$L__BB13_197:
	bar.warp.sync 	-1;
	add.s32 	%r319, %r1, 4992;
	setp.ge.s32 	%p140, %r319, %r306;
	@%p140 bra 	$L__BB13_199;
	ld.shared.u32 	%r1826, [%r114+19968];
	shr.u32 	%r1827, %r1826, %r328;
	and.b32  	%r1828, %r1827, %r86;
	shl.b32 	%r1829, %r1828, 2;
	add.s32 	%r1831, %r597, %r1829;
	ld.shared.u32 	%r1832, [%r1831+30720];
	xor.b32  	%r1833, %r1826, -2147483648;
	add.s32 	%r1834, %r1832, %r319;
	mul.wide.u32 	%rd117, %r1834, 4;
	add.s64 	%rd118, %rd1, %rd117;
	st.global.u32 	[%rd118], %r1833;
$L__BB13_199:
	bar.warp.sync 	-1;
	add.s32 	%r320, %r1, 5376;
	setp.ge.s32 	%p141, %r320, %r306;
	@%p141 bra 	$L__BB13_201;
	ld.shared.u32 	%r1835, [%r114+21504];
	shr.u32 	%r1836, %r1835, %r328;
	and.b32  	%r1837, %r1836, %r86;
	shl.b32 	%r1838, %r1837, 2;
	add.s32 	%r1840, %r597, %r1838;
	ld.shared.u32 	%r1841, [%r1840+30720];
	xor.b32  	%r1842, %r1835, -2147483648;
	add.s32 	%r1843, %r1841, %r320;
	mul.wide.u32 	%rd119, %r1843, 4;
	add.s64 	%rd120, %rd1, %rd119;
	st.global.u32 	[%rd120], %r1842;
$L__BB13_201:
	bar.warp.sync 	-1;
	add.s32 	%r321, %r1, 5760;
	setp.ge.s32 	%p142, %r321, %r306;
	@%p142 bra 	$L__BB13_203;
	ld.shared.u32 	%r1844, [%r114+23040];
	shr.u32 	%r1845, %r1844, %r328;
	and.b32  	%r1846, %r1845, %r86;
	shl.b32 	%r1847, %r1846, 2;
	add.s32 	%r1849, %r597, %r1847;
	ld.shared.u32 	%r1850, [%r1849+30720];
	xor.b32  	%r1851, %r1844, -2147483648;
	add.s32 	%r1852, %r1850, %r321;
	mul.wide.u32 	%rd121, %r1852, 4;
	add.s64 	%rd122, %rd1, %rd121;
	st.global.u32 	[%rd122], %r1851;
$L__BB13_203:
	bar.warp.sync 	-1;
	or.b32  	%r322, %r1, 6144;
	setp.ge.s32 	%p143, %r322, %r306;
	@%p143 bra 	$L__BB13_205;
	ld.shared.u32 	%r1853, [%r114+24576];
	shr.u32 	%r1854, %r1853, %r328;
	and.b32  	%r1855, %r1854, %r86;
	shl.b32 	%r1856, %r1855, 2;
	add.s32 	%r1858, %r597, %r1856;
	ld.shared.u32 	%r1859, [%r1858+30720];
	xor.b32  	%r1860, %r1853, -2147483648;
	add.s32 	%r1861, %r1859, %r322;
	mul.wide.u32 	%rd123, %r1861, 4;
	add.s64 	%rd124, %rd1, %rd123;
	st.global.u32 	[%rd124], %r1860;
$L__BB13_205:
	bar.warp.sync 	-1;
	add.s32 	%r323, %r1, 6528;
	setp.ge.s32 	%p144, %r323, %r306;
	@%p144 bra 	$L__BB13_207;
	ld.shared.u32 	%r1862, [%r114+26112];
	shr.u32 	%r1863, %r1862, %r328;
	and.b32  	%r1864, %r1863, %r86;
	shl.b32 	%r1865, %r1864, 2;
	add.s32 	%r1867, %r597, %r1865;
	ld.shared.u32 	%r1868, [%r1867+30720];
	xor.b32  	%r1869, %r1862, -2147483648;
	add.s32 	%r1870, %r1868, %r323;
	mul.wide.u32 	%rd125, %r1870, 4;
	add.s64 	%rd126, %rd1, %rd125;
	st.global.u32 	[%rd126], %r1869;
$L__BB13_207:
	bar.warp.sync 	-1;
	add.s32 	%r324, %r1, 6912;
	setp.ge.s32 	%p145, %r324, %r306;
	@%p145 bra 	$L__BB13_209;
	ld.shared.u32 	%r1871, [%r114+27648];
	shr.u32 	%r1872, %r1871, %r328;
	and.b32  	%r1873, %r1872, %r86;
	shl.b32 	%r1874, %r1873, 2;
	add.s32 	%r1876, %r597, %r1874;
	ld.shared.u32 	%r1877, [%r1876+30720];
	xor.b32  	%r1878, %r1871, -2147483648;
	add.s32 	%r1879, %r1877, %r324;
	mul.wide.u32 	%rd127, %r1879, 4;
	add.s64 	%rd128, %rd1, %rd127;
	st.global.u32 	[%rd128], %r1878;
$L__BB13_209:
	bar.warp.sync 	-1;
	add.s32 	%r1880, %r1, 7296;
	ld.shared.u32 	%r325, [%r114+29184];
	shr.u32 	%r1881, %r325, %r328;
	and.b32  	%r1882, %r1881, %r86;
	shl.b32 	%r1883, %r1882, 2;
	add.s32 	%r1885, %r597, %r1883;
	ld.shared.u32 	%r1886, [%r1885+30720];
	add.s32 	%r326, %r1886, %r1880;
	setp.ge.s32 	%p146, %r1880, %r306;
	@%p146 bra 	$L__BB13_211;
	xor.b32  	%r1887, %r325, -2147483648;
	mul.wide.u32 	%rd129, %r326, 4;
	add.s64 	%rd130, %rd1, %rd129;
	st.global.u32 	[%rd130], %r1887;
$L__BB13_211:
	bar.warp.sync 	-1;
$L__BB13_212:
	ret;

}


// ===== COMPILED SASS (sm_100) =====

	.target	sm_100

	.elftype	@"ET_EXEC"


//--------------------- .note.nv.tkinfo           --------------------------
	.section	.note.nv.tkinfo,"",@"SHT_NOTE"
	.sectionflags	@"SHF_NOTE_NV_TKINFO"
	.tkinfo
        /*0018*/ 	.word	0x00000002
        /*0030*/ 	.string	""
        /*0030*/ 	.string	"ptxas"
        /*0030*/ 	.string	"Cuda compilation tools, release 13.0, V13.0.88"
        /*0030*/ 	.string	"Build cuda_13.0.r13.0/compiler.36424714_0"
        /*0030*/ 	.string	"-arch sm_100 -m 64 "



//--------------------- .note.nv.cuinfo           --------------------------
	.section	.note.nv.cuinfo,"",@"SHT_NOTE"
	.sectionflags	@"SHF_NOTE_NV_CUINFO"
        /*0018*/ 	.short	0x0002
        /*001a*/ 	.short	0x0064
        /*001c*/ 	.short	0x0082
	.zero		2


//--------------------- .nv.info                  --------------------------
	.section	.nv.info,"",@"SHT_CUDA_INFO"
	.align	4


	//----- nvinfo : EIATTR_REGCOUNT
	.align		4
        /*0000*/ 	.byte	0x04, 0x2f
        /*0002*/ 	.short	(.L_46 - .L_45)
	.align		4
.L_45:
        /*0004*/ 	.word	index@(_Z10bubbleSortPii)
        /*0008*/ 	.word	0x00000018


	//----- nvinfo : EIATTR_FRAME_SIZE
	.align		4
.L_46:
        /*000c*/ 	.byte	0x04, 0x11
        /*000e*/ 	.short	(.L_48 - .L_47)
	.align		4
.L_47:
        /*0010*/ 	.word	index@(_Z10bubbleSortPii)
        /*0014*/ 	.word	0x00000000


	//----- nvinfo : EIATTR_REGCOUNT
	.align		4
.L_48:
        /*0018*/ 	.byte	0x04, 0x2f
        /*001a*/ 	.short	(.L_50 - .L_49)
	.align		4
.L_49:
        /*001c*/ 	.word	index@(_Z15quickSortKernelPiii)
        /*0020*/ 	.word	0x0000001c


	//----- nvinfo : EIATTR_FRAME_SIZE
	.align		4
.L_50:
        /*0024*/ 	.byte	0x04, 0x11
        /*0026*/ 	.short	(.L_52 - .L_51)
	.align		4
.L_51:
        /*0028*/ 	.word	index@($_Z15quickSortKernelPiii$_Z9quickSortPiii)
        /*002c*/ 	.word	0x00000000


	//----- nvinfo : EIATTR_FRAME_SIZE
	.align		4
.L_52:
        /*0030*/ 	.byte	0x04, 0x11
        /*0032*/ 	.short	(.L_54 - .L_53)
	.align		4
.L_53:
        /*0034*/ 	.word	index@(_Z15quickSortKernelPiii)
        /*0038*/ 	.word	0x00000000


	//----- nvinfo : EIATTR_REGCOUNT
	.align		4
.L_54:
        /*003c*/ 	.byte	0x04, 0x2f
        /*003e*/ 	.short	(.L_56 - .L_55)
	.align		4
.L_55:
        /*0040*/ 	.word	index@(_Z9radixSortPii)
        /*0044*/ 	.word	0x00000004


	//----- nvinfo : EIATTR_FRAME_SIZE
	.align		4
.L_56:
        /*0048*/ 	.byte	0x04, 0x11
        /*004a*/ 	.short	(.L_58 - .L_57)
	.align		4
.L_57:
        /*004c*/ 	.word	index@(_Z9radixSortPii)
        /*0050*/ 	.word	0x00000000


	//----- nvinfo : EIATTR_REGCOUNT
	.align		4
.L_58:
        /*0054*/ 	.byte	0x04, 0x2f
        /*0056*/ 	.short	(.L_60 - .L_59)
	.align		4
.L_59:
        /*0058*/ 	.word	index@(_ZN3cub18CUB_300001_SM_10006detail11EmptyKernelIvEEvv)
        /*005c*/ 	.word	0x00000004


	//----- nvinfo : EIATTR_FRAME_SIZE
	.align		4
.L_60:
        /*0060*/ 	.byte	0x04, 0x11
        /*0062*/ 	.short	(.L_62 - .L_61)
	.align		4
.L_61:
        /*0064*/ 	.word	index@(_ZN3cub18CUB_300001_SM_10006detail11EmptyKernelIvEEvv)
        /*0068*/ 	.word	0x00000000


	//----- nvinfo : EIATTR_REGCOUNT
	.align		4
.L_62:
        /*006c*/ 	.byte	0x04, 0x2f
        /*006e*/ 	.short	(.L_64 - .L_63)
	.align		4
.L_63:
        /*0070*/ 	.word	index@(_ZN3cub18CUB_300001_SM_10006detail8for_each13static_kernelINS2_12policy_hub_t12policy_500_tEmN6thrust24THRUST_300001_SM_1000_NS8cuda_cub20__uninitialized_fill7functorINS7_10device_ptrIiEEiEEEEvT0_T1_)
        /*0074*/ 	.word	0x00000008


	//----- nvinfo : EIATTR_FRAME_SIZE
	.align		4
.L_64:
        /*0078*/ 	.byte	0x04, 0x11
        /*007a*/ 	.short	(.L_66 - .L_65)
	.align		4
.L_65:
        /*007c*/ 	.word	index@(_ZN3cub18CUB_300001_SM_10006detail8for_each13static_kernelINS2_12policy_hub_t12policy_500_tEmN6thrust24THRUST_300001_SM_1000_NS8cuda_cub20__uninitialized_fill7functorINS7_10device_ptrIiEEiEEEEvT0_T1_)
        /*0080*/ 	.word	0x00000000


	//----- nvinfo : EIATTR_REGCOUNT
	.align		4
.L_66:
        /*0084*/ 	.byte	0x04, 0x2f
        /*0086*/ 	.short	(.L_68 - .L_67)
	.align		4
.L_67:
        /*0088*/ 	.word	index@(_ZN3cub18CUB_300001_SM_10006detail10radix_sort31DeviceRadixSortSingleTileKernelINS1_5radix10policy_hubIiNS0_8NullTypeEyE10Policy1000ELNS0_9SortOrderE0EiS6_yNS1_21identity_decomposer_tEEEvPKT1_PSB_PKT2_PSF_T3_iiT4_)
        /*008c*/ 	.word	0x0000007f


	//----- nvinfo : EIATTR_FRAME_SIZE
	.align		4
.L_68:
        /*0090*/ 	.byte	0x04, 0x11
        /*0092*/ 	.short	(.L_70 - .L_69)
	.align		4
.L_69:
        /*0094*/ 	.word	index@(_ZN3cub18CUB_300001_SM_10006detail10radix_sort31DeviceRadixSortSingleTileKernelINS1_5radix10policy_hubIiNS0_8NullTypeEyE10Policy1000ELNS0_9SortOrderE0EiS6_yNS1_21identity_decomposer_tEEEvPKT1_PSB_PKT2_PSF_T3_iiT4_)
        /*0098*/ 	.word	0x00000000


	//----- nvinfo : EIATTR_REGCOUNT
	.align		4
.L_70:
        /*009c*/ 	.byte	0x04, 0x2f
        /*009e*/ 	.short	(.L_72 - .L_71)
	.align		4
.L_71:
        /*00a0*/ 	.word	index@(_ZN3cub18CUB_300001_SM_10006detail10radix_sort30DeviceRadixSortHistogramKernelINS1_5radix10policy_hubIiNS0_8NullTypeEyE10Policy1000ELNS0_9SortOrderE0EiyNS1_21identity_decomposer_tEEEvPT2_PKT1_SB_iiT3_)
        /*00a4*/ 	.word	0x00000020


	//----- nvinfo : EIATTR_FRAME_SIZE
	.align		4
.L_72:
        /*00a8*/ 	.byte	0x04, 0x11
        /*00aa*/ 	.short	(.L_74 - .L_73)
	.align		4
.L_73:
        /*00ac*/ 	.word	index@(_ZN3cub18CUB_300001_SM_10006detail10radix_sort30DeviceRadixSortHistogramKernelINS1_5radix10policy_hubIiNS0_8NullTypeEyE10Policy1000ELNS0_9SortOrderE0EiyNS1_21identity_decomposer_tEEEvPT2_PKT1_SB_iiT3_)
        /*00b0*/ 	.word	0x00000000


	//----- nvinfo : EIATTR_REGCOUNT
	.align		4
.L_74:
        /*00b4*/ 	.byte	0x04, 0x2f
        /*00b6*/ 	.short	(.L_76 - .L_75)
	.align		4
.L_75:
        /*00b8*/ 	.word	index@(_ZN3cub18CUB_300001_SM_10006detail10radix_sort33DeviceRadixSortExclusiveSumKernelINS1_5radix10policy_hubIiNS0_8NullTypeEyE10Policy1000EyEEvPT0_)
        /*00bc*/ 	.word	0x00000020


	//----- nvinfo : EIATTR_FRAME_SIZE
	.align		4
.L_76:
        /*00c0*/ 	.byte	0x04, 0x11
        /*00c2*/ 	.short	(.L_78 - .L_77)
	.align		4
.L_77:
        /*00c4*/ 	.word	index@(_ZN3cub18CUB_300001_SM_10006detail10radix_sort33DeviceRadixSortExclusiveSumKernelINS1_5radix10policy_hubIiNS0_8NullTypeEyE10Policy1000EyEEvPT0_)
        /*00c8*/ 	.word	0x00000000


	//----- nvinfo : EIATTR_REGCOUNT
	.align		4
.L_78:
        /*00cc*/ 	.byte	0x04, 0x2f
        /*00ce*/ 	.short	(.L_80 - .L_79)
	.align		4
.L_79:
        /*00d0*/ 	.word	index@(_ZN3cub18CUB_300001_SM_10006detail10radix_sort29DeviceRadixSortOnesweepKernelINS1_5radix10policy_hubIiNS0_8NullTypeEyE10Policy1000ELNS0_9SortOrderE0EiS6_yiiNS1_21identity_decomposer_tEEEvPT5_SC_PT3_PKSD_PT1_PKSH_PT2_PKSL_T4_iiT6_)
        /*00d4*/ 	.word	0x00000038


	//----- nvinfo : EIATTR_FRAME_SIZE
	.align		4
.L_80:
        /*00d8*/ 	.byte	0x04, 0x11
        /*00da*/ 	.short	(.L_82 - .L_81)
	.align		4
.L_81:
        /*00dc*/ 	.word	index@(_ZN3cub18CUB_300001_SM_10006detail10radix_sort29DeviceRadixSortOnesweepKernelINS1_5radix10policy_hubIiNS0_8NullTypeEyE10Policy1000ELNS0_9SortOrderE0EiS6_yiiNS1_21identity_decomposer_tEEEvPT5_SC_PT3_PKSD_PT1_PKSH_PT2_PKSL_T4_iiT6_)
        /*00e0*/ 	.word	0x00000000


	//----- nvinfo : EIATTR_REGCOUNT
	.align		4
.L_82:
        /*00e4*/ 	.byte	0x04, 0x2f
        /*00e6*/ 	.short	(.L_84 - .L_83)
	.align		4
.L_83:
        /*00e8*/ 	.word	index@(_ZN3cub18CUB_300001_SM_10006detail10radix_sort31DeviceRadixSortSingleTileKernelINS1_5radix10policy_hubIiNS0_8NullTypeEjE10Policy1000ELNS0_9SortOrderE0EiS6_jNS1_21identity_decomposer_tEEEvPKT1_PSB_PKT2_PSF_T3_iiT4_)
        /*00ec*/ 	.word	0x0000007f


	//----- nvinfo : EIATTR_FRAME_SIZE
	.align		4
.L_84:
        /*00f0*/ 	.byte	0x04, 0x11
        /*00f2*/ 	.short	(.L_86 - .L_85)
	.align		4
.L_85:
        /*00f4*/ 	.word	index@(_ZN3cub18CUB_300001_SM_10006detail10radix_sort31DeviceRadixSortSingleTileKernelINS1_5radix10policy_hubIiNS0_8NullTypeEjE10Policy1000ELNS0_9SortOrderE0EiS6_jNS1_21identity_decomposer_tEEEvPKT1_PSB_PKT2_PSF_T3_iiT4_)
        /*00f8*/ 	.word	0x00000000


	//----- nvinfo : EIATTR_REGCOUNT
	.align		4
.L_86:
        /*00fc*/ 	.byte	0x04, 0x2f
        /*00fe*/ 	.short	(.L_88 - .L_87)
	.align		4
.L_87:
        /*0100*/ 	.word	index@(_ZN3cub18CUB_300001_SM_10006detail10radix_sort30DeviceRadixSortHistogramKernelINS1_5radix10policy_hubIiNS0_8NullTypeEjE10Policy1000ELNS0_9SortOrderE0EijNS1_21identity_decomposer_tEEEvPT2_PKT1_SB_iiT3_)
        /*0104*/ 	.word	0x00000020


	//----- nvinfo : EIATTR_FRAME_SIZE
	.align		4
.L_88:
        /*0108*/ 	.byte	0x04, 0x11
        /*010a*/ 	.short	(.L_90 - .L_89)
	.align		4
.L_89:
        /*010c*/ 	.word	index@(_ZN3cub18CUB_300001_SM_10006detail10radix_sort30DeviceRadixSortHistogramKernelINS1_5radix10policy_hubIiNS0_8NullTypeEjE10Policy1000ELNS0_9SortOrderE0EijNS1_21identity_decomposer_tEEEvPT2_PKT1_SB_iiT3_)
        /*0110*/ 	.word	0x00000000


	//----- nvinfo : EIATTR_REGCOUNT
	.align		4
.L_90:
        /*0114*/ 	.byte	0x04, 0x2f
        /*0116*/ 	.short	(.L_92 - .L_91)
	.align		4
.L_91:
        /*0118*/ 	.word	index@(_ZN3cub18CUB_300001_SM_10006detail10radix_sort33DeviceRadixSortExclusiveSumKernelINS1_5radix10policy_hubIiNS0_8NullTypeEjE10Policy1000EjEEvPT0_)
        /*011c*/ 	.word	0x00000018


	//----- nvinfo : EIATTR_FRAME_SIZE
	.align		4
.L_92:
        /*0120*/ 	.byte	0x04, 0x11
        /*0122*/ 	.short	(.L_94 - .L_93)
	.align		4
.L_93:
        /*0124*/ 	.word	index@(_ZN3cub18CUB_300001_SM_10006detail10radix_sort33DeviceRadixSortExclusiveSumKernelINS1_5radix10policy_hubIiNS0_8NullTypeEjE10Policy1000EjEEvPT0_)
        /*0128*/ 	.word	0x00000000


	//----- nvinfo : EIATTR_REGCOUNT
	.align		4
.L_94:
        /*012c*/ 	.byte	0x04, 0x2f
        /*012e*/ 	.short	(.L_96 - .L_95)
	.align		4
.L_95:
        /*0130*/ 	.word	index@(_ZN3cub18CUB_300001_SM_10006detail10radix_sort29DeviceRadixSortOnesweepKernelINS1_5radix10policy_hubIiNS0_8NullTypeEjE10Policy1000ELNS0_9SortOrderE0EiS6_jiiNS1_21identity_decomposer_tEEEvPT5_SC_PT3_PKSD_PT1_PKSH_PT2_PKSL_T4_iiT6_)
        /*0134*/ 	.word	0x00000038


	//----- nvinfo : EIATTR_FRAME_SIZE
	.align		4
.L_96:
        /*0138*/ 	.byte	0x04, 0x11
        /*013a*/ 	.short	(.L_98 - .L_97)
	.align		4
.L_97:
        /*013c*/ 	.word	index@(_ZN3cub18CUB_300001_SM_10006detail10radix_sort29DeviceRadixSortOnesweepKernelINS1_5radix10policy_hubIiNS0_8NullTypeEjE10Policy1000ELNS0_9SortOrderE0EiS6_jiiNS1_21identity_decomposer_tEEEvPT5_SC_PT3_PKSD_PT1_PKSH_PT2_PKSL_T4_iiT6_)
        /*0140*/ 	.word	0x00000000


	//----- nvinfo : EIATTR_MIN_STACK_SIZE
	.align		4
.L_98:
        /*0144*/ 	.byte	0x04, 0x12
        /*0146*/ 	.short	(.L_100 - .L_99)
	.align		4
.L_99:
        /*0148*/ 	.word	index@(_ZN3cub18CUB_300001_SM_10006detail10radix_sort29DeviceRadixSortOnesweepKernelINS1_5radix10policy_hubIiNS0_8NullTypeEjE10Policy1000ELNS0_9SortOrderE0EiS6_jiiNS1_21identity_decomposer_tEEEvPT5_SC_PT3_PKSD_PT1_PKSH_PT2_PKSL_T4_iiT6_)
        /*014c*/ 	.word	0x00000000


	//----- nvinfo : EIATTR_MIN_STACK_SIZE
	.align		4
.L_100:
        /*0150*/ 	.byte	0x04, 0x12
        /*0152*/ 	.short	(.L_102 - .L_101)
	.align		4
.L_101:
        /*0154*/ 	.word	index@(_ZN3cub18CUB_300001_SM_10006detail10radix_sort33DeviceRadixSortExclusiveSumKernelINS1_5radix10policy_hubIiNS0_8NullTypeEjE10Policy1000EjEEvPT0_)
        /*0158*/ 	.word	0x00000000


	//----- nvinfo : EIATTR_MIN_STACK_SIZE
	.align		4
.L_102:
        /*015c*/ 	.byte	0x04, 0x12
        /*015e*/ 	.short	(.L_104 - .L_103)
	.align		4
.L_103:
        /*0160*/ 	.word	index@(_ZN3cub18CUB_300001_SM_10006detail10radix_sort30DeviceRadixSortHistogramKernelINS1_5radix10policy_hubIiNS0_8NullTypeEjE10Policy1000ELNS0_9SortOrderE0EijNS1_21identity_decomposer_tEEEvPT2_PKT1_SB_iiT3_)
        /*0164*/ 	.word	0x00000000


	//----- nvinfo : EIATTR_MIN_STACK_SIZE
	.align		4
.L_104:
        /*0168*/ 	.byte	0x04, 0x12
        /*016a*/ 	.short	(.L_106 - .L_105)
	.align		4
.L_105:
        /*016c*/ 	.word	index@(_ZN3cub18CUB_300001_SM_10006detail10radix_sort31DeviceRadixSortSingleTileKernelINS1_5radix10policy_hubIiNS0_8NullTypeEjE10Policy1000ELNS0_9SortOrderE0EiS6_jNS1_21identity_decomposer_tEEEvPKT1_PSB_PKT2_PSF_T3_iiT4_)
        /*0170*/ 	.word	0x00000000


	//----- nvinfo : EIATTR_MIN_STACK_SIZE
	.align		4
.L_106:
        /*0174*/ 	.byte	0x04, 0x12
        /*0176*/ 	.short	(.L_108 - .L_107)
	.align		4
.L_107:
        /*0178*/ 	.word	index@(_ZN3cub18CUB_300001_SM_10006detail10radix_sort29DeviceRadixSortOnesweepKernelINS1_5radix10policy_hubIiNS0_8NullTypeEyE10Policy1000ELNS0_9SortOrderE0EiS6_yiiNS1_21identity_decomposer_tEEEvPT5_SC_PT3_PKSD_PT1_PKSH_PT2_PKSL_T4_iiT6_)
        /*017c*/ 	.word	0x00000000


	//----- nvinfo : EIATTR_MIN_STACK_SIZE
	.align		4
.L_108:
        /*0180*/ 	.byte	0x04, 0x12
        /*0182*/ 	.short	(.L_110 - .L_109)
	.align		4
.L_109:
        /*0184*/ 	.word	index@(_ZN3cub18CUB_300001_SM_10006detail10radix_sort33DeviceRadixSortExclusiveSumKernelINS1_5radix10policy_hubIiNS0_8NullTypeEyE10Policy1000EyEEvPT0_)
        /*0188*/ 	.word	0x00000000


	//----- nvinfo : EIATTR_MIN_STACK_SIZE
	.align		4
.L_110:
        /*018c*/ 	.byte	0x04, 0x12
        /*018e*/ 	.short	(.L_112 - .L_111)
	.align		4
.L_111:
        /*0190*/ 	.word	index@(_ZN3cub18CUB_300001_SM_10006detail10radix_sort30DeviceRadixSortHistogramKernelINS1_5radix10policy_hubIiNS0_8NullTypeEyE10Policy1000ELNS0_9SortOrderE0EiyNS1_21identity_decomposer_tEEEvPT2_PKT1_SB_iiT3_)
        /*0194*/ 	.word	0x00000000


	//----- nvinfo : EIATTR_MIN_STACK_SIZE
	.align		4
.L_112:
        /*0198*/ 	.byte	0x04, 0x12
        /*019a*/ 	.short	(.L_114 - .L_113)
	.align		4
.L_113:
        /*019c*/ 	.word	index@(_ZN3cub18CUB_300001_SM_10006detail10radix_sort31DeviceRadixSortSingleTileKernelINS1_5radix10policy_hubIiNS0_8NullTypeEyE10Policy1000ELNS0_9SortOrderE0EiS6_yNS1_21identity_decomposer_tEEEvPKT1_PSB_PKT2_PSF_T3_iiT4_)
        /*01a0*/ 	.word	0x00000000


	//----- nvinfo : EIATTR_MIN_STACK_SIZE
	.align		4
.L_114:
        /*01a4*/ 	.byte	0x04, 0x12
        /*01a6*/ 	.short	(.L_116 - .L_115)
	.align		4
.L_115:
        /*01a8*/ 	.word	index@(_ZN3cub18CUB_300001_SM_10006detail8for_each13static_kernelINS2_12policy_hub_t12policy_500_tEmN6thrust24THRUST_300001_SM_1000_NS8cuda_cub20__uninitialized_fill7functorINS7_10device_ptrIiEEiEEEEvT0_T1_)
        /*01ac*/ 	.word	0x00000000


	//----- nvinfo : EIATTR_MIN_STACK_SIZE
	.align		4
.L_116:
        /*01b0*/ 	.byte	0x04, 0x12
        /*01b2*/ 	.short	(.L_118 - .L_117)
	.align		4
.L_117:
        /*01b4*/ 	.word	index@(_ZN3cub18CUB_300001_SM_10006detail11EmptyKernelIvEEvv)
        /*01b8*/ 	.word	0x00000000


	//----- nvinfo : EIATTR_MIN_STACK_SIZE
	.align		4
.L_118:
        /*01bc*/ 	.byte	0x04, 0x12
        /*01be*/ 	.short	(.L_120 - .L_119)
	.align		4
.L_119:
        /*01c0*/ 	.word	index@(_Z9radixSortPii)
        /*01c4*/ 	.word	0x00000000


	//----- nvinfo : EIATTR_MIN_STACK_SIZE
	.align		4
.L_120:
        /*01c8*/ 	.byte	0x04, 0x12
        /*01ca*/ 	.short	(.L_122 - .L_121)
	.align		4
.L_121:
        /*01cc*/ 	.word	index@(_Z15quickSortKernelPiii)
        /*01d0*/ 	.word	0x00000000


	//----- nvinfo : EIATTR_MIN_STACK_SIZE
	.align		4
.L_122:
        /*01d4*/ 	.byte	0x04, 0x12
        /*01d6*/ 	.short	(.L_124 - .L_123)
	.align		4
.L_123:
        /*01d8*/ 	.word	index@(_Z10bubbleSortPii)
        /*01dc*/ 	.word	0x00000000
.L_124:


//--------------------- .nv.compat                --------------------------
	.section	.nv.compat,"",@"SHT_CUDA_COMPAT_INFO"
	.align	4
        /*0000*/ 	.byte	0x02, 0x09, 0x00, 0x00, 0x02, 0x02, 0x01, 0x00, 0x02, 0x05, 0x05, 0x00, 0x03, 0x07, 0x01, 0x01
        /*0010*/ 	.byte	0x02, 0x03, 0x00, 0x00, 0x02, 0x06, 0x01, 0x00, 0x04, 0x0b, 0x08, 0x00, 0x09, 0x00, 0x00, 0x00
        /*0020*/ 	.byte	0x00, 0x00, 0x00, 0x00


//--------------------- .nv.info._ZN3cub18CUB_300001_SM_10006detail10radix_sort29DeviceRadixSortOnesweepKernelINS1_5radix10policy_hubIiNS0_8NullTypeEjE10Policy1000ELNS0_9SortOrderE0EiS6_jiiNS1_21identity_decomposer_tEEEvPT5_SC_PT3_PKSD_PT1_PKSH_PT2_PKSL_T4_iiT6_ --------------------------
	.section	.nv.info._ZN3cub18CUB_300001_SM_10006detail10radix_sort29DeviceRadixSortOnesweepKernelINS1_5radix10policy_hubIiNS0_8NullTypeEjE10Policy1000ELNS0_9SortOrderE0EiS6_jiiNS1_21identity_decomposer_tEEEvPT5_SC_PT3_PKSD_PT1_PKSH_PT2_PKSL_T4_iiT6_,"",@"SHT_CUDA_INFO"
	.sectionflags	@""
	.align	4


	//----- nvinfo : EIATTR_CUDA_API_VERSION
	.align		4
        /*0000*/ 	.byte	0x04, 0x37
        /*0002*/ 	.short	(.L_126 - .L_125)
.L_125:
        /*0004*/ 	.word	0x00000082


	//----- nvinfo : EIATTR_KPARAM_INFO
	.align		4
.L_126:
        /*0008*/ 	.byte	0x04, 0x17
        /*000a*/ 	.short	(.L_128 - .L_127)
.L_127:
        /*000c*/ 	.word	0x00000000
        /*0010*/ 	.short	0x000b
        /*0012*/ 	.short	0x004c
        /*0014*/ 	.byte	0x00, 0xf0, 0x05, 0x00


	//----- nvinfo : EIATTR_KPARAM_INFO
	.align		4
.L_128:
        /*0018*/ 	.byte	0x04, 0x17
        /*001a*/ 	.short	(.L_130 - .L_129)
.L_129:
        /*001c*/ 	.word	0x00000000
        /*0020*/ 	.short	0x000a
        /*0022*/ 	.short	0x0048
        /*0024*/ 	.byte	0x00, 0xf0, 0x11, 0x00


	//----- nvinfo : EIATTR_KPARAM_INFO
	.align		4
.L_130:
        /*0028*/ 	.byte	0x04, 0x17
        /*002a*/ 	.short	(.L_132 - .L_131)
.L_131:
        /*002c*/ 	.word	0x00000000
        /*0030*/ 	.short	0x0009
        /*0032*/ 	.short	0x0044
        /*0034*/ 	.byte	0x00, 0xf0, 0x11, 0x00


	//----- nvinfo : EIATTR_KPARAM_INFO
	.align		4
.L_132:
        /*0038*/ 	.byte	0x04, 0x17
        /*003a*/ 	.short	(.L_134 - .L_133)
.L_133:
        /*003c*/ 	.word	0x00000000
        /*0040*/ 	.short	0x0008
        /*0042*/ 	.short	0x0040
        /*0044*/ 	.byte	0x00, 0xf0, 0x11, 0x00


	//----- nvinfo : EIATTR_KPARAM_INFO
	.align		4
.L_134:
        /*0048*/ 	.byte	0x04, 0x17
        /*004a*/ 	.short	(.L_136 - .L_135)
.L_135:
        /*004c*/ 	.word	0x00000000
        /*0050*/ 	.short	0x0007
        /*0052*/ 	.short	0x0038
        /*0054*/ 	.byte	0x00, 0xf5, 0x21, 0x00


	//----- nvinfo : EIATTR_KPARAM_INFO
	.align		4
.L_136:
        /*0058*/ 	.byte	0x04, 0x17
        /*005a*/ 	.short	(.L_138 - .L_137)
.L_137:
        /*005c*/ 	.word	0x00000000
        /*0060*/ 	.short	0x0006
        /*0062*/ 	.short	0x0030
        /*0064*/ 	.byte	0x00, 0xf5, 0x21, 0x00


	//----- nvinfo : EIATTR_KPARAM_INFO
	.align		4
.L_138:
        /*0068*/ 	.byte	0x04, 0x17
        /*006a*/ 	.short	(.L_140 - .L_139)
.L_139:
        /*006c*/ 	.word	0x00000000
        /*0070*/ 	.short	0x0005
        /*0072*/ 	.short	0x0028
        /*0074*/ 	.byte	0x00, 0xf5, 0x21, 0x00


	//----- nvinfo : EIATTR_KPARAM_INFO
	.align		4
.L_140:
        /*0078*/ 	.byte	0x04, 0x17
        /*007a*/ 	.short	(.L_142 - .L_141)
.L_141:
        /*007c*/ 	.word	0x00000000
        /*0080*/ 	.short	0x0004
        /*0082*/ 	.short	0x0020
        /*0084*/ 	.byte	0x00, 0xf5, 0x21, 0x00


	//----- nvinfo : EIATTR_KPARAM_INFO
	.align		4
.L_142:
        /*0088*/ 	.byte	0x04, 0x17
        /*008a*/ 	.short	(.L_144 - .L_143)
.L_143:
        /*008c*/ 	.word	0x00000000
        /*0090*/ 	.short	0x0003
        /*0092*/ 	.short	0x0018
        /*0094*/ 	.byte	0x00, 0xf5, 0x21, 0x00


	//----- nvinfo : EIATTR_KPARAM_INFO
	.align		4
.L_144:
        /*0098*/ 	.byte	0x04, 0x17
        /*009a*/ 	.short	(.L_146 - .L_145)
.L_145:
        /*009c*/ 	.word	0x00000000
        /*00a0*/ 	.short	0x0002
        /*00a2*/ 	.short	0x0010
        /*00a4*/ 	.byte	0x00, 0xf5, 0x21, 0x00


	//----- nvinfo : EIATTR_KPARAM_INFO
	.align		4
.L_146:
        /*00a8*/ 	.byte	0x04, 0x17
        /*00aa*/ 	.short	(.L_148 - .L_147)
.L_147:
        /*00ac*/ 	.word	0x00000000
        /*00b0*/ 	.short	0x0001
        /*00b2*/ 	.short	0x0008
        /*00b4*/ 	.byte	0x00, 0xf5, 0x21, 0x00


	//----- nvinfo : EIATTR_KPARAM_INFO
	.align		4
.L_148:
        /*00b8*/ 	.byte	0x04, 0x17
        /*00ba*/ 	.short	(.L_150 - .L_149)
.L_149:
        /*00bc*/ 	.word	0x00000000
        /*00c0*/ 	.short	0x0000
        /*00c2*/ 	.short	0x0000
        /*00c4*/ 	.byte	0x00, 0xf5, 0x21, 0x00


	//----- nvinfo : EIATTR_SPARSE_MMA_MASK
	.align		4
.L_150:
        /*00c8*/ 	.byte	0x03, 0x50
        /*00ca*/ 	.short	0x0000


	//----- nvinfo : EIATTR_MAXREG_COUNT
	.align		4
        /*00cc*/ 	.byte	0x03, 0x1b
        /*00ce*/ 	.short	0x00a8


	//----- nvinfo : EIATTR_NUM_BARRIERS
	.align		4
        /*00d0*/ 	.byte	0x02, 0x4c
        /*00d2*/ 	.byte	0x01
	.zero		1


	//----- nvinfo : EIATTR_MERCURY_ISA_VERSION
	.align		4
        /*00d4*/ 	.byte	0x03, 0x5f
        /*00d6*/ 	.short	0x0101


	//----- nvinfo : EIATTR_COOP_GROUP_MASK_REGIDS
	.align		4
        /*00d8*/ 	.byte	0x04, 0x29
        /*00da*/ 	.short	(.L_152 - .L_151)


	//   ....[0]....
.L_151:
        /*00dc*/ 	.word	0xffffffff


	//   ....[1]....
        /*00e0*/ 	.word	0x05000020


	//   ....[2]....
        /*00e4*/ 	.word	0xffffffff


	//   ....[3]....
        /*00e8*/ 	.word	0xffffffff


	//   ....[4]....
        /*00ec*/ 	.word	0xffffffff


	//   ....[5]....
        /*00f0*/ 	.word	0xffffffff


	//   ....[6]....
        /*00f4*/ 	.word	0xffffffff


	//   ....[7]....
        /*00f8*/ 	.word	0xffffffff


	//   ....[8]....
        /*00fc*/ 	.word	0xffffffff


	//   ....[9]....
        /*0100*/ 	.word	0xffffffff


	//   ....[10]....
        /*0104*/ 	.word	0xffffffff


	//   ....[11]....
        /*0108*/ 	.word	0xffffffff


	//   ....[12]....
        /*010c*/ 	.word	0xffffffff


	//   ....[13]....
        /*0110*/ 	.word	0xffffffff


	//   ....[14]....
        /*0114*/ 	.word	0xffffffff


	//   ....[15]....
        /*0118*/ 	.word	0xffffffff


	//   ....[16]....
        /*011c*/ 	.word	0xffffffff


	//   ....[17]....
        /*0120*/ 	.word	0xffffffff


	//   ....[18]....
        /*0124*/ 	.word	0xffffffff


	//   ....[19]....
        /*0128*/ 	.word	0xffffffff


	//   ....[20]....
        /*012c*/ 	.word	0xffffffff


	//   ....[21]....
        /*0130*/ 	.word	0xffffffff


	//   ....[22]....
        /*0134*/ 	.word	0xffffffff


	//   ....[23]....
        /*0138*/ 	.word	0xffffffff


	//   ....[24]....
        /*013c*/ 	.word	0xffffffff


	//   ....[25]....
        /*0140*/ 	.word	0xffffffff


	//   ....[26]....
        /*0144*/ 	.word	0xffffffff


	//   ....[27]....
        /*0148*/ 	.word	0xffffffff


	//   ....[28]....
        /*014c*/ 	.word	0xffffffff


	//   ....[29]....
        /*0150*/ 	.word	0xffffffff


	//   ....[30]....
        /*0154*/ 	.word	0xffffffff


	//   ....[31]....
        /*0158*/ 	.word	0xffffffff


	//   ....[32]....
        /*015c*/ 	.word	0xffffffff


	//   ....[33]....
        /*0160*/ 	.word	0xffffffff


	//   ....[34]....
        /*0164*/ 	.word	0xffffffff


	//   ....[35]....
        /*0168*/ 	.word	0xffffffff


	//   ....[36]....
        /*016c*/ 	.word	0xffffffff


	//   ....[37]....
        /*0170*/ 	.word	0xffffffff


	//   ....[38]....
        /*0174*/ 	.word	0xffffffff


	//   ....[39]....
        /*0178*/ 	.word	0xffffffff


	//   ....[40]....
        /*017c*/ 	.word	0xffffffff


	//   ....[41]....
        /*0180*/ 	.word	0xffffffff


	//   ....[42]....
        /*0184*/ 	.word	0xffffffff


	//   ....[43]....
        /*0188*/ 	.word	0xffffffff


	//   ....[44]....
        /*018c*/ 	.word	0xffffffff


	//   ....[45]....
        /*0190*/ 	.word	0xffffffff


	//   ....[46]....
        /*0194*/ 	.word	0xffffffff


	//   ....[47]....
        /*0198*/ 	.word	0xffffffff


	//   ....[48]....
        /*019c*/ 	.word	0xffffffff


	//   ....[49]....
        /*01a0*/ 	.word	0xffffffff


	//   ....[50]....
        /*01a4*/ 	.word	0xffffffff


	//   ....[51]....
        /*01a8*/ 	.word	0xffffffff


	//   ....[52]....
        /*01ac*/ 	.word	0xffffffff


	//   ....[53]....
        /*01b0*/ 	.word	0xffffffff


	//   ....[54]....
        /*01b4*/ 	.word	0xffffffff


	//   ....[55]....
        /*01b8*/ 	.word	0xffffffff


	//   ....[56]....
        /*01bc*/ 	.word	0xffffffff


	//   ....[57]....
        /*01c0*/ 	.word	0xffffffff


	//   ....[58]....
        /*01c4*/ 	.word	0xffffffff


	//   ....[59]....
        /*01c8*/ 	.word	0xffffffff


	//   ....[60]....
        /*01cc*/ 	.word	0xffffffff


	//   ....[61]....
        /*01d0*/ 	.word	0xffffffff


	//   ....[62]....
        /*01d4*/ 	.word	0xffffffff


	//   ....[63]....
        /*01d8*/ 	.word	0xffffffff


	//   ....[64]....
        /*01dc*/ 	.word	0xffffffff


	//   ....[65]....
        /*01e0*/ 	.word	0xffffffff


	//   ....[66]....
        /*01e4*/ 	.word	0xffffffff


	//   ....[67]....
        /*01e8*/ 	.word	0xffffffff


	//   ....[68]....
        /*01ec*/ 	.word	0xffffffff


	//   ....[69]....
        /*01f0*/ 	.word	0xffffffff


	//   ....[70]....
        /*01f4*/ 	.word	0xffffffff


	//   ....[71]....
        /*01f8*/ 	.word	0xffffffff


	//   ....[72]....
        /*01fc*/ 	.word	0xffffffff


	//   ....[73]....
        /*0200*/ 	.word	0xffffffff


	//   ....[74]....
        /*0204*/ 	.word	0xffffffff


	//   ....[75]....
        /*0208*/ 	.word	0xffffffff


	//   ....[76]....
        /*020c*/ 	.word	0xffffffff


	//   ....[77]....
        /*0210*/ 	.word	0xffffffff


	//   ....[78]....
        /*0214*/ 	.word	0xffffffff


	//   ....[79]....
        /*0218*/ 	.word	0xffffffff


	//   ....[80]....
        /*021c*/ 	.word	0xffffffff


	//   ....[81]....
        /*0220*/ 	.word	0xffffffff


	//   ....[82]....
        /*0224*/ 	.word	0xffffffff


	//   ....[83]....
        /*0228*/ 	.word	0xffffffff


	//   ....[84]....
        /*022c*/ 	.word	0xffffffff


	//   ....[85]....
        /*0230*/ 	.word	0xffffffff


	//   ....[86]....
        /*0234*/ 	.word	0xffffffff


	//   ....[87]....
        /*0238*/ 	.word	0xffffffff


	//   ....[88]....
        /*023c*/ 	.word	0xffffffff


	//   ....[89]....
        /*0240*/ 	.word	0xffffffff


	//   ....[90]....
        /*0244*/ 	.word	0xffffffff


	//   ....[91]....
        /*0248*/ 	.word	0xffffffff


	//   ....[92]....
        /*024c*/ 	.word	0xffffffff


	//   ....[93]....
        /*0250*/ 	.word	0xffffffff


	//   ....[94]....
        /*0254*/ 	.word	0xffffffff


	//   ....[95]....
        /*0258*/ 	.word	0xffffffff


	//   ....[96]....
        /*025c*/ 	.word	0xffffffff


	//   ....[97]....
        /*0260*/ 	.word	0xffffffff


	//   ....[98]....
        /*0264*/ 	.word	0xffffffff


	//   ....[99]....
        /*0268*/ 	.word	0xffffffff


	//   ....[100]....
        /*026c*/ 	.word	0xffffffff


	//   ....[101]....
        /*0270*/ 	.word	0xffffffff


	//   ....[102]....
        /*0274*/ 	.word	0xffffffff


	//   ....[103]....
        /*0278*/ 	.word	0xffffffff


	//   ....[104]....
        /*027c*/ 	.word	0xffffffff


	//   ....[105]....
        /*0280*/ 	.word	0xffffffff


	//   ....[106]....
        /*0284*/ 	.word	0xffffffff


	//   ....[107]....
        /*0288*/ 	.word	0xffffffff


	//   ....[108]....
        /*028c*/ 	.word	0xffffffff


	//   ....[109]....
        /*0290*/ 	.word	0xffffffff


	//   ....[110]....
        /*0294*/ 	.word	0xffffffff


	//   ....[111]....
        /*0298*/ 	.word	0xffffffff


	//   ....[112]....
        /*029c*/ 	.word	0xffffffff


	//   ....[113]....
        /*02a0*/ 	.word	0xffffffff


	//   ....[114]....
        /*02a4*/ 	.word	0xffffffff


	//   ....[115]....
        /*02a8*/ 	.word	0xffffffff


	//   ....[116]....
        /*02ac*/ 	.word	0xffffffff


	//   ....[117]....
        /*02b0*/ 	.word	0xffffffff


	//   ....[118]....
        /*02b4*/ 	.word	0xffffffff


	//   ....[119]....
        /*02b8*/ 	.word	0xffffffff


	//   ....[120]....
        /*02bc*/ 	.word	0xffffffff


	//   ....[121]....
        /*02c0*/ 	.word	0xffffffff


	//   ....[122]....
        /*02c4*/ 	.word	0xffffffff


	//   ....[123]....
        /*02c8*/ 	.word	0xffffffff


	//   ....[124]....
        /*02cc*/ 	.word	0xffffffff


	//   ....[125]....
        /*02d0*/ 	.word	0xffffffff


	//   ....[126]....
        /*02d4*/ 	.word	0xffffffff


	//   ....[127]....
        /*02d8*/ 	.word	0xffffffff


	//   ....[128]....
        /*02dc*/ 	.word	0xffffffff


	//   ....[129]....
        /*02e0*/ 	.word	0xffffffff


	//   ....[130]....
        /*02e4*/ 	.word	0xffffffff


	//   ....[131]....
        /*02e8*/ 	.word	0xffffffff


	//   ....[132]....
        /*02ec*/ 	.word	0xffffffff


	//   ....[133]....
        /*02f0*/ 	.word	0xffffffff


	//   ....[134]....
        /*02f4*/ 	.word	0xffffffff


	//   ....[135]....
        /*02f8*/ 	.word	0xffffffff


	//   ....[136]....
        /*02fc*/ 	.word	0xffffffff


	//   ....[137]....
        /*0300*/ 	.word	0xffffffff


	//   ....[138]....
        /*0304*/ 	.word	0xffffffff


	//   ....[139]....
        /*0308*/ 	.word	0xffffffff


	//   ....[140]....
        /*030c*/ 	.word	0xffffffff


	//   ....[141]....
        /*0310*/ 	.word	0xffffffff


	//   ....[142]....
        /*0314*/ 	.word	0xffffffff


	//   ....[143]....
        /*0318*/ 	.word	0xffffffff


	//   ....[144]....
        /*031c*/ 	.word	0xffffffff


	//   ....[145]....
        /*0320*/ 	.word	0xffffffff


	//   ....[146]....
        /*0324*/ 	.word	0xffffffff


	//   ....[147]....
        /*0328*/ 	.word	0xffffffff


	//   ....[148]....
        /*032c*/ 	.word	0xffffffff


	//   ....[149]....
        /*0330*/ 	.word	0xffffffff


	//   ....[150]....
        /*0334*/ 	.word	0xffffffff


	//   ....[151]....
        /*0338*/ 	.word	0xffffffff


	//   ....[152]....
        /*033c*/ 	.word	0xffffffff


	//   ....[153]....
        /*0340*/ 	.word	0xffffffff


	//   ....[154]....
        /*0344*/ 	.word	0xffffffff


	//   ....[155]....
        /*0348*/ 	.word	0xffffffff


	//   ....[156]....
        /*034c*/ 	.word	0xffffffff


	//   ....[157]....
        /*0350*/ 	.word	0xffffffff


	//   ....[158]....
        /*0354*/ 	.word	0xffffffff


	//   ....[159]....
        /*0358*/ 	.word	0xffffffff


	//   ....[160]....
        /*035c*/ 	.word	0xffffffff


	//   ....[161]....
        /*0360*/ 	.word	0xffffffff


	//   ....[162]....
        /*0364*/ 	.word	0xffffffff


	//   ....[163]....
        /*0368*/ 	.word	0xffffffff


	//   ....[164]....
        /*036c*/ 	.word	0xffffffff


	//   ....[165]....
        /*0370*/ 	.word	0xffffffff


	//   ....[166]....
        /*0374*/ 	.word	0xffffffff


	//   ....[167]....
        /*0378*/ 	.word	0xffffffff


	//   ....[168]....
        /*037c*/ 	.word	0xffffffff


	//   ....[169]....
        /*0380*/ 	.word	0xffffffff


	//   ....[170]....
        /*0384*/ 	.word	0xffffffff


	//   ....[171]....
        /*0388*/ 	.word	0xffffffff


	//   ....[172]....
        /*038c*/ 	.word	0xffffffff


	//   ....[173]....
        /*0390*/ 	.word	0xffffffff


	//   ....[174]....
        /*0394*/ 	.word	0xffffffff


	//   ....[175]....
        /*0398*/ 	.word	0xffffffff


	//   ....[176]....
        /*039c*/ 	.word	0xffffffff


	//   ....[177]....
        /*03a0*/ 	.word	0xffffffff


	//   ....[178]....
        /*03a4*/ 	.word	0xffffffff


	//   ....[179]....
        /*03a8*/ 	.word	0xffffffff


	//   ....[180]....
        /*03ac*/ 	.word	0xffffffff


	//   ....[181]....
        /*03b0*/ 	.word	0xffffffff


	//   ....[182]....
        /*03b4*/ 	.word	0xffffffff


	//   ....[183]....
        /*03b8*/ 	.word	0xffffffff


	//   ....[184]....
        /*03bc*/ 	.word	0xffffffff


	//   ....[185]....
        /*03c0*/ 	.word	0xffffffff


	//   ....[186]....
        /*03c4*/ 	.word	0xffffffff


	//   ....[187]....
        /*03c8*/ 	.word	0x05000000


	//   ....[188]....
        /*03cc*/ 	.word	0xffffffff


	//   ....[189]....
        /*03d0*/ 	.word	0xffffffff


	//   ....[190]....
        /*03d4*/ 	.word	0xffffffff


	//   ....[191]....
        /*03d8*/ 	.word	0xffffffff


	//   ....[192]....
        /*03dc*/ 	.word	0xffffffff


	//   ....[193]....
        /*03e0*/ 	.word	0xffffffff


	//   ....[194]....
        /*03e4*/ 	.word	0xffffffff


	//   ....[195]....
        /*03e8*/ 	.word	0xffffffff


	//   ....[196]....
        /*03ec*/ 	.word	0xffffffff


	//   ....[197]....
        /*03f0*/ 	.word	0xffffffff


	//   ....[198]....
        /*03f4*/ 	.word	0xffffffff


	//   ....[199]....
        /*03f8*/ 	.word	0xffffffff


	//   ....[200]....
        /*03fc*/ 	.word	0xffffffff


	//   ....[201]....
        /*0400*/ 	.word	0xffffffff


	//   ....[202]....
        /*0404*/ 	.word	0xffffffff


	//   ....[203]....
        /*0408*/ 	.word	0xffffffff


	//   ....[204]....
        /*040c*/ 	.word	0xffffffff


	//   ....[205]....
        /*0410*/ 	.word	0xffffffff


	//   ....[206]....
        /*0414*/ 	.word	0xffffffff


	//   ....[207]....
        /*0418*/ 	.word	0xffffffff


	//   ....[208]....
        /*041c*/ 	.word	0xffffffff


	//   ....[209]....
        /*0420*/ 	.word	0xffffffff


	//   ....[210]....
        /*0424*/ 	.word	0xffffffff


	//   ....[211]....
        /*0428*/ 	.word	0xffffffff


	//   ....[212]....
        /*042c*/ 	.word	0xffffffff


	//   ....[213]....
        /*0430*/ 	.word	0xffffffff


	//   ....[214]....
        /*0434*/ 	.word	0xffffffff


	//   ....[215]....
        /*0438*/ 	.word	0xffffffff


	//   ....[216]....
        /*043c*/ 	.word	0xffffffff


	//   ....[217]....
        /*0440*/ 	.word	0xffffffff


	//   ....[218]....
        /*0444*/ 	.word	0xffffffff


	//   ....[219]....
        /*0448*/ 	.word	0xffffffff


	//   ....[220]....
        /*044c*/ 	.word	0xffffffff


	//   ....[221]....
        /*0450*/ 	.word	0xffffffff


	//   ....[222]....
        /*0454*/ 	.word	0xffffffff


	//   ....[223]....
        /*0458*/ 	.word	0xffffffff


	//   ....[224]....
        /*045c*/ 	.word	0xffffffff


	//   ....[225]....
        /*0460*/ 	.word	0xffffffff


	//   ....[226]....
        /*0464*/ 	.word	0xffffffff


	//   ....[227]....
        /*0468*/ 	.word	0xffffffff


	//   ....[228]....
        /*046c*/ 	.word	0x05000031


	//   ....[229]....
        /*0470*/ 	.word	0x05000031


	//   ....[230]....
        /*0474*/ 	.word	0x05000031


	//   ....[231]....
        /*0478*/ 	.word	0x05000031


	//   ....[232]....
        /*047c*/ 	.word	0x05000031


	//----- nvinfo : EIATTR_COOP_GROUP_INSTR_OFFSETS
	.align		4
.L_152:
        /*0480*/ 	.byte	0x04, 0x28
        /*0482*/ 	.short	(.L_154 - .L_153)


	//   ....[0]....
.L_153:
        /*0484*/ 	.word	0x00000f10


	//   ....[1]....
        /*0488*/ 	.word	0x00001a20


	//   ....[2]....
        /*048c*/ 	.word	0x00002440


	//   ....[3]....
        /*0490*/ 	.word	0x00002460


	//   ....[4]....
        /*0494*/ 	.word	0x00002480


	//   ....[5]....
        /*0498*/ 	.word	0x000024a0


	//   ....[6]....
        /*049c*/ 	.word	0x000024c0


	//   ....[7]....
        /*04a0*/ 	.word	0x00002990


	//   ....[8]....
        /*04a4*/ 	.word	0x000029a0


	//   ....[9]....
        /*04a8*/ 	.word	0x000029c0


	//   ....[10]....
        /*04ac*/ 	.word	0x000029e0


	//   ....[11]....
        /*04b0*/ 	.word	0x00002a30


	//   ....[12]....
        /*04b4*/ 	.word	0x00002a60


	//   ....[13]....
        /*04b8*/ 	.word	0x00002aa0


	//   ....[14]....
        /*04bc*/ 	.word	0x00002ac0


	//   ....[15]....
        /*04c0*/ 	.word	0x00002c00


	//   ....[16]....
        /*04c4*/ 	.word	0x00002c40


	//   ....[17]....
        /*04c8*/ 	.word	0x00002c50


	//   ....[18]....
        /*04cc*/ 	.word	0x00002c70


	//   ....[19]....
        /*04d0*/ 	.word	0x00002cb0


	//   ....[20]....
        /*04d4*/ 	.word	0x00002ce0


	//   ....[21]....
        /*04d8*/ 	.word	0x00002d20


	//   ....[22]....
        /*04dc*/ 	.word	0x00002d40


	//   ....[23]....
        /*04e0*/ 	.word	0x00002d60


	//   ....[24]....
        /*04e4*/ 	.word	0x00002e60


	//   ....[25]....
        /*04e8*/ 	.word	0x00002eb0


	//   ....[26]....
        /*04ec*/ 	.word	0x00002ec0


	//   ....[27]....
        /*04f0*/ 	.word	0x00002ee0


	//   ....[28]....
        /*04f4*/ 	.word	0x00002f20


	//   ....[29]....
        /*04f8*/ 	.word	0x00002f50


	//   ....[30]....
        /*04fc*/ 	.word	0x00002f90


	//   ....[31]....
        /*0500*/ 	.word	0x00002fb0


	//   ....[32]....
        /*0504*/ 	.word	0x00002fd0


	//   ....[33]....
        /*0508*/ 	.word	0x000030d0


	//   ....[34]....
        /*050c*/ 	.word	0x00003120


	//   ....[35]....
        /*0510*/ 	.word	0x00003130


	//   ....[36]....
        /*0514*/ 	.word	0x00003150


	//   ....[37]....
        /*0518*/ 	.word	0x00003190


	//   ....[38]....
        /*051c*/ 	.word	0x000031c0


	//   ....[39]....
        /*0520*/ 	.word	0x00003200


	//   ....[40]....
        /*0524*/ 	.word	0x00003220


	//   ....[41]....
        /*0528*/ 	.word	0x00003240


	//   ....[42]....
        /*052c*/ 	.word	0x00003370


	//   ....[43]....
        /*0530*/ 	.word	0x00003380


	//   ....[44]....
        /*0534*/ 	.word	0x000033b0


	//   ....[45]....
        /*0538*/ 	.word	0x000033d0


	//   ....[46]....
        /*053c*/ 	.word	0x00003420


	//   ....[47]....
        /*0540*/ 	.word	0x00003440


	//   ....[48]....
        /*0544*/ 	.word	0x00003480


	//   ....[49]....
        /*0548*/ 	.word	0x000034a0


	//   ....[50]....
        /*054c*/ 	.word	0x000034f0


	//   ....[51]....
        /*0550*/ 	.word	0x000035d0


	//   ....[52]....
        /*0554*/ 	.word	0x000035e0


	//   ....[53]....
        /*0558*/ 	.word	0x00003610


	//   ....[54]....
        /*055c*/ 	.word	0x00003640


	//   ....[55]....
        /*0560*/ 	.word	0x00003690


	//   ....[56]....
        /*0564*/ 	.word	0x000036a0


	//   ....[57]....
        /*0568*/ 	.word	0x000036e0


	//   ....[58]....
        /*056c*/ 	.word	0x00003710


	//   ....[59]....
        /*0570*/ 	.word	0x00003740


	//   ....[60]....
        /*0574*/ 	.word	0x000037f0


	//   ....[61]....
        /*0578*/ 	.word	0x00003820


	//   ....[62]....
        /*057c*/ 	.word	0x00003830


	//   ....[63]....
        /*0580*/ 	.word	0x00003880


	//   ....[64]....
        /*0584*/ 	.word	0x000038b0


	//   ....[65]....
        /*0588*/ 	.word	0x000038e0


	//   ....[66]....
        /*058c*/ 	.word	0x00003910


	//   ....[67]....
        /*0590*/ 	.word	0x00003940


	//   ....[68]....
        /*0594*/ 	.word	0x00003970


	//   ....[69]....
        /*0598*/ 	.word	0x00003a50


	//   ....[70]....
        /*059c*/ 	.word	0x00003aa0


	//   ....[71]....
        /*05a0*/ 	.word	0x00003ab0


	//   ....[72]....
        /*05a4*/ 	.word	0x00003b00


	//   ....[73]....
        /*05a8*/ 	.word	0x00003b30


	//   ....[74]....
        /*05ac*/ 	.word	0x00003b60


	//   ....[75]....
        /*05b0*/ 	.word	0x00003b90


	//   ....[76]....
        /*05b4*/ 	.word	0x00003bc0


	//   ....[77]....
        /*05b8*/ 	.word	0x00003bf0


	//   ....[78]....
        /*05bc*/ 	.word	0x00003cd0


	//   ....[79]....
        /*05c0*/ 	.word	0x00003ce0


	//   ....[80]....
        /*05c4*/ 	.word	0x00003d00


	//   ....[81]....
        /*05c8*/ 	.word	0x00003d60


	//   ....[82]....
        /*05cc*/ 	.word	0x00003d90


	//   ....[83]....
        /*05d0*/ 	.word	0x00003da0


	//   ....[84]....
        /*05d4*/ 	.word	0x00003de0


	//   ....[85]....
        /*05d8*/ 	.word	0x00003e10


	//   ....[86]....
        /*05dc*/ 	.word	0x00003e40


	//   ....[87]....
        /*05e0*/ 	.word	0x00003f70


	//   ....[88]....
        /*05e4*/ 	.word	0x00003f80


	//   ....[89]....
        /*05e8*/ 	.word	0x00003fd0


	//   ....[90]....
        /*05ec*/ 	.word	0x00004000


	//   ....[91]....
        /*05f0*/ 	.word	0x00004010


	//   ....[92]....
        /*05f4*/ 	.word	0x00004050


	//   ....[93]....
        /*05f8*/ 	.word	0x00004080


	//   ....[94]....
        /*05fc*/ 	.word	0x000040b0


	//   ....[95]....
        /*0600*/ 	.word	0x000040e0


	//   ....[96]....
        /*0604*/ 	.word	0x00004210


	//   ....[97]....
        /*0608*/ 	.word	0x00004220


	//   ....[98]....
        /*060c*/ 	.word	0x00004270


	//   ....[99]....
        /*0610*/ 	.word	0x000042a0


	//   ....[100]....
        /*0614*/ 	.word	0x000042b0


	//   ....[101]....
        /*0618*/ 	.word	0x000042f0


	//   ....[102]....
        /*061c*/ 	.word	0x00004320


	//   ....[103]....
        /*0620*/ 	.word	0x00004350


	//   ....[104]....
        /*0624*/ 	.word	0x00004380


	//   ....[105]....
        /*0628*/ 	.word	0x000044a0


	//   ....[106]....
        /*062c*/ 	.word	0x000044b0


	//   ....[107]....
        /*0630*/ 	.word	0x00004500


	//   ....[108]....
        /*0634*/ 	.word	0x00004530


	//   ....[109]....
        /*0638*/ 	.word	0x00004540


	//   ....[110]....
        /*063c*/ 	.word	0x00004580


	//   ....[111]....
        /*0640*/ 	.word	0x000045b0


	//   ....[112]....
        /*0644*/ 	.word	0x000045e0


	//   ....[113]....
        /*0648*/ 	.word	0x00004610


	//   ....[114]....
        /*064c*/ 	.word	0x00004730


	//   ....[115]....
        /*0650*/ 	.word	0x00004740


	//   ....[116]....
        /*0654*/ 	.word	0x00004790


	//   ....[117]....
        /*0658*/ 	.word	0x000047c0


	//   ....[118]....
        /*065c*/ 	.word	0x000047d0


	//   ....[119]....
        /*0660*/ 	.word	0x00004810


	//   ....[120]....
        /*0664*/ 	.word	0x00004840


	//   ....[121]....
        /*0668*/ 	.word	0x00004870


	//   ....[122]....
        /*066c*/ 	.word	0x000048a0


	//   ....[123]....
        /*0670*/ 	.word	0x000049a0


	//   ....[124]....
        /*0674*/ 	.word	0x000049b0


	//   ....[125]....
        /*0678*/ 	.word	0x00004a00


	//   ....[126]....
        /*067c*/ 	.word	0x00004a30


	//   ....[127]....
        /*0680*/ 	.word	0x00004a60


	//   ....[128]....
        /*0684*/ 	.word	0x00004a90


	//   ....[129]....
        /*0688*/ 	.word	0x00004ac0


	//   ....[130]....
        /*068c*/ 	.word	0x00004af0


	//   ....[131]....
        /*0690*/ 	.word	0x00004b20


	//   ....[132]....
        /*0694*/ 	.word	0x00004c30


	//   ....[133]....
        /*0698*/ 	.word	0x00004c40


	//   ....[134]....
        /*069c*/ 	.word	0x00004c50


	//   ....[135]....
        /*06a0*/ 	.word	0x00004ca0


	//   ....[136]....
        /*06a4*/ 	.word	0x00004cd0


	//   ....[137]....
        /*06a8*/ 	.word	0x00004d00


	//   ....[138]....
        /*06ac*/ 	.word	0x00004d30


	//   ....[139]....
        /*06b0*/ 	.word	0x00004d60


	//   ....[140]....
        /*06b4*/ 	.word	0x00004d90


	//   ....[141]....
        /*06b8*/ 	.word	0x00004e80


	//   ....[142]....
        /*06bc*/ 	.word	0x00004eb0


	//   ....[143]....
        /*06c0*/ 	.word	0x00004ec0


	//   ....[144]....
        /*06c4*/ 	.word	0x00004f10


	//   ....[145]....
        /*06c8*/ 	.word	0x00004f40


	//   ....[146]....
        /*06cc*/ 	.word	0x00004f70


	//   ....[147]....
        /*06d0*/ 	.word	0x00004fa0


	//   ....[148]....
        /*06d4*/ 	.word	0x00004fd0


	//   ....[149]....
        /*06d8*/ 	.word	0x00005000


	//   ....[150]....
        /*06dc*/ 	.word	0x00005110


	//   ....[151]....
        /*06e0*/ 	.word	0x00005130


	//   ....[152]....
        /*06e4*/ 	.word	0x00005140


	//   ....[153]....
        /*06e8*/ 	.word	0x00005190


	//   ....[154]....
        /*06ec*/ 	.word	0x000051c0


	//   ....[155]....
        /*06f0*/ 	.word	0x000051f0


	//   ....[156]....
        /*06f4*/ 	.word	0x00005220


	//   ....[157]....
        /*06f8*/ 	.word	0x00005250


	//   ....[158]....
        /*06fc*/ 	.word	0x00005280


	//   ....[159]....
        /*0700*/ 	.word	0x00005360


	//   ....[160]....
        /*0704*/ 	.word	0x000053a0


	//   ....[161]....
        /*0708*/ 	.word	0x000053b0


	//   ....[162]....
        /*070c*/ 	.word	0x000053f0


	//   ....[163]....
        /*0710*/ 	.word	0x00005410


	//   ....[164]....
        /*0714*/ 	.word	0x00005480


	//   ....[165]....
        /*0718*/ 	.word	0x000054b0


	//   ....[166]....
        /*071c*/ 	.word	0x000054e0


	//   ....[167]....
        /*0720*/ 	.word	0x00005510


	//   ....[168]....
        /*0724*/ 	.word	0x000055d0


	//   ....[169]....
        /*0728*/ 	.word	0x00005630


	//   ....[170]....
        /*072c*/ 	.word	0x00005650


	//   ....[171]....
        /*0730*/ 	.word	0x000056a0


	//   ....[172]....
        /*0734*/ 	.word	0x000056d0


	//   ....[173]....
        /*0738*/ 	.word	0x00005700


	//   ....[174]....
        /*073c*/ 	.word	0x00005730


	//   ....[175]....
        /*0740*/ 	.word	0x00005760


	//   ....[176]....
        /*0744*/ 	.word	0x00005790


	//   ....[177]....
        /*0748*/ 	.word	0x00005860


	//   ....[178]....
        /*074c*/ 	.word	0x00005880


	//   ....[179]....
        /*0750*/ 	.word	0x00005890


	//   ....[180]....
        /*0754*/ 	.word	0x000058e0


	//   ....[181]....
        /*0758*/ 	.word	0x00005930


	//   ....[182]....
        /*075c*/ 	.word	0x00005960


	//   ....[183]....
        /*0760*/ 	.word	0x00005990


	//   ....[184]....
        /*0764*/ 	.word	0x000059c0


	//   ....[185]....
        /*0768*/ 	.word	0x000059f0


	//   ....[186]....
        /*076c*/ 	.word	0x00005b10


	//   ....[187]....
        /*0770*/ 	.word	0x00005fb0


	//   ....[188]....
        /*0774*/ 	.word	0x00006270


	//   ....[189]....
        /*0778*/ 	.word	0x00006310


	//   ....[190]....
        /*077c*/ 	.word	0x000063b0


	//   ....[191]....
        /*0780*/ 	.word	0x00006450


	//   ....[192]....
        /*0784*/ 	.word	0x000064f0


	//   ....[193]....
        /*0788*/ 	.word	0x00006590


	//   ....[194]....
        /*078c*/ 	.word	0x00006630


	//   ....[195]....
        /*0790*/ 	.word	0x000066d0


	//   ....[196]....
        /*0794*/ 	.word	0x00006770


	//   ....[197]....
        /*0798*/ 	.word	0x00006810


	//   ....[198]....
        /*079c*/ 	.word	0x000068b0


	//   ....[199]....
        /*07a0*/ 	.word	0x00006950


	//   ....[200]....
        /*07a4*/ 	.word	0x000069f0


	//   ....[201]....
        /*07a8*/ 	.word	0x00006a90


	//   ....[202]....
        /*07ac*/ 	.word	0x00006b30


	//   ....[203]....
        /*07b0*/ 	.word	0x00006bd0


	//   ....[204]....
        /*07b4*/ 	.word	0x00006c70


	//   ....[205]....
        /*07b8*/ 	.word	0x00006d10


	//   ....[206]....
        /*07bc*/ 	.word	0x00006db0


	//   ....[207]....
        /*07c0*/ 	.word	0x00006e50


	//   ....[208]....
        /*07c4*/ 	.word	0x00006fd0


	//   ....[209]....
        /*07c8*/ 	.word	0x000070c0


	//   ....[210]....
        /*07cc*/ 	.word	0x00007220


	//   ....[211]....
        /*07d0*/ 	.word	0x000073b0


	//   ....[212]....
        /*07d4*/ 	.word	0x000074a0


	//   ....[213]....
        /*07d8*/ 	.word	0x00007590


	//   ....[214]....
        /*07dc*/ 	.word	0x00007680


	//   ....[215]....
        /*07e0*/ 	.word	0x00007770


	//   ....[216]....
        /*07e4*/ 	.word	0x00007860


	//   ....[217]....
        /*07e8*/ 	.word	0x00007960


	//   ....[218]....
        /*07ec*/ 	.word	0x00007ac0


	//   ....[219]....
        /*07f0*/ 	.word	0x00007c50


	//   ....[220]....
        /*07f4*/ 	.word	0x00007d40


	//   ....[221]....
        /*07f8*/ 	.word	0x00007e30


	//   ....[222]....
        /*07fc*/ 	.word	0x00007f20


	//   ....[223]....
        /*0800*/ 	.word	0x00008010


	//   ....[224]....
        /*0804*/ 	.word	0x00008100


	//   ....[225]....
        /*0808*/ 	.word	0x000081f0


	//   ....[226]....
        /*080c*/ 	.word	0x000082e0


	//   ....[227]....
        /*0810*/ 	.word	0x000083c0


	//   ....[228]....
        /*0814*/ 	.word	0x00008430


	//   ....[229]....
        /*0818*/ 	.word	0x000084a0


	//   ....[230]....
        /*081c*/ 	.word	0x00008510


	//   ....[231]....
        /*0820*/ 	.word	0x00008580


	//   ....[232]....
        /*0824*/ 	.word	0x000085e0


	//----- nvinfo : EIATTR_VRC_CTA_INIT_COUNT
	.align		4
.L_154:
        /*0828*/ 	.byte	0x02, 0x4a
	.zero		1
	.zero		1


	//----- nvinfo : EIATTR_EXIT_INSTR_OFFSETS
	.align		4
        /*082c*/ 	.byte	0x04, 0x1c
        /*082e*/ 	.short	(.L_156 - .L_155)


	//   ....[0]....
.L_155:
        /*0830*/ 	.word	0x00001de0


	//   ....[1]....
        /*0834*/ 	.word	0x00002230


	//   ....[2]....
        /*0838*/ 	.word	0x00002250


	//   ....[3]....
        /*083c*/ 	.word	0x00006e60


	//   ....[4]....
        /*0840*/ 	.word	0x000083d0


	//----- nvinfo : EIATTR_MAX_THREADS
	.align		4
.L_156:
        /*0844*/ 	.byte	0x04, 0x05
        /*0846*/ 	.short	(.L_158 - .L_157)
.L_157:
        /*0848*/ 	.word	0x00000180
        /*084c*/ 	.word	0x00000001
        /*0850*/ 	.word	0x00000001


	//----- nvinfo : EIATTR_CRS_STACK_SIZE
	.align		4
.L_158:
        /*0854*/ 	.byte	0x04, 0x1e
        /*0856*/ 	.short	(.L_160 - .L_159)
.L_159:
        /*0858*/ 	.word	0x00000000


	//----- nvinfo : EIATTR_CBANK_PARAM_SIZE
	.align		4
.L_160:
        /*085c*/ 	.byte	0x03, 0x19
        /*085e*/ 	.short	0x004d


	//----- nvinfo : EIATTR_PARAM_CBANK
	.align		4
        /*0860*/ 	.byte	0x04, 0x0a
        /*0862*/ 	.short	(.L_162 - .L_161)
	.align		4
.L_161:
        /*0864*/ 	.word	index@(.nv.constant0._ZN3cub18CUB_300001_SM_10006detail10radix_sort29DeviceRadixSortOnesweepKernelINS1_5radix10policy_hubIiNS0_8NullTypeEjE10Policy1000ELNS0_9SortOrderE0EiS6_jiiNS1_21identity_decomposer_tEEEvPT5_SC_PT3_PKSD_PT1_PKSH_PT2_PKSL_T4_iiT6_)
        /*0868*/ 	.short	0x0380
        /*086a*/ 	.short	0x004d


	//----- nvinfo : EIATTR_SW_WAR
	.align		4
.L_162:
        /*086c*/ 	.byte	0x04, 0x36
        /*086e*/ 	.short	(.L_164 - .L_163)
.L_163:
        /*0870*/ 	.word	0x00000008
.L_164:


//--------------------- .nv.info._ZN3cub18CUB_300001_SM_10006detail10radix_sort33DeviceRadixSortExclusiveSumKernelINS1_5radix10policy_hubIiNS0_8NullTypeEjE10Policy1000EjEEvPT0_ --------------------------
	.section	.nv.info._ZN3cub18CUB_300001_SM_10006detail10radix_sort33DeviceRadixSortExclusiveSumKernelINS1_5radix10policy_hubIiNS0_8NullTypeEjE10Policy1000EjEEvPT0_,"",@"SHT_CUDA_INFO"
	.sectionflags	@""
	.align	4


	//----- nvinfo : EIATTR_CUDA_API_VERSION
	.align		4
        /*0000*/ 	.byte	0x04, 0x37
        /*0002*/ 	.short	(.L_166 - .L_165)
.L_165:
        /*0004*/ 	.word	0x00000082


	//----- nvinfo : EIATTR_KPARAM_INFO
	.align		4
.L_166:
        /*0008*/ 	.byte	0x04, 0x17
        /*000a*/ 	.short	(.L_168 - .L_167)
.L_167:
        /*000c*/ 	.word	0x00000000
        /*0010*/ 	.short	0x0000
        /*0012*/ 	.short	0x0000
        /*0014*/ 	.byte	0x00, 0xf5, 0x21, 0x00


	//----- nvinfo : EIATTR_SPARSE_MMA_MASK
	.align		4
.L_168:
        /*0018*/ 	.byte	0x03, 0x50
        /*001a*/ 	.short	0x0000


	//----- nvinfo : EIATTR_MAXREG_COUNT
	.align		4
        /*001c*/ 	.byte	0x03, 0x1b
        /*001e*/ 	.short	0x00ff


	//----- nvinfo : EIATTR_NUM_BARRIERS
	.align		4
        /*0020*/ 	.byte	0x02, 0x4c
        /*0022*/ 	.byte	0x01
	.zero		1


	//----- nvinfo : EIATTR_MERCURY_ISA_VERSION
	.align		4
        /*0024*/ 	.byte	0x03, 0x5f
        /*0026*/ 	.short	0x0101


	//----- nvinfo : EIATTR_COOP_GROUP_MASK_REGIDS
	.align		4
        /*0028*/ 	.byte	0x04, 0x29
        /*002a*/ 	.short	(.L_170 - .L_169)


	//   ....[0]....
.L_169:
        /*002c*/ 	.word	0xffffffff


	//   ....[1]....
        /*0030*/ 	.word	0xffffffff


	//   ....[2]....
        /*0034*/ 	.word	0xffffffff


	//   ....[3]....
        /*0038*/ 	.word	0xffffffff


	//   ....[4]....
        /*003c*/ 	.word	0xffffffff


	//   ....[5]....
        /*0040*/ 	.word	0x05000012


	//   ....[6]....
        /*0044*/ 	.word	0x05000012


	//   ....[7]....
        /*0048*/ 	.word	0x05000012


	//   ....[8]....
        /*004c*/ 	.word	0x05000012


	//   ....[9]....
        /*0050*/ 	.word	0x05000012


	//----- nvinfo : EIATTR_COOP_GROUP_INSTR_OFFSETS
	.align		4
.L_170:
        /*0054*/ 	.byte	0x04, 0x28
        /*0056*/ 	.short	(.L_172 - .L_171)


	//   ....[0]....
.L_171:
        /*0058*/ 	.word	0x00000210


	//   ....[1]....
        /*005c*/ 	.word	0x00000230


	//   ....[2]....
        /*0060*/ 	.word	0x00000250


	//   ....[3]....
        /*0064*/ 	.word	0x00000270


	//   ....[4]....
        /*0068*/ 	.word	0x00000290


	//   ....[5]....
        /*006c*/ 	.word	0x00000460


	//   ....[6]....
        /*0070*/ 	.word	0x000004d0


	//   ....[7]....
        /*0074*/ 	.word	0x00000540


	//   ....[8]....
        /*0078*/ 	.word	0x000005b0


	//   ....[9]....
        /*007c*/ 	.word	0x00000620


	//----- nvinfo : EIATTR_VRC_CTA_INIT_COUNT
	.align		4
.L_172:
        /*0080*/ 	.byte	0x02, 0x4a
	.zero		1
	.zero		1


	//----- nvinfo : EIATTR_EXIT_INSTR_OFFSETS
	.align		4
        /*0084*/ 	.byte	0x04, 0x1c
        /*0086*/ 	.short	(.L_174 - .L_173)


	//   ....[0]....
.L_173:
        /*0088*/ 	.word	0x000003d0


	//   ....[1]....
        /*008c*/ 	.word	0x00000400


	//----- nvinfo : EIATTR_CRS_STACK_SIZE
	.align		4
.L_174:
        /*0090*/ 	.byte	0x04, 0x1e
        /*0092*/ 	.short	(.L_176 - .L_175)
.L_175:
        /*0094*/ 	.word	0x00000000


	//----- nvinfo : EIATTR_CBANK_PARAM_SIZE
	.align		4
.L_176:
        /*0098*/ 	.byte	0x03, 0x19
        /*009a*/ 	.short	0x0008


	//----- nvinfo : EIATTR_PARAM_CBANK
	.align		4
        /*009c*/ 	.byte	0x04, 0x0a
        /*009e*/ 	.short	(.L_178 - .L_177)
	.align		4
.L_177:
        /*00a0*/ 	.word	index@(.nv.constant0._ZN3cub18CUB_300001_SM_10006detail10radix_sort33DeviceRadixSortExclusiveSumKernelINS1_5radix10policy_hubIiNS0_8NullTypeEjE10Policy1000EjEEvPT0_)
        /*00a4*/ 	.short	0x0380
        /*00a6*/ 	.short	0x0008


	//----- nvinfo : EIATTR_SW_WAR
	.align		4
.L_178:
        /*00a8*/ 	.byte	0x04, 0x36
        /*00aa*/ 	.short	(.L_180 - .L_179)
.L_179:
        /*00ac*/ 	.word	0x00000008
.L_180:


//--------------------- .nv.info._ZN3cub18CUB_300001_SM_10006detail10radix_sort30DeviceRadixSortHistogramKernelINS1_5radix10policy_hubIiNS0_8NullTypeEjE10Policy1000ELNS0_9SortOrderE0EijNS1_21identity_decomposer_tEEEvPT2_PKT1_SB_iiT3_ --------------------------
	.section	.nv.info._ZN3cub18CUB_300001_SM_10006detail10radix_sort30DeviceRadixSortHistogramKernelINS1_5radix10policy_hubIiNS0_8NullTypeEjE10Policy1000ELNS0_9SortOrderE0EijNS1_21identity_decomposer_tEEEvPT2_PKT1_SB_iiT3_,"",@"SHT_CUDA_INFO"
	.sectionflags	@""
	.align	4


	//----- nvinfo : EIATTR_CUDA_API_VERSION
	.align		4
        /*0000*/ 	.byte	0x04, 0x37
        /*0002*/ 	.short	(.L_182 - .L_181)
.L_181:
        /*0004*/ 	.word	0x00000082


	//----- nvinfo : EIATTR_KPARAM_INFO
	.align		4
.L_182:
        /*0008*/ 	.byte	0x04, 0x17
        /*000a*/ 	.short	(.L_184 - .L_183)
.L_183:
        /*000c*/ 	.word	0x00000000
        /*0010*/ 	.short	0x0005
        /*0012*/ 	.short	0x001c
        /*0014*/ 	.byte	0x00, 0xf0, 0x05, 0x00


	//----- nvinfo : EIATTR_KPARAM_INFO
	.align		4
.L_184:
        /*0018*/ 	.byte	0x04, 0x17
        /*001a*/ 	.short	(.L_186 - .L_185)
.L_185:
        /*001c*/ 	.word	0x00000000
        /*0020*/ 	.short	0x0004
        /*0022*/ 	.short	0x0018
        /*0024*/ 	.byte	0x00, 0xf0, 0x11, 0x00


	//----- nvinfo : EIATTR_KPARAM_INFO
	.align		4
.L_186:
        /*0028*/ 	.byte	0x04, 0x17
        /*002a*/ 	.short	(.L_188 - .L_187)
.L_187:
        /*002c*/ 	.word	0x00000000
        /*0030*/ 	.short	0x0003
        /*0032*/ 	.short	0x0014
        /*0034*/ 	.byte	0x00, 0xf0, 0x11, 0x00


	//----- nvinfo : EIATTR_KPARAM_INFO
	.align		4
.L_188:
        /*0038*/ 	.byte	0x04, 0x17
        /*003a*/ 	.short	(.L_190 - .L_189)
.L_189:
        /*003c*/ 	.word	0x00000000
        /*0040*/ 	.short	0x0002
        /*0042*/ 	.short	0x0010
        /*0044*/ 	.byte	0x00, 0xf0, 0x11, 0x00


	//----- nvinfo : EIATTR_KPARAM_INFO
	.align		4
.L_190:
        /*0048*/ 	.byte	0x04, 0x17
        /*004a*/ 	.short	(.L_192 - .L_191)
.L_191:
        /*004c*/ 	.word	0x00000000
        /*0050*/ 	.short	0x0001
        /*0052*/ 	.short	0x0008
        /*0054*/ 	.byte	0x00, 0xf5, 0x21, 0x00


	//----- nvinfo : EIATTR_KPARAM_INFO
	.align		4
.L_192:
        /*0058*/ 	.byte	0x04, 0x17
        /*005a*/ 	.short	(.L_194 - .L_193)
.L_193:
        /*005c*/ 	.word	0x00000000
        /*0060*/ 	.short	0x0000
        /*0062*/ 	.short	0x0000
        /*0064*/ 	.byte	0x00, 0xf5, 0x21, 0x00


	//----- nvinfo : EIATTR_SPARSE_MMA_MASK
	.align		4
.L_194:
        /*0068*/ 	.byte	0x03, 0x50
        /*006a*/ 	.short	0x0000


	//----- nvinfo : EIATTR_MAXREG_COUNT
	.align		4
        /*006c*/ 	.byte	0x03, 0x1b
        /*006e*/ 	.short	0x00ff


	//----- nvinfo : EIATTR_NUM_BARRIERS
	.align		4
        /*0070*/ 	.byte	0x02, 0x4c
        /*0072*/ 	.byte	0x01
	.zero		1


	//----- nvinfo : EIATTR_MERCURY_ISA_VERSION
	.align		4
        /*0074*/ 	.byte	0x03, 0x5f
        /*0076*/ 	.short	0x0101


	//----- nvinfo : EIATTR_VRC_CTA_INIT_COUNT
	.align		4
        /*0078*/ 	.byte	0x02, 0x4a
	.zero		1
	.zero		1


	//----- nvinfo : EIATTR_EXIT_INSTR_OFFSETS
	.align		4
        /*007c*/ 	.byte	0x04, 0x1c
        /*007e*/ 	.short	(.L_196 - .L_195)


	//   ....[0]....
.L_195:
        /*0080*/ 	.word	0x00000030


	//   ....[1]....
        /*0084*/ 	.word	0x00002b10


	//----- nvinfo : EIATTR_MAX_THREADS
	.align		4
.L_196:
        /*0088*/ 	.byte	0x04, 0x05
        /*008a*/ 	.short	(.L_198 - .L_197)
.L_197:
        /*008c*/ 	.word	0x00000080
        /*0090*/ 	.word	0x00000001
        /*0094*/ 	.word	0x00000001


	//----- nvinfo : EIATTR_CRS_STACK_SIZE
	.align		4
.L_198:
        /*0098*/ 	.byte	0x04, 0x1e
        /*009a*/ 	.short	(.L_200 - .L_199)
.L_199:
        /*009c*/ 	.word	0x00000000


	//----- nvinfo : EIATTR_CBANK_PARAM_SIZE
	.align		4
.L_200:
        /*00a0*/ 	.byte	0x03, 0x19
        /*00a2*/ 	.short	0x001d


	//----- nvinfo : EIATTR_PARAM_CBANK
	.align		4
        /*00a4*/ 	.byte	0x04, 0x0a
        /*00a6*/ 	.short	(.L_202 - .L_201)
	.align		4
.L_201:
        /*00a8*/ 	.word	index@(.nv.constant0._ZN3cub18CUB_300001_SM_10006detail10radix_sort30DeviceRadixSortHistogramKernelINS1_5radix10policy_hubIiNS0_8NullTypeEjE10Policy1000ELNS0_9SortOrderE0EijNS1_21identity_decomposer_tEEEvPT2_PKT1_SB_iiT3_)
        /*00ac*/ 	.short	0x0380
        /*00ae*/ 	.short	0x001d


	//----- nvinfo : EIATTR_SW_WAR
	.align		4
.L_202:
        /*00b0*/ 	.byte	0x04, 0x36
        /*00b2*/ 	.short	(.L_204 - .L_203)
.L_203:
        /*00b4*/ 	.word	0x00000008
.L_204:


//--------------------- .nv.info._ZN3cub18CUB_300001_SM_10006detail10radix_sort31DeviceRadixSortSingleTileKernelINS1_5radix10policy_hubIiNS0_8NullTypeEjE10Policy1000ELNS0_9SortOrderE0EiS6_jNS1_21identity_decomposer_tEEEvPKT1_PSB_PKT2_PSF_T3_iiT4_ --------------------------
	.section	.nv.info._ZN3cub18CUB_300001_SM_10006detail10radix_sort31DeviceRadixSortSingleTileKernelINS1_5radix10policy_hubIiNS0_8NullTypeEjE10Policy1000ELNS0_9SortOrderE0EiS6_jNS1_21identity_decomposer_tEEEvPKT1_PSB_PKT2_PSF_T3_iiT4_,"",@"SHT_CUDA_INFO"
	.sectionflags	@""
	.align	4


	//----- nvinfo : EIATTR_CUDA_API_VERSION
	.align		4
        /*0000*/ 	.byte	0x04, 0x37
        /*0002*/ 	.short	(.L_206 - .L_205)
.L_205:
        /*0004*/ 	.word	0x00000082


	//----- nvinfo : EIATTR_KPARAM_INFO
	.align		4
.L_206:
        /*0008*/ 	.byte	0x04, 0x17
        /*000a*/ 	.short	(.L_208 - .L_207)
.L_207:
        /*000c*/ 	.word	0x00000000
        /*0010*/ 	.short	0x0007
        /*0012*/ 	.short	0x002c
        /*0014*/ 	.byte	0x00, 0xf0, 0x05, 0x00


	//----- nvinfo : EIATTR_KPARAM_INFO
	.align		4
.L_208:
        /*0018*/ 	.byte	0x04, 0x17
        /*001a*/ 	.short	(.L_210 - .L_209)
.L_209:
        /*001c*/ 	.word	0x00000000
        /*0020*/ 	.short	0x0006
        /*0022*/ 	.short	0x0028
        /*0024*/ 	.byte	0x00, 0xf0, 0x11, 0x00


	//----- nvinfo : EIATTR_KPARAM_INFO
	.align		4
.L_210:
        /*0028*/ 	.byte	0x04, 0x17
        /*002a*/ 	.short	(.L_212 - .L_211)
.L_211:
        /*002c*/ 	.word	0x00000000
        /*0030*/ 	.short	0x0005
        /*0032*/ 	.short	0x0024
        /*0034*/ 	.byte	0x00, 0xf0, 0x11, 0x00


	//----- nvinfo : EIATTR_KPARAM_INFO
	.align		4
.L_212:
        /*0038*/ 	.byte	0x04, 0x17
        /*003a*/ 	.short	(.L_214 - .L_213)
.L_213:
        /*003c*/ 	.word	0x00000000
        /*0040*/ 	.short	0x0004
        /*0042*/ 	.short	0x0020
        /*0044*/ 	.byte	0x00, 0xf0, 0x11, 0x00


	//----- nvinfo : EIATTR_KPARAM_INFO
	.align		4
.L_214:
        /*0048*/ 	.byte	0x04, 0x17
        /*004a*/ 	.short	(.L_216 - .L_215)
.L_215:
        /*004c*/ 	.word	0x00000000
        /*0050*/ 	.short	0x0003
        /*0052*/ 	.short	0x0018
        /*0054*/ 	.byte	0x00, 0xf5, 0x21, 0x00


	//----- nvinfo : EIATTR_KPARAM_INFO
	.align		4
.L_216:
        /*0058*/ 	.byte	0x04, 0x17
        /*005a*/ 	.short	(.L_218 - .L_217)
.L_217:
        /*005c*/ 	.word	0x00000000
        /*0060*/ 	.short	0x0002
        /*0062*/ 	.short	0x0010
        /*0064*/ 	.byte	0x00, 0xf5, 0x21, 0x00


	//----- nvinfo : EIATTR_KPARAM_INFO
	.align		4
.L_218:
        /*0068*/ 	.byte	0x04, 0x17
        /*006a*/ 	.short	(.L_220 - .L_219)
.L_219:
        /*006c*/ 	.word	0x00000000
        /*0070*/ 	.short	0x0001
        /*0072*/ 	.short	0x0008
        /*0074*/ 	.byte	0x00, 0xf5, 0x21, 0x00


	//----- nvinfo : EIATTR_KPARAM_INFO
	.align		4
.L_220:
        /*0078*/ 	.byte	0x04, 0x17
        /*007a*/ 	.short	(.L_222 - .L_221)
.L_221:
        /*007c*/ 	.word	0x00000000
        /*0080*/ 	.short	0x0000
        /*0082*/ 	.short	0x0000
        /*0084*/ 	.byte	0x00, 0xf5, 0x21, 0x00


	//----- nvinfo : EIATTR_SPARSE_MMA_MASK
	.align		4
.L_222:
        /*0088*/ 	.byte	0x03, 0x50
        /*008a*/ 	.short	0x0000


	//----- nvinfo : EIATTR_MAXREG_COUNT
	.align		4
        /*008c*/ 	.byte	0x03, 0x1b
        /*008e*/ 	.short	0x00ff


	//----- nvinfo : EIATTR_NUM_BARRIERS
	.align		4
        /*0090*/ 	.byte	0x02, 0x4c
        /*0092*/ 	.byte	0x01
	.zero		1


	//----- nvinfo : EIATTR_MERCURY_ISA_VERSION
	.align		4
        /*0094*/ 	.byte	0x03, 0x5f
        /*0096*/ 	.short	0x0101


	//----- nvinfo : EIATTR_COOP_GROUP_MASK_REGIDS
	.align		4
        /*0098*/ 	.byte	0x04, 0x29
        /*009a*/ 	.short	(.L_224 - .L_223)


	//   ....[0]....
.L_223:
        /*009c*/ 	.word	0xffffffff


	//   ....[1]....
        /*00a0*/ 	.word	0xffffffff


	//   ....[2]....
        /*00a4*/ 	.word	0xffffffff


	//   ....[3]....
        /*00a8*/ 	.word	0xffffffff


	//   ....[4]....
        /*00ac*/ 	.word	0xffffffff


	//----- nvinfo : EIATTR_COOP_GROUP_INSTR_OFFSETS
	.align		4
.L_224:
        /*00b0*/ 	.byte	0x04, 0x28
        /*00b2*/ 	.short	(.L_226 - .L_225)


	//   ....[0]....
.L_225:
        /*00b4*/ 	.word	0x00001a00


	//   ....[1]....
        /*00b8*/ 	.word	0x00001a20


	//   ....[2]....
        /*00bc*/ 	.word	0x00001a40


	//   ....[3]....
        /*00c0*/ 	.word	0x00001a60


	//   ....[4]....
        /*00c4*/ 	.word	0x00001a80


	//----- nvinfo : EIATTR_VRC_CTA_INIT_COUNT
	.align		4
.L_226:
        /*00c8*/ 	.byte	0x02, 0x4a
	.zero		1
	.zero		1


	//----- nvinfo : EIATTR_EXIT_INSTR_OFFSETS
	.align		4
        /*00cc*/ 	.byte	0x04, 0x1c
        /*00ce*/ 	.short	(.L_228 - .L_227)


	//   ....[0]....
.L_227:
        /*00d0*/ 	.word	0x00002fc0


	//   ....[1]....
        /*00d4*/ 	.word	0x00003000


	//----- nvinfo : EIATTR_MAX_THREADS
	.align		4
.L_228:
        /*00d8*/ 	.byte	0x04, 0x05
        /*00da*/ 	.short	(.L_230 - .L_229)
.L_229:
        /*00dc*/ 	.word	0x00000100
        /*00e0*/ 	.word	0x00000001
        /*00e4*/ 	.word	0x00000001


	//----- nvinfo : EIATTR_CBANK_PARAM_SIZE
	.align		4
.L_230:
        /*00e8*/ 	.byte	0x03, 0x19
        /*00ea*/ 	.short	0x002d


	//----- nvinfo : EIATTR_PARAM_CBANK
	.align		4
        /*00ec*/ 	.byte	0x04, 0x0a
        /*00ee*/ 	.short	(.L_232 - .L_231)
	.align		4
.L_231:
        /*00f0*/ 	.word	index@(.nv.constant0._ZN3cub18CUB_300001_SM_10006detail10radix_sort31DeviceRadixSortSingleTileKernelINS1_5radix10policy_hubIiNS0_8NullTypeEjE10Policy1000ELNS0_9SortOrderE0EiS6_jNS1_21identity_decomposer_tEEEvPKT1_PSB_PKT2_PSF_T3_iiT4_)
        /*00f4*/ 	.short	0x0380
        /*00f6*/ 	.short	0x002d


	//----- nvinfo : EIATTR_SW_WAR
	.align		4
.L_232:
        /*00f8*/ 	.byte	0x04, 0x36
        /*00fa*/ 	.short	(.L_234 - .L_233)
.L_233:
        /*00fc*/ 	.word	0x00000008
.L_234:


//--------------------- .nv.info._ZN3cub18CUB_300001_SM_10006detail10radix_sort29DeviceRadixSortOnesweepKernelINS1_5radix10policy_hubIiNS0_8NullTypeEyE10Policy1000ELNS0_9SortOrderE0EiS6_yiiNS1_21identity_decomposer_tEEEvPT5_SC_PT3_PKSD_PT1_PKSH_PT2_PKSL_T4_iiT6_ --------------------------
	.section	.nv.info._ZN3cub18CUB_300001_SM_10006detail10radix_sort29DeviceRadixSortOnesweepKernelINS1_5radix10policy_hubIiNS0_8NullTypeEyE10Policy1000ELNS0_9SortOrderE0EiS6_yiiNS1_21identity_decomposer_tEEEvPT5_SC_PT3_PKSD_PT1_PKSH_PT2_PKSL_T4_iiT6_,"",@"SHT_CUDA_INFO"
	.sectionflags	@""
	.align	4


	//----- nvinfo : EIATTR_CUDA_API_VERSION
	.align		4
        /*0000*/ 	.byte	0x04, 0x37
        /*0002*/ 	.short	(.L_236 - .L_235)
.L_235:
        /*0004*/ 	.word	0x00000082


	//----- nvinfo : EIATTR_KPARAM_INFO
	.align		4
.L_236:
        /*0008*/ 	.byte	0x04, 0x17
        /*000a*/ 	.short	(.L_238 - .L_237)
.L_237:
        /*000c*/ 	.word	0x00000000
        /*0010*/ 	.short	0x000b
        /*0012*/ 	.short	0x004c
        /*0014*/ 	.byte	0x00, 0xf0, 0x05, 0x00


	//----- nvinfo : EIATTR_KPARAM_INFO
	.align		4
.L_238:
        /*0018*/ 	.byte	0x04, 0x17
        /*001a*/ 	.short	(.L_240 - .L_239)
.L_239:
        /*001c*/ 	.word	0x00000000
        /*0020*/ 	.short	0x000a
        /*0022*/ 	.short	0x0048
        /*0024*/ 	.byte	0x00, 0xf0, 0x11, 0x00


	//----- nvinfo : EIATTR_KPARAM_INFO
	.align		4
.L_240:
        /*0028*/ 	.byte	0x04, 0x17
        /*002a*/ 	.short	(.L_242 - .L_241)
.L_241:
        /*002c*/ 	.word	0x00000000
        /*0030*/ 	.short	0x0009
        /*0032*/ 	.short	0x0044
        /*0034*/ 	.byte	0x00, 0xf0, 0x11, 0x00


	//----- nvinfo : EIATTR_KPARAM_INFO
	.align		4
.L_242:
        /*0038*/ 	.byte	0x04, 0x17
        /*003a*/ 	.short	(.L_244 - .L_243)
.L_243:
        /*003c*/ 	.word	0x00000000
        /*0040*/ 	.short	0x0008
        /*0042*/ 	.short	0x0040
        /*0044*/ 	.byte	0x00, 0xf0, 0x11, 0x00


	//----- nvinfo : EIATTR_KPARAM_INFO
	.align		4
.L_244:
        /*0048*/ 	.byte	0x04, 0x17
        /*004a*/ 	.short	(.L_246 - .L_245)
.L_245:
        /*004c*/ 	.word	0x00000000
        /*0050*/ 	.short	0x0007
        /*0052*/ 	.short	0x0038
        /*0054*/ 	.byte	0x00, 0xf5, 0x21, 0x00


	//----- nvinfo : EIATTR_KPARAM_INFO
	.align		4
.L_246:
        /*0058*/ 	.byte	0x04, 0x17
        /*005a*/ 	.short	(.L_248 - .L_247)
.L_247:
        /*005c*/ 	.word	0x00000000
        /*0060*/ 	.short	0x0006
        /*0062*/ 	.short	0x0030
        /*0064*/ 	.byte	0x00, 0xf5, 0x21, 0x00


	//----- nvinfo : EIATTR_KPARAM_INFO
	.align		4
.L_248:
        /*0068*/ 	.byte	0x04, 0x17
        /*006a*/ 	.short	(.L_250 - .L_249)
.L_249:
        /*006c*/ 	.word	0x00000000
        /*0070*/ 	.short	0x0005
        /*0072*/ 	.short	0x0028
        /*0074*/ 	.byte	0x00, 0xf5, 0x21, 0x00


	//----- nvinfo : EIATTR_KPARAM_INFO
	.align		4
.L_250:
        /*0078*/ 	.byte	0x04, 0x17
        /*007a*/ 	.short	(.L_252 - .L_251)
.L_251:
        /*007c*/ 	.word	0x00000000
        /*0080*/ 	.short	0x0004
        /*0082*/ 	.short	0x0020
        /*0084*/ 	.byte	0x00, 0xf5, 0x21, 0x00


	//----- nvinfo : EIATTR_KPARAM_INFO
	.align		4
.L_252:
        /*0088*/ 	.byte	0x04, 0x17
        /*008a*/ 	.short	(.L_254 - .L_253)
.L_253:
        /*008c*/ 	.word	0x00000000
        /*0090*/ 	.short	0x0003
        /*0092*/ 	.short	0x0018
        /*0094*/ 	.byte	0x00, 0xf5, 0x21, 0x00


	//----- nvinfo : EIATTR_KPARAM_INFO
	.align		4
.L_254:
        /*0098*/ 	.byte	0x04, 0x17
        /*009a*/ 	.short	(.L_256 - .L_255)
.L_255:
        /*009c*/ 	.word	0x00000000
        /*00a0*/ 	.short	0x0002
        /*00a2*/ 	.short	0x0010
        /*00a4*/ 	.byte	0x00, 0xf5, 0x21, 0x00


	//----- nvinfo : EIATTR_KPARAM_INFO
	.align		4
.L_256:
        /*00a8*/ 	.byte	0x04, 0x17
        /*00aa*/ 	.short	(.L_258 - .L_257)
.L_257:
        /*00ac*/ 	.word	0x00000000
        /*00b0*/ 	.short	0x0001
        /*00b2*/ 	.short	0x0008
        /*00b4*/ 	.byte	0x00, 0xf5, 0x21, 0x00


	//----- nvinfo : EIATTR_KPARAM_INFO
	.align		4
.L_258:
        /*00b8*/ 	.byte	0x04, 0x17
        /*00ba*/ 	.short	(.L_260 - .L_259)
.L_259:
        /*00bc*/ 	.word	0x00000000
        /*00c0*/ 	.short	0x0000
        /*00c2*/ 	.short	0x0000
        /*00c4*/ 	.byte	0x00, 0xf5, 0x21, 0x00


	//----- nvinfo : EIATTR_SPARSE_MMA_MASK
	.align		4
.L_260:
        /*00c8*/ 	.byte	0x03, 0x50
        /*00ca*/ 	.short	0x0000


	//----- nvinfo : EIATTR_MAXREG_COUNT
	.align		4
        /*00cc*/ 	.byte	0x03, 0x1b
        /*00ce*/ 	.short	0x00a8


	//----- nvinfo : EIATTR_NUM_BARRIERS
	.align		4
        /*00d0*/ 	.byte	0x02, 0x4c
        /*00d2*/ 	.byte	0x01
	.zero		1


	//----- nvinfo : EIATTR_MERCURY_ISA_VERSION
	.align		4
        /*00d4*/ 	.byte	0x03, 0x5f
        /*00d6*/ 	.short	0x0101


	//----- nvinfo : EIATTR_COOP_GROUP_MASK_REGIDS
	.align		4
        /*00d8*/ 	.byte	0x04, 0x29
        /*00da*/ 	.short	(.L_262 - .L_261)


	//   ....[0]....
.L_261:
        /*00dc*/ 	.word	0xffffffff


	//   ....[1]....
        /*00e0*/ 	.word	0x05000019


	//   ....[2]....
        /*00e4*/ 	.word	0xffffffff


	//   ....[3]....
        /*00e8*/ 	.word	0xffffffff


	//   ....[4]....
        /*00ec*/ 	.word	0xffffffff


	//   ....[5]....
        /*00f0*/ 	.word	0xffffffff


	//   ....[6]....
        /*00f4*/ 	.word	0xffffffff


	//   ....[7]....
        /*00f8*/ 	.word	0xffffffff


	//   ....[8]....
        /*00fc*/ 	.word	0xffffffff


	//   ....[9]....
        /*0100*/ 	.word	0xffffffff


	//   ....[10]....
        /*0104*/ 	.word	0xffffffff


	//   ....[11]....
        /*0108*/ 	.word	0xffffffff


	//   ....[12]....
        /*010c*/ 	.word	0xffffffff


	//   ....[13]....
        /*0110*/ 	.word	0xffffffff


	//   ....[14]....
        /*0114*/ 	.word	0xffffffff


	//   ....[15]....
        /*0118*/ 	.word	0xffffffff


	//   ....[16]....
        /*011c*/ 	.word	0xffffffff


	//   ....[17]....
        /*0120*/ 	.word	0xffffffff


	//   ....[18]....
        /*0124*/ 	.word	0xffffffff


	//   ....[19]....
        /*0128*/ 	.word	0xffffffff


	//   ....[20]....
        /*012c*/ 	.word	0xffffffff


	//   ....[21]....
        /*0130*/ 	.word	0xffffffff


	//   ....[22]....
        /*0134*/ 	.word	0xffffffff


	//   ....[23]....
        /*0138*/ 	.word	0xffffffff


	//   ....[24]....
        /*013c*/ 	.word	0xffffffff


	//   ....[25]....
        /*0140*/ 	.word	0xffffffff


	//   ....[26]....
        /*0144*/ 	.word	0xffffffff


	//   ....[27]....
        /*0148*/ 	.word	0xffffffff


	//   ....[28]....
        /*014c*/ 	.word	0xffffffff


	//   ....[29]....
        /*0150*/ 	.word	0xffffffff


	//   ....[30]....
        /*0154*/ 	.word	0xffffffff


	//   ....[31]....
        /*0158*/ 	.word	0xffffffff


	//   ....[32]....
        /*015c*/ 	.word	0xffffffff


	//   ....[33]....
        /*0160*/ 	.word	0xffffffff


	//   ....[34]....
        /*0164*/ 	.word	0xffffffff


	//   ....[35]....
        /*0168*/ 	.word	0xffffffff


	//   ....[36]....
        /*016c*/ 	.word	0xffffffff


	//   ....[37]....
        /*0170*/ 	.word	0xffffffff


	//   ....[38]....
        /*0174*/ 	.word	0xffffffff


	//   ....[39]....
        /*0178*/ 	.word	0xffffffff


	//   ....[40]....
        /*017c*/ 	.word	0xffffffff


	//   ....[41]....
        /*0180*/ 	.word	0xffffffff


	//   ....[42]....
        /*0184*/ 	.word	0xffffffff


	//   ....[43]....
        /*0188*/ 	.word	0xffffffff


	//   ....[44]....
        /*018c*/ 	.word	0xffffffff


	//   ....[45]....
        /*0190*/ 	.word	0xffffffff


	//   ....[46]....
        /*0194*/ 	.word	0xffffffff


	//   ....[47]....
        /*0198*/ 	.word	0xffffffff


	//   ....[48]....
        /*019c*/ 	.word	0xffffffff


	//   ....[49]....
        /*01a0*/ 	.word	0xffffffff


	//   ....[50]....
        /*01a4*/ 	.word	0xffffffff


	//   ....[51]....
        /*01a8*/ 	.word	0xffffffff


	//   ....[52]....
        /*01ac*/ 	.word	0xffffffff


	//   ....[53]....
        /*01b0*/ 	.word	0xffffffff


	//   ....[54]....
        /*01b4*/ 	.word	0xffffffff


	//   ....[55]....
        /*01b8*/ 	.word	0xffffffff


	//   ....[56]....
        /*01bc*/ 	.word	0xffffffff


	//   ....[57]....
        /*01c0*/ 	.word	0xffffffff


	//   ....[58]....
        /*01c4*/ 	.word	0xffffffff


	//   ....[59]....
        /*01c8*/ 	.word	0xffffffff


	//   ....[60]....
        /*01cc*/ 	.word	0xffffffff


	//   ....[61]....
        /*01d0*/ 	.word	0xffffffff


	//   ....[62]....
        /*01d4*/ 	.word	0xffffffff


	//   ....[63]....
        /*01d8*/ 	.word	0xffffffff


	//   ....[64]....
        /*01dc*/ 	.word	0xffffffff


	//   ....[65]....
        /*01e0*/ 	.word	0xffffffff


	//   ....[66]....
        /*01e4*/ 	.word	0xffffffff


	//   ....[67]....
        /*01e8*/ 	.word	0xffffffff


	//   ....[68]....
        /*01ec*/ 	.word	0xffffffff


	//   ....[69]....
        /*01f0*/ 	.word	0xffffffff


	//   ....[70]....
        /*01f4*/ 	.word	0xffffffff


	//   ....[71]....
        /*01f8*/ 	.word	0xffffffff


	//   ....[72]....
        /*01fc*/ 	.word	0xffffffff


	//   ....[73]....
        /*0200*/ 	.word	0xffffffff


	//   ....[74]....
        /*0204*/ 	.word	0xffffffff


	//   ....[75]....
        /*0208*/ 	.word	0xffffffff


	//   ....[76]....
        /*020c*/ 	.word	0xffffffff


	//   ....[77]....
        /*0210*/ 	.word	0xffffffff


	//   ....[78]....
        /*0214*/ 	.word	0xffffffff


	//   ....[79]....
        /*0218*/ 	.word	0xffffffff


	//   ....[80]....
        /*021c*/ 	.word	0xffffffff


	//   ....[81]....
        /*0220*/ 	.word	0xffffffff


	//   ....[82]....
        /*0224*/ 	.word	0xffffffff


	//   ....[83]....
        /*0228*/ 	.word	0xffffffff


	//   ....[84]....
        /*022c*/ 	.word	0xffffffff


	//   ....[85]....
        /*0230*/ 	.word	0xffffffff


	//   ....[86]....
        /*0234*/ 	.word	0xffffffff


	//   ....[87]....
        /*0238*/ 	.word	0xffffffff


	//   ....[88]....
        /*023c*/ 	.word	0xffffffff


	//   ....[89]....
        /*0240*/ 	.word	0xffffffff


	//   ....[90]....
        /*0244*/ 	.word	0xffffffff


	//   ....[91]....
        /*0248*/ 	.word	0xffffffff


	//   ....[92]....
        /*024c*/ 	.word	0xffffffff


	//   ....[93]....
        /*0250*/ 	.word	0xffffffff


	//   ....[94]....
        /*0254*/ 	.word	0xffffffff


	//   ....[95]....
        /*0258*/ 	.word	0xffffffff


	//   ....[96]....
        /*025c*/ 	.word	0xffffffff


	//   ....[97]....
        /*0260*/ 	.word	0xffffffff


	//   ....[98]....
        /*0264*/ 	.word	0xffffffff


	//   ....[99]....
        /*0268*/ 	.word	0xffffffff


	//   ....[100]....
        /*026c*/ 	.word	0xffffffff


	//   ....[101]....
        /*0270*/ 	.word	0xffffffff


	//   ....[102]....
        /*0274*/ 	.word	0xffffffff


	//   ....[103]....
        /*0278*/ 	.word	0xffffffff


	//   ....[104]....
        /*027c*/ 	.word	0xffffffff


	//   ....[105]....
        /*0280*/ 	.word	0xffffffff


	//   ....[106]....
        /*0284*/ 	.word	0xffffffff


	//   ....[107]....
        /*0288*/ 	.word	0xffffffff


	//   ....[108]....
        /*028c*/ 	.word	0xffffffff


	//   ....[109]....
        /*0290*/ 	.word	0xffffffff


	//   ....[110]....
        /*0294*/ 	.word	0xffffffff


	//   ....[111]....
        /*0298*/ 	.word	0xffffffff


	//   ....[112]....
        /*029c*/ 	.word	0xffffffff


	//   ....[113]....
        /*02a0*/ 	.word	0xffffffff


	//   ....[114]....
        /*02a4*/ 	.word	0xffffffff


	//   ....[115]....
        /*02a8*/ 	.word	0xffffffff


	//   ....[116]....
        /*02ac*/ 	.word	0xffffffff


	//   ....[117]....
        /*02b0*/ 	.word	0xffffffff


	//   ....[118]....
        /*02b4*/ 	.word	0xffffffff


	//   ....[119]....
        /*02b8*/ 	.word	0xffffffff


	//   ....[120]....
        /*02bc*/ 	.word	0xffffffff


	//   ....[121]....
        /*02c0*/ 	.word	0xffffffff


	//   ....[122]....
        /*02c4*/ 	.word	0xffffffff


	//   ....[123]....
        /*02c8*/ 	.word	0xffffffff


	//   ....[124]....
        /*02cc*/ 	.word	0xffffffff


	//   ....[125]....
        /*02d0*/ 	.word	0xffffffff


	//   ....[126]....
        /*02d4*/ 	.word	0xffffffff


	//   ....[127]....
        /*02d8*/ 	.word	0xffffffff


	//   ....[128]....
        /*02dc*/ 	.word	0xffffffff


	//   ....[129]....
        /*02e0*/ 	.word	0xffffffff


	//   ....[130]....
        /*02e4*/ 	.word	0xffffffff


	//   ....[131]....
        /*02e8*/ 	.word	0xffffffff


	//   ....[132]....
        /*02ec*/ 	.word	0xffffffff


	//   ....[133]....
        /*02f0*/ 	.word	0xffffffff


	//   ....[134]....
        /*02f4*/ 	.word	0xffffffff


	//   ....[135]....
        /*02f8*/ 	.word	0xffffffff


	//   ....[136]....
        /*02fc*/ 	.word	0xffffffff


	//   ....[137]....
        /*0300*/ 	.word	0xffffffff


	//   ....[138]....
        /*0304*/ 	.word	0xffffffff


	//   ....[139]....
        /*0308*/ 	.word	0xffffffff


	//   ....[140]....
        /*030c*/ 	.word	0xffffffff


	//   ....[141]....
        /*0310*/ 	.word	0xffffffff


	//   ....[142]....
        /*0314*/ 	.word	0xffffffff


	//   ....[143]....
        /*0318*/ 	.word	0xffffffff


	//   ....[144]....
        /*031c*/ 	.word	0xffffffff


	//   ....[145]....
        /*0320*/ 	.word	0xffffffff


	//   ....[146]....
        /*0324*/ 	.word	0xffffffff


	//   ....[147]....
        /*0328*/ 	.word	0xffffffff


	//   ....[148]....
        /*032c*/ 	.word	0xffffffff


	//   ....[149]....
        /*0330*/ 	.word	0xffffffff


	//   ....[150]....
        /*0334*/ 	.word	0xffffffff


	//   ....[151]....
        /*0338*/ 	.word	0xffffffff


	//   ....[152]....
        /*033c*/ 	.word	0xffffffff


	//   ....[153]....
        /*0340*/ 	.word	0xffffffff


	//   ....[154]....
        /*0344*/ 	.word	0xffffffff


	//   ....[155]....
        /*0348*/ 	.word	0xffffffff


	//   ....[156]....
        /*034c*/ 	.word	0xffffffff


	//   ....[157]....
        /*0350*/ 	.word	0xffffffff


	//   ....[158]....
        /*0354*/ 	.word	0xffffffff


	//   ....[159]....
        /*0358*/ 	.word	0xffffffff


	//   ....[160]....
        /*035c*/ 	.word	0xffffffff


	//   ....[161]....
        /*0360*/ 	.word	0xffffffff


	//   ....[162]....
        /*0364*/ 	.word	0xffffffff


	//   ....[163]....
        /*0368*/ 	.word	0xffffffff


	//   ....[164]....
        /*036c*/ 	.word	0xffffffff


	//   ....[165]....
        /*0370*/ 	.word	0xffffffff


	//   ....[166]....
        /*0374*/ 	.word	0xffffffff


	//   ....[167]....
        /*0378*/ 	.word	0xffffffff


	//   ....[168]....
        /*037c*/ 	.word	0xffffffff


	//   ....[169]....
        /*0380*/ 	.word	0xffffffff


	//   ....[170]....
        /*0384*/ 	.word	0xffffffff


	//   ....[171]....
        /*0388*/ 	.word	0xffffffff


	//   ....[172]....
        /*038c*/ 	.word	0xffffffff


	//   ....[173]....
        /*0390*/ 	.word	0xffffffff


	//   ....[174]....
        /*0394*/ 	.word	0xffffffff


	//   ....[175]....
        /*0398*/ 	.word	0xffffffff


	//   ....[176]....
        /*039c*/ 	.word	0xffffffff


	//   ....[177]....
        /*03a0*/ 	.word	0xffffffff


	//   ....[178]....
        /*03a4*/ 	.word	0x05000006


	//   ....[179]....
        /*03a8*/ 	.word	0xffffffff


	//   ....[180]....
        /*03ac*/ 	.word	0xffffffff


	//   ....[181]....
        /*03b0*/ 	.word	0xffffffff


	//   ....[182]....
        /*03b4*/ 	.word	0xffffffff


	//   ....[183]....
        /*03b8*/ 	.word	0xffffffff


	//   ....[184]....
        /*03bc*/ 	.word	0xffffffff


	//   ....[185]....
        /*03c0*/ 	.word	0xffffffff


	//   ....[186]....
        /*03c4*/ 	.word	0xffffffff


	//   ....[187]....
        /*03c8*/ 	.word	0xffffffff


	//   ....[188]....
        /*03cc*/ 	.word	0xffffffff


	//   ....[189]....
        /*03d0*/ 	.word	0xffffffff


	//   ....[190]....
        /*03d4*/ 	.word	0xffffffff


	//   ....[191]....
        /*03d8*/ 	.word	0xffffffff


	//   ....[192]....
        /*03dc*/ 	.word	0xffffffff


	//   ....[193]....
        /*03e0*/ 	.word	0xffffffff


	//   ....[194]....
        /*03e4*/ 	.word	0xffffffff


	//   ....[195]....
        /*03e8*/ 	.word	0xffffffff


	//   ....[196]....
        /*03ec*/ 	.word	0xffffffff


	//   ....[197]....
        /*03f0*/ 	.word	0xffffffff


	//   ....[198]....
        /*03f4*/ 	.word	0xffffffff


	//   ....[199]....
        /*03f8*/ 	.word	0xffffffff


	//   ....[200]....
        /*03fc*/ 	.word	0xffffffff


	//   ....[201]....
        /*0400*/ 	.word	0xffffffff


	//   ....[202]....
        /*0404*/ 	.word	0xffffffff


	//   ....[203]....
        /*0408*/ 	.word	0xffffffff


	//   ....[204]....
        /*040c*/ 	.word	0xffffffff


	//   ....[205]....
        /*0410*/ 	.word	0xffffffff


	//   ....[206]....
        /*0414*/ 	.word	0xffffffff


	//   ....[207]....
        /*0418*/ 	.word	0xffffffff


	//   ....[208]....
        /*041c*/ 	.word	0xffffffff


	//   ....[209]....
        /*0420*/ 	.word	0xffffffff


	//   ....[210]....
        /*0424*/ 	.word	0xffffffff


	//   ....[211]....
        /*0428*/ 	.word	0xffffffff


	//   ....[212]....
        /*042c*/ 	.word	0xffffffff


	//   ....[213]....
        /*0430*/ 	.word	0xffffffff


	//   ....[214]....
        /*0434*/ 	.word	0xffffffff


	//   ....[215]....
        /*0438*/ 	.word	0xffffffff


	//   ....[216]....
        /*043c*/ 	.word	0xffffffff


	//   ....[217]....
        /*0440*/ 	.word	0x0500002f


	//   ....[218]....
        /*0444*/ 	.word	0x0500002f


	//   ....[219]....
        /*0448*/ 	.word	0x0500002f


	//   ....[220]....
        /*044c*/ 	.word	0x0500002f


	//   ....[221]....
        /*0450*/ 	.word	0x0500002f


	//----- nvinfo : EIATTR_COOP_GROUP_INSTR_OFFSETS
	.align		4
.L_262:
        /*0454*/ 	.byte	0x04, 0x28
        /*0456*/ 	.short	(.L_264 - .L_263)


	//   ....[0]....
.L_263:
        /*0458*/ 	.word	0x00000ee0


	//   ....[1]....
        /*045c*/ 	.word	0x00001970


	//   ....[2]....
        /*0460*/ 	.word	0x00002370


	//   ....[3]....
        /*0464*/ 	.word	0x00002390


	//   ....[4]....
        /*0468*/ 	.word	0x000023b0


	//   ....[5]....
        /*046c*/ 	.word	0x000023d0


	//   ....[6]....
        /*0470*/ 	.word	0x000023f0


	//   ....[7]....
        /*0474*/ 	.word	0x000028c0


	//   ....[8]....
        /*0478*/ 	.word	0x000028d0


	//   ....[9]....
        /*047c*/ 	.word	0x000028f0


	//   ....[10]....
        /*0480*/ 	.word	0x00002910


	//   ....[11]....
        /*0484*/ 	.word	0x00002960


	//   ....[12]....
        /*0488*/ 	.word	0x00002990


	//   ....[13]....
        /*048c*/ 	.word	0x000029d0


	//   ....[14]....
        /*0490*/ 	.word	0x000029f0


	//   ....[15]....
        /*0494*/ 	.word	0x00002b20


	//   ....[16]....
        /*0498*/ 	.word	0x00002b50


	//   ....[17]....
        /*049c*/ 	.word	0x00002b60


	//   ....[18]....
        /*04a0*/ 	.word	0x00002b80


	//   ....[19]....
        /*04a4*/ 	.word	0x00002bc0


	//   ....[20]....
        /*04a8*/ 	.word	0x00002bf0


	//   ....[21]....
        /*04ac*/ 	.word	0x00002c30


	//   ....[22]....
        /*04b0*/ 	.word	0x00002c50


	//   ....[23]....
        /*04b4*/ 	.word	0x00002c70


	//   ....[24]....
        /*04b8*/ 	.word	0x00002d80


	//   ....[25]....
        /*04bc*/ 	.word	0x00002da0


	//   ....[26]....
        /*04c0*/ 	.word	0x00002db0


	//   ....[27]....
        /*04c4*/ 	.word	0x00002dd0


	//   ....[28]....
        /*04c8*/ 	.word	0x00002e10


	//   ....[29]....
        /*04cc*/ 	.word	0x00002e40


	//   ....[30]....
        /*04d0*/ 	.word	0x00002e80


	//   ....[31]....
        /*04d4*/ 	.word	0x00002ea0


	//   ....[32]....
        /*04d8*/ 	.word	0x00002ec0


	//   ....[33]....
        /*04dc*/ 	.word	0x00002fe0


	//   ....[34]....
        /*04e0*/ 	.word	0x00003000


	//   ....[35]....
        /*04e4*/ 	.word	0x00003010


	//   ....[36]....
        /*04e8*/ 	.word	0x00003030


	//   ....[37]....
        /*04ec*/ 	.word	0x00003070


	//   ....[38]....
        /*04f0*/ 	.word	0x000030a0


	//   ....[39]....
        /*04f4*/ 	.word	0x000030e0


	//   ....[40]....
        /*04f8*/ 	.word	0x00003100


	//   ....[41]....
        /*04fc*/ 	.word	0x00003120


	//   ....[42]....
        /*0500*/ 	.word	0x00003240


	//   ....[43]....
        /*0504*/ 	.word	0x00003270


	//   ....[44]....
        /*0508*/ 	.word	0x00003280


	//   ....[45]....
        /*050c*/ 	.word	0x000032a0


	//   ....[46]....
        /*0510*/ 	.word	0x000032e0


	//   ....[47]....
        /*0514*/ 	.word	0x00003310


	//   ....[48]....
        /*0518*/ 	.word	0x00003350


	//   ....[49]....
        /*051c*/ 	.word	0x00003370


	//   ....[50]....
        /*0520*/ 	.word	0x00003390


	//   ....[51]....
        /*0524*/ 	.word	0x000034a0


	//   ....[52]....
        /*0528*/ 	.word	0x000034c0


	//   ....[53]....
        /*052c*/ 	.word	0x000034d0


	//   ....[54]....
        /*0530*/ 	.word	0x000034f0


	//   ....[55]....
        /*0534*/ 	.word	0x00003530


	//   ....[56]....
        /*0538*/ 	.word	0x00003560


	//   ....[57]....
        /*053c*/ 	.word	0x000035a0


	//   ....[58]....
        /*0540*/ 	.word	0x000035c0


	//   ....[59]....
        /*0544*/ 	.word	0x000035e0


	//   ....[60]....
        /*0548*/ 	.word	0x00003700


	//   ....[61]....
        /*054c*/ 	.word	0x00003720


	//   ....[62]....
        /*0550*/ 	.word	0x00003730


	//   ....[63]....
        /*0554*/ 	.word	0x00003750


	//   ....[64]....
        /*0558*/ 	.word	0x00003790


	//   ....[65]....
        /*055c*/ 	.word	0x000037c0


	//   ....[66]....
        /*0560*/ 	.word	0x00003800


	//   ....[67]....
        /*0564*/ 	.word	0x00003820


	//   ....[68]....
        /*0568*/ 	.word	0x00003840


	//   ....[69]....
        /*056c*/ 	.word	0x00003940


	//   ....[70]....
        /*0570*/ 	.word	0x00003970


	//   ....[71]....
        /*0574*/ 	.word	0x00003980


	//   ....[72]....
        /*0578*/ 	.word	0x000039a0


	//   ....[73]....
        /*057c*/ 	.word	0x000039e0


	//   ....[74]....
        /*0580*/ 	.word	0x00003a10


	//   ....[75]....
        /*0584*/ 	.word	0x00003a50


	//   ....[76]....
        /*0588*/ 	.word	0x00003a70


	//   ....[77]....
        /*058c*/ 	.word	0x00003a90


	//   ....[78]....
        /*0590*/ 	.word	0x00003b80


	//   ....[79]....
        /*0594*/ 	.word	0x00003bb0


	//   ....[80]....
        /*0598*/ 	.word	0x00003bc0


	//   ....[81]....
        /*059c*/ 	.word	0x00003bf0


	//   ....[82]....
        /*05a0*/ 	.word	0x00003c10


	//   ....[83]....
        /*05a4*/ 	.word	0x00003c60


	//   ....[84]....
        /*05a8*/ 	.word	0x00003c80


	//   ....[85]....
        /*05ac*/ 	.word	0x00003cc0


	//   ....[86]....
        /*05b0*/ 	.word	0x00003ce0


	//   ....[87]....
        /*05b4*/ 	.word	0x00003de0


	//   ....[88]....
        /*05b8*/ 	.word	0x00003e30


	//   ....[89]....
        /*05bc*/ 	.word	0x00003e40


	//   ....[90]....
        /*05c0*/ 	.word	0x00003e90


	//   ....[91]....
        /*05c4*/ 	.word	0x00003ec0


	//   ....[92]....
        /*05c8*/ 	.word	0x00003ef0


	//   ....[93]....
        /*05cc*/ 	.word	0x00003f20


	//   ....[94]....
        /*05d0*/ 	.word	0x00003f50


	//   ....[95]....
        /*05d4*/ 	.word	0x00003f80


	//   ....[96]....
        /*05d8*/ 	.word	0x00004040


	//   ....[97]....
        /*05dc*/ 	.word	0x00004060


	//   ....[98]....
        /*05e0*/ 	.word	0x00004070


	//   ....[99]....
        /*05e4*/ 	.word	0x000040c0


	//   ....[100]....
        /*05e8*/ 	.word	0x000040f0


	//   ....[101]....
        /*05ec*/ 	.word	0x00004120


	//   ....[102]....
        /*05f0*/ 	.word	0x00004150


	//   ....[103]....
        /*05f4*/ 	.word	0x00004180


	//   ....[104]....
        /*05f8*/ 	.word	0x000041b0


	//   ....[105]....
        /*05fc*/ 	.word	0x000042d0


	//   ....[106]....
        /*0600*/ 	.word	0x000042e0


	//   ....[107]....
        /*0604*/ 	.word	0x000042f0


	//   ....[108]....
        /*0608*/ 	.word	0x00004350


	//   ....[109]....
        /*060c*/ 	.word	0x00004380


	//   ....[110]....
        /*0610*/ 	.word	0x000043b0


	//   ....[111]....
        /*0614*/ 	.word	0x000043e0


	//   ....[112]....
        /*0618*/ 	.word	0x00004410


	//   ....[113]....
        /*061c*/ 	.word	0x00004440


	//   ....[114]....
        /*0620*/ 	.word	0x00004530


	//   ....[115]....
        /*0624*/ 	.word	0x00004570


	//   ....[116]....
        /*0628*/ 	.word	0x00004580


	//   ....[117]....
        /*062c*/ 	.word	0x000045d0


	//   ....[118]....
        /*0630*/ 	.word	0x00004600


	//   ....[119]....
        /*0634*/ 	.word	0x00004630


	//   ....[120]....
        /*0638*/ 	.word	0x00004660


	//   ....[121]....
        /*063c*/ 	.word	0x00004690


	//   ....[122]....
        /*0640*/ 	.word	0x000046c0


	//   ....[123]....
        /*0644*/ 	.word	0x000047b0


	//   ....[124]....
        /*0648*/ 	.word	0x00004800


	//   ....[125]....
        /*064c*/ 	.word	0x00004810


	//   ....[126]....
        /*0650*/ 	.word	0x00004860


	//   ....[127]....
        /*0654*/ 	.word	0x00004890


	//   ....[128]....
        /*0658*/ 	.word	0x000048a0


	//   ....[129]....
        /*065c*/ 	.word	0x000048e0


	//   ....[130]....
        /*0660*/ 	.word	0x00004910


	//   ....[131]....
        /*0664*/ 	.word	0x00004940


	//   ....[132]....
        /*0668*/ 	.word	0x00004a30


	//   ....[133]....
        /*066c*/ 	.word	0x00004a90


	//   ....[134]....
        /*0670*/ 	.word	0x00004aa0


	//   ....[135]....
        /*0674*/ 	.word	0x00004af0


	//   ....[136]....
        /*0678*/ 	.word	0x00004b20


	//   ....[137]....
        /*067c*/ 	.word	0x00004b30


	//   ....[138]....
        /*0680*/ 	.word	0x00004b70


	//   ....[139]....
        /*0684*/ 	.word	0x00004ba0


	//   ....[140]....
        /*0688*/ 	.word	0x00004bd0


	//   ....[141]....
        /*068c*/ 	.word	0x00004cb0


	//   ....[142]....
        /*0690*/ 	.word	0x00004d10


	//   ....[143]....
        /*0694*/ 	.word	0x00004d20


	//   ....[144]....
        /*0698*/ 	.word	0x00004d70


	//   ....[145]....
        /*069c*/ 	.word	0x00004da0


	//   ....[146]....
        /*06a0*/ 	.word	0x00004db0


	//   ....[147]....
        /*06a4*/ 	.word	0x00004df0


	//   ....[148]....
        /*06a8*/ 	.word	0x00004e20


	//   ....[149]....
        /*06ac*/ 	.word	0x00004e50


	//   ....[150]....
        /*06b0*/ 	.word	0x00004f30


	//   ....[151]....
        /*06b4*/ 	.word	0x00004f90


	//   ....[152]....
        /*06b8*/ 	.word	0x00004fa0


	//   ....[153]....
        /*06bc*/ 	.word	0x00004ff0


	//   ....[154]....
        /*06c0*/ 	.word	0x00005020


	//   ....[155]....
        /*06c4*/ 	.word	0x00005050


	//   ....[156]....
        /*06c8*/ 	.word	0x00005080


	//   ....[157]....
        /*06cc*/ 	.word	0x000050b0


	//   ....[158]....
        /*06d0*/ 	.word	0x000050e0


	//   ....[159]....
        /*06d4*/ 	.word	0x000051b0


	//   ....[160]....
        /*06d8*/ 	.word	0x00005200


	//   ....[161]....
        /*06dc*/ 	.word	0x00005210


	//   ....[162]....
        /*06e0*/ 	.word	0x00005260


	//   ....[163]....
        /*06e4*/ 	.word	0x00005290


	//   ....[164]....
        /*06e8*/ 	.word	0x000052a0


	//   ....[165]....
        /*06ec*/ 	.word	0x000052e0


	//   ....[166]....
        /*06f0*/ 	.word	0x00005310


	//   ....[167]....
        /*06f4*/ 	.word	0x00005340


	//   ....[168]....
        /*06f8*/ 	.word	0x00005420


	//   ....[169]....
        /*06fc*/ 	.word	0x00005440


	//   ....[170]....
        /*0700*/ 	.word	0x00005450


	//   ....[171]....
        /*0704*/ 	.word	0x00005480


	//   ....[172]....
        /*0708*/ 	.word	0x000054a0


	//   ....[173]....
        /*070c*/ 	.word	0x000054f0


	//   ....[174]....
        /*0710*/ 	.word	0x00005520


	//   ....[175]....
        /*0714*/ 	.word	0x00005560


	//   ....[176]....
        /*0718*/ 	.word	0x00005590


	//   ....[177]....
        /*071c*/ 	.word	0x00005650


	//   ....[178]....
        /*0720*/ 	.word	0x00005b80


	//   ....[179]....
        /*0724*/ 	.word	0x00005ee0


	//   ....[180]....
        /*0728*/ 	.word	0x00005fa0


	//   ....[181]....
        /*072c*/ 	.word	0x00006060


	//   ....[182]....
        /*0730*/ 	.word	0x00006120


	//   ....[183]....
        /*0734*/ 	.word	0x000061e0


	//   ....[184]....
        /*0738*/ 	.word	0x000062a0


	//   ....[185]....
        /*073c*/ 	.word	0x00006360


	//   ....[186]....
        /*0740*/ 	.word	0x00006420


	//   ....[187]....
        /*0744*/ 	.word	0x000064e0


	//   ....[188]....
        /*0748*/ 	.word	0x000065a0


	//   ....[189]....
        /*074c*/ 	.word	0x00006660


	//   ....[190]....
        /*0750*/ 	.word	0x00006720


	//   ....[191]....
        /*0754*/ 	.word	0x000067e0


	//   ....[192]....
        /*0758*/ 	.word	0x000068a0


	//   ....[193]....
        /*075c*/ 	.word	0x00006960


	//   ....[194]....
        /*0760*/ 	.word	0x00006a20


	//   ....[195]....
        /*0764*/ 	.word	0x00006ae0


	//   ....[196]....
        /*0768*/ 	.word	0x00006ba0


	//   ....[197]....
        /*076c*/ 	.word	0x00006c60


	//   ....[198]....
        /*0770*/ 	.word	0x00006e80


	//   ....[199]....
        /*0774*/ 	.word	0x00006fb0


	//   ....[200]....
        /*0778*/ 	.word	0x000070e0


	//   ....[201]....
        /*077c*/ 	.word	0x00007210


	//   ....[202]....
        /*0780*/ 	.word	0x00007340


	//   ....[203]....
        /*0784*/ 	.word	0x00007470


	//   ....[204]....
        /*0788*/ 	.word	0x000075a0


	//   ....[205]....
        /*078c*/ 	.word	0x000076d0


	//   ....[206]....
        /*0790*/ 	.word	0x00007800


	//   ....[207]....
        /*0794*/ 	.word	0x00007930


	//   ....[208]....
        /*0798*/ 	.word	0x00007a60


	//   ....[209]....
        /*079c*/ 	.word	0x00007b80


	//   ....[210]....
        /*07a0*/ 	.word	0x00007c90


	//   ....[211]....
        /*07a4*/ 	.word	0x00007da0


	//   ....[212]....
        /*07a8*/ 	.word	0x00007eb0


	//   ....[213]....
        /*07ac*/ 	.word	0x00007fc0


	//   ....[214]....
        /*07b0*/ 	.word	0x000080d0


	//   ....[215]....
        /*07b4*/ 	.word	0x000081e0


	//   ....[216]....
        /*07b8*/ 	.word	0x000082e0


	//   ....[217]....
        /*07bc*/ 	.word	0x00008350


	//   ....[218]....
        /*07c0*/ 	.word	0x000083c0


	//   ....[219]....
        /*07c4*/ 	.word	0x00008430


	//   ....[220]....
        /*07c8*/ 	.word	0x000084a0


	//   ....[221]....
        /*07cc*/ 	.word	0x00008510


	//----- nvinfo : EIATTR_VRC_CTA_INIT_COUNT
	.align		4
.L_264:
        /*07d0*/ 	.byte	0x02, 0x4a
	.zero		1
	.zero		1


	//----- nvinfo : EIATTR_EXIT_INSTR_OFFSETS
	.align		4
        /*07d4*/ 	.byte	0x04, 0x1c
        /*07d6*/ 	.short	(.L_266 - .L_265)


	//   ....[0]....
.L_265:
        /*07d8*/ 	.word	0x00001d40


	//   ....[1]....
        /*07dc*/ 	.word	0x00002160


	//   ....[2]....
        /*07e0*/ 	.word	0x00002180


	//   ....[3]....
        /*07e4*/ 	.word	0x00006c70


	//   ....[4]....
        /*07e8*/ 	.word	0x000082f0


	//----- nvinfo : EIATTR_MAX_THREADS
	.align		4
.L_266:
        /*07ec*/ 	.byte	0x04, 0x05
        /*07ee*/ 	.short	(.L_268 - .L_267)
.L_267:
        /*07f0*/ 	.word	0x00000180
        /*07f4*/ 	.word	0x00000001
        /*07f8*/ 	.word	0x00000001


	//----- nvinfo : EIATTR_CRS_STACK_SIZE
	.align		4
.L_268:
        /*07fc*/ 	.byte	0x04, 0x1e
        /*07fe*/ 	.short	(.L_270 - .L_269)
.L_269:
        /*0800*/ 	.word	0x00000000


	//----- nvinfo : EIATTR_CBANK_PARAM_SIZE
	.align		4
.L_270:
        /*0804*/ 	.byte	0x03, 0x19
        /*0806*/ 	.short	0x004d


	//----- nvinfo : EIATTR_PARAM_CBANK
	.align		4
        /*0808*/ 	.byte	0x04, 0x0a
        /*080a*/ 	.short	(.L_272 - .L_271)
	.align		4
.L_271:
        /*080c*/ 	.word	index@(.nv.constant0._ZN3cub18CUB_300001_SM_10006detail10radix_sort29DeviceRadixSortOnesweepKernelINS1_5radix10policy_hubIiNS0_8NullTypeEyE10Policy1000ELNS0_9SortOrderE0EiS6_yiiNS1_21identity_decomposer_tEEEvPT5_SC_PT3_PKSD_PT1_PKSH_PT2_PKSL_T4_iiT6_)
        /*0810*/ 	.short	0x0380
        /*0812*/ 	.short	0x004d


	//----- nvinfo : EIATTR_SW_WAR
	.align		4
.L_272:
        /*0814*/ 	.byte	0x04, 0x36
        /*0816*/ 	.short	(.L_274 - .L_273)
.L_273:
        /*0818*/ 	.word	0x00000008
.L_274:


//--------------------- .nv.info._ZN3cub18CUB_300001_SM_10006detail10radix_sort33DeviceRadixSortExclusiveSumKernelINS1_5radix10policy_hubIiNS0_8NullTypeEyE10Policy1000EyEEvPT0_ --------------------------
	.section	.nv.info._ZN3cub18CUB_300001_SM_10006detail10radix_sort33DeviceRadixSortExclusiveSumKernelINS1_5radix10policy_hubIiNS0_8NullTypeEyE10Policy1000EyEEvPT0_,"",@"SHT_CUDA_INFO"
	.sectionflags	@""
	.align	4


	//----- nvinfo : EIATTR_CUDA_API_VERSION
	.align		4
        /*0000*/ 	.byte	0x04, 0x37
        /*0002*/ 	.short	(.L_276 - .L_275)
.L_275:
        /*0004*/ 	.word	0x00000082


	//----- nvinfo : EIATTR_KPARAM_INFO
	.align		4
.L_276:
        /*0008*/ 	.byte	0x04, 0x17
        /*000a*/ 	.short	(.L_278 - .L_277)
.L_277:
        /*000c*/ 	.word	0x00000000
        /*0010*/ 	.short	0x0000
        /*0012*/ 	.short	0x0000
        /*0014*/ 	.byte	0x00, 0xf5, 0x21, 0x00


	//----- nvinfo : EIATTR_SPARSE_MMA_MASK
	.align		4
.L_278:
        /*0018*/ 	.byte	0x03, 0x50
        /*001a*/ 	.short	0x0000


	//----- nvinfo : EIATTR_MAXREG_COUNT
	.align		4
        /*001c*/ 	.byte	0x03, 0x1b
        /*001e*/ 	.short	0x00ff


	//----- nvinfo : EIATTR_NUM_BARRIERS
	.align		4
        /*0020*/ 	.byte	0x02, 0x4c
        /*0022*/ 	.byte	0x01
	.zero		1


	//----- nvinfo : EIATTR_MERCURY_ISA_VERSION
	.align		4
        /*0024*/ 	.byte	0x03, 0x5f
        /*0026*/ 	.short	0x0101


	//----- nvinfo : EIATTR_COOP_GROUP_MASK_REGIDS
	.align		4
        /*0028*/ 	.byte	0x04, 0x29
        /*002a*/ 	.short	(.L_280 - .L_279)


	//   ....[0]....
.L_279:
        /*002c*/ 	.word	0xffffffff


	//   ....[1]....
        /*0030*/ 	.word	0xffffffff


	//   ....[2]....
        /*0034*/ 	.word	0xffffffff


	//   ....[3]....
        /*0038*/ 	.word	0xffffffff


	//   ....[4]....
        /*003c*/ 	.word	0xffffffff


	//   ....[5]....
        /*0040*/ 	.word	0xffffffff


	//   ....[6]....
        /*0044*/ 	.word	0xffffffff


	//   ....[7]....
        /*0048*/ 	.word	0xffffffff


	//   ....[8]....
        /*004c*/ 	.word	0xffffffff


	//   ....[9]....
        /*0050*/ 	.word	0xffffffff


	//   ....[10]....
        /*0054*/ 	.word	0x05000015


	//   ....[11]....
        /*0058*/ 	.word	0x05000015


	//   ....[12]....
        /*005c*/ 	.word	0x05000015


	//   ....[13]....
        /*0060*/ 	.word	0x05000015


	//   ....[14]....
        /*0064*/ 	.word	0x05000015


	//   ....[15]....
        /*0068*/ 	.word	0x05000015


	//   ....[16]....
        /*006c*/ 	.word	0x05000015


	//   ....[17]....
        /*0070*/ 	.word	0x05000015


	//   ....[18]....
        /*0074*/ 	.word	0x05000015


	//   ....[19]....
        /*0078*/ 	.word	0x05000015


	//----- nvinfo : EIATTR_COOP_GROUP_INSTR_OFFSETS
	.align		4
.L_280:
        /*007c*/ 	.byte	0x04, 0x28
        /*007e*/ 	.short	(.L_282 - .L_281)


	//   ....[0]....
.L_281:
        /*0080*/ 	.word	0x00000250


	//   ....[1]....
        /*0084*/ 	.word	0x00000260


	//   ....[2]....
        /*0088*/ 	.word	0x000002a0


	//   ....[3]....
        /*008c*/ 	.word	0x000002c0


	//   ....[4]....
        /*0090*/ 	.word	0x00000310


	//   ....[5]....
        /*0094*/ 	.word	0x00000320


	//   ....[6]....
        /*0098*/ 	.word	0x00000360


	//   ....[7]....
        /*009c*/ 	.word	0x00000380


	//   ....[8]....
        /*00a0*/ 	.word	0x000003d0


	//   ....[9]....
        /*00a4*/ 	.word	0x000003e0


	//   ....[10]....
        /*00a8*/ 	.word	0x00000660


	//   ....[11]....
        /*00ac*/ 	.word	0x000006b0


	//   ....[12]....
        /*00b0*/ 	.word	0x00000740


	//   ....[13]....
        /*00b4*/ 	.word	0x00000790


	//   ....[14]....
        /*00b8*/ 	.word	0x00000820


	//   ....[15]....
        /*00bc*/ 	.word	0x00000870


	//   ....[16]....
        /*00c0*/ 	.word	0x00000900


	//   ....[17]....
        /*00c4*/ 	.word	0x00000950


	//   ....[18]....
        /*00c8*/ 	.word	0x000009e0


	//   ....[19]....
        /*00cc*/ 	.word	0x00000a30


	//----- nvinfo : EIATTR_VRC_CTA_INIT_COUNT
	.align		4
.L_282:
        /*00d0*/ 	.byte	0x02, 0x4a
	.zero		1
	.zero		1


	//----- nvinfo : EIATTR_EXIT_INSTR_OFFSETS
	.align		4
        /*00d4*/ 	.byte	0x04, 0x1c
        /*00d6*/ 	.short	(.L_284 - .L_283)


	//   ....[0]....
.L_283:
        /*00d8*/ 	.word	0x000005d0


	//   ....[1]....
        /*00dc*/ 	.word	0x00000600


	//----- nvinfo : EIATTR_CRS_STACK_SIZE
	.align		4
.L_284:
        /*00e0*/ 	.byte	0x04, 0x1e
        /*00e2*/ 	.short	(.L_286 - .L_285)
.L_285:
        /*00e4*/ 	.word	0x00000000


	//----- nvinfo : EIATTR_CBANK_PARAM_SIZE
	.align		4
.L_286:
        /*00e8*/ 	.byte	0x03, 0x19
        /*00ea*/ 	.short	0x0008


	//----- nvinfo : EIATTR_PARAM_CBANK
	.align		4
        /*00ec*/ 	.byte	0x04, 0x0a
        /*00ee*/ 	.short	(.L_288 - .L_287)
	.align		4
.L_287:
        /*00f0*/ 	.word	index@(.nv.constant0._ZN3cub18CUB_300001_SM_10006detail10radix_sort33DeviceRadixSortExclusiveSumKernelINS1_5radix10policy_hubIiNS0_8NullTypeEyE10Policy1000EyEEvPT0_)
        /*00f4*/ 	.short	0x0380
        /*00f6*/ 	.short	0x0008


	//----- nvinfo : EIATTR_SW_WAR
	.align		4
.L_288:
        /*00f8*/ 	.byte	0x04, 0x36
        /*00fa*/ 	.short	(.L_290 - .L_289)
.L_289:
        /*00fc*/ 	.word	0x00000008
.L_290:


//--------------------- .nv.info._ZN3cub18CUB_300001_SM_10006detail10radix_sort30DeviceRadixSortHistogramKernelINS1_5radix10policy_hubIiNS0_8NullTypeEyE10Policy1000ELNS0_9SortOrderE0EiyNS1_21identity_decomposer_tEEEvPT2_PKT1_SB_iiT3_ --------------------------
	.section	.nv.info._ZN3cub18CUB_300001_SM_10006detail10radix_sort30DeviceRadixSortHistogramKernelINS1_5radix10policy_hubIiNS0_8NullTypeEyE10Policy1000ELNS0_9SortOrderE0EiyNS1_21identity_decomposer_tEEEvPT2_PKT1_SB_iiT3_,"",@"SHT_CUDA_INFO"
	.sectionflags	@""
	.align	4


	//----- nvinfo : EIATTR_CUDA_API_VERSION
	.align		4
        /*0000*/ 	.byte	0x04, 0x37
        /*0002*/ 	.short	(.L_292 - .L_291)
.L_291:
        /*0004*/ 	.word	0x00000082


	//----- nvinfo : EIATTR_KPARAM_INFO
	.align		4
.L_292:
        /*0008*/ 	.byte	0x04, 0x17
        /*000a*/ 	.short	(.L_294 - .L_293)
.L_293:
        /*000c*/ 	.word	0x00000000
        /*0010*/ 	.short	0x0005
        /*0012*/ 	.short	0x0020
        /*0014*/ 	.byte	0x00, 0xf0, 0x05, 0x00


	//----- nvinfo : EIATTR_KPARAM_INFO
	.align		4
.L_294:
        /*0018*/ 	.byte	0x04, 0x17
        /*001a*/ 	.short	(.L_296 - .L_295)
.L_295:
        /*001c*/ 	.word	0x00000000
        /*0020*/ 	.short	0x0004
        /*0022*/ 	.short	0x001c
        /*0024*/ 	.byte	0x00, 0xf0, 0x11, 0x00


	//----- nvinfo : EIATTR_KPARAM_INFO
	.align		4
.L_296:
        /*0028*/ 	.byte	0x04, 0x17
        /*002a*/ 	.short	(.L_298 - .L_297)
.L_297:
        /*002c*/ 	.word	0x00000000
        /*0030*/ 	.short	0x0003
        /*0032*/ 	.short	0x0018
        /*0034*/ 	.byte	0x00, 0xf0, 0x11, 0x00


	//----- nvinfo : EIATTR_KPARAM_INFO
	.align		4
.L_298:
        /*0038*/ 	.byte	0x04, 0x17
        /*003a*/ 	.short	(.L_300 - .L_299)
.L_299:
        /*003c*/ 	.word	0x00000000
        /*0040*/ 	.short	0x0002
        /*0042*/ 	.short	0x0010
        /*0044*/ 	.byte	0x00, 0xf0, 0x21, 0x00


	//----- nvinfo : EIATTR_KPARAM_INFO
	.align		4
.L_300:
        /*0048*/ 	.byte	0x04, 0x17
        /*004a*/ 	.short	(.L_302 - .L_301)
.L_301:
        /*004c*/ 	.word	0x00000000
        /*0050*/ 	.short	0x0001
        /*0052*/ 	.short	0x0008
        /*0054*/ 	.byte	0x00, 0xf5, 0x21, 0x00


	//----- nvinfo : EIATTR_KPARAM_INFO
	.align		4
.L_302:
        /*0058*/ 	.byte	0x04, 0x17
        /*005a*/ 	.short	(.L_304 - .L_303)
.L_303:
        /*005c*/ 	.word	0x00000000
        /*0060*/ 	.short	0x0000
        /*0062*/ 	.short	0x0000
        /*0064*/ 	.byte	0x00, 0xf5, 0x21, 0x00


	//----- nvinfo : EIATTR_SPARSE_MMA_MASK
	.align		4
.L_304:
        /*0068*/ 	.byte	0x03, 0x50
        /*006a*/ 	.short	0x0000


	//----- nvinfo : EIATTR_MAXREG_COUNT
	.align		4
        /*006c*/ 	.byte	0x03, 0x1b
        /*006e*/ 	.short	0x00ff


	//----- nvinfo : EIATTR_NUM_BARRIERS
	.align		4
        /*0070*/ 	.byte	0x02, 0x4c
        /*0072*/ 	.byte	0x01
	.zero		1


	//----- nvinfo : EIATTR_MERCURY_ISA_VERSION
	.align		4
        /*0074*/ 	.byte	0x03, 0x5f
        /*0076*/ 	.short	0x0101


	//----- nvinfo : EIATTR_VRC_CTA_INIT_COUNT
	.align		4
        /*0078*/ 	.byte	0x02, 0x4a
	.zero		1
	.zero		1


	//----- nvinfo : EIATTR_EXIT_INSTR_OFFSETS
	.align		4
        /*007c*/ 	.byte	0x04, 0x1c
        /*007e*/ 	.short	(.L_306 - .L_305)


	//   ....[0]....
.L_305:
        /*0080*/ 	.word	0x00000040


	//   ....[1]....
        /*0084*/ 	.word	0x00002ee0


	//----- nvinfo : EIATTR_MAX_THREADS
	.align		4
.L_306:
        /*0088*/ 	.byte	0x04, 0x05
        /*008a*/ 	.short	(.L_308 - .L_307)
.L_307:
        /*008c*/ 	.word	0x00000080
        /*0090*/ 	.word	0x00000001
        /*0094*/ 	.word	0x00000001


	//----- nvinfo : EIATTR_CRS_STACK_SIZE
	.align		4
.L_308:
        /*0098*/ 	.byte	0x04, 0x1e
        /*009a*/ 	.short	(.L_310 - .L_309)
.L_309:
        /*009c*/ 	.word	0x00000000


	//----- nvinfo : EIATTR_CBANK_PARAM_SIZE
	.align		4
.L_310:
        /*00a0*/ 	.byte	0x03, 0x19
        /*00a2*/ 	.short	0x0021


	//----- nvinfo : EIATTR_PARAM_CBANK
	.align		4
        /*00a4*/ 	.byte	0x04, 0x0a
        /*00a6*/ 	.short	(.L_312 - .L_311)
	.align		4
.L_311:
        /*00a8*/ 	.word	index@(.nv.constant0._ZN3cub18CUB_300001_SM_10006detail10radix_sort30DeviceRadixSortHistogramKernelINS1_5radix10policy_hubIiNS0_8NullTypeEyE10Policy1000ELNS0_9SortOrderE0EiyNS1_21identity_decomposer_tEEEvPT2_PKT1_SB_iiT3_)
        /*00ac*/ 	.short	0x0380
        /*00ae*/ 	.short	0x0021


	//----- nvinfo : EIATTR_SW_WAR
	.align		4
.L_312:
        /*00b0*/ 	.byte	0x04, 0x36
        /*00b2*/ 	.short	(.L_314 - .L_313)
.L_313:
        /*00b4*/ 	.word	0x00000008
.L_314:


//--------------------- .nv.info._ZN3cub18CUB_300001_SM_10006detail10radix_sort31DeviceRadixSortSingleTileKernelINS1_5radix10policy_hubIiNS0_8NullTypeEyE10Policy1000ELNS0_9SortOrderE0EiS6_yNS1_21identity_decomposer_tEEEvPKT1_PSB_PKT2_PSF_T3_iiT4_ --------------------------
	.section	.nv.info._ZN3cub18CUB_300001_SM_10006detail10radix_sort31DeviceRadixSortSingleTileKernelINS1_5radix10policy_hubIiNS0_8NullTypeEyE10Policy1000ELNS0_9SortOrderE0EiS6_yNS1_21identity_decomposer_tEEEvPKT1_PSB_PKT2_PSF_T3_iiT4_,"",@"SHT_CUDA_INFO"
	.sectionflags	@""
	.align	4


	//----- nvinfo : EIATTR_CUDA_API_VERSION
	.align		4
        /*0000*/ 	.byte	0x04, 0x37
        /*0002*/ 	.short	(.L_316 - .L_315)
.L_315:
        /*0004*/ 	.word	0x00000082


	//----- nvinfo : EIATTR_KPARAM_INFO
	.align		4
.L_316:
        /*0008*/ 	.byte	0x04, 0x17
        /*000a*/ 	.short	(.L_318 - .L_317)
.L_317:
        /*000c*/ 	.word	0x00000000
        /*0010*/ 	.short	0x0007
        /*0012*/ 	.short	0x0030
        /*0014*/ 	.byte	0x00, 0xf0, 0x05, 0x00


	//----- nvinfo : EIATTR_KPARAM_INFO
	.align		4
.L_318:
        /*0018*/ 	.byte	0x04, 0x17
        /*001a*/ 	.short	(.L_320 - .L_319)
.L_319:
        /*001c*/ 	.word	0x00000000
        /*0020*/ 	.short	0x0006
        /*0022*/ 	.short	0x002c
        /*0024*/ 	.byte	0x00, 0xf0, 0x11, 0x00


	//----- nvinfo : EIATTR_KPARAM_INFO
	.align		4
.L_320:
        /*0028*/ 	.byte	0x04, 0x17
        /*002a*/ 	.short	(.L_322 - .L_321)
.L_321:
        /*002c*/ 	.word	0x00000000
        /*0030*/ 	.short	0x0005
        /*0032*/ 	.short	0x0028
        /*0034*/ 	.byte	0x00, 0xf0, 0x11, 0x00


	//----- nvinfo : EIATTR_KPARAM_INFO
	.align		4
.L_322:
        /*0038*/ 	.byte	0x04, 0x17
        /*003a*/ 	.short	(.L_324 - .L_323)
.L_323:
        /*003c*/ 	.word	0x00000000
        /*0040*/ 	.short	0x0004
        /*0042*/ 	.short	0x0020
        /*0044*/ 	.byte	0x00, 0xf0, 0x21, 0x00


	//----- nvinfo : EIATTR_KPARAM_INFO
	.align		4
.L_324:
        /*0048*/ 	.byte	0x04, 0x17
        /*004a*/ 	.short	(.L_326 - .L_325)
.L_325:
        /*004c*/ 	.word	0x00000000
        /*0050*/ 	.short	0x0003
        /*0052*/ 	.short	0x0018
        /*0054*/ 	.byte	0x00, 0xf5, 0x21, 0x00


	//----- nvinfo : EIATTR_KPARAM_INFO
	.align		4
.L_326:
        /*0058*/ 	.byte	0x04, 0x17
        /*005a*/ 	.short	(.L_328 - .L_327)
.L_327:
        /*005c*/ 	.word	0x00000000
        /*0060*/ 	.short	0x0002
        /*0062*/ 	.short	0x0010
        /*0064*/ 	.byte	0x00, 0xf5, 0x21, 0x00


	//----- nvinfo : EIATTR_KPARAM_INFO
	.align		4
.L_328:
        /*0068*/ 	.byte	0x04, 0x17
        /*006a*/ 	.short	(.L_330 - .L_329)
.L_329:
        /*006c*/ 	.word	0x00000000
        /*0070*/ 	.short	0x0001
        /*0072*/ 	.short	0x0008
        /*0074*/ 	.byte	0x00, 0xf5, 0x21, 0x00


	//----- nvinfo : EIATTR_KPARAM_INFO
	.align		4
.L_330:
        /*0078*/ 	.byte	0x04, 0x17
        /*007a*/ 	.short	(.L_332 - .L_331)
.L_331:
        /*007c*/ 	.word	0x00000000
        /*0080*/ 	.short	0x0000
        /*0082*/ 	.short	0x0000
        /*0084*/ 	.byte	0x00, 0xf5, 0x21, 0x00


	//----- nvinfo : EIATTR_SPARSE_MMA_MASK
	.align		4
.L_332:
        /*0088*/ 	.byte	0x03, 0x50
        /*008a*/ 	.short	0x0000


	//----- nvinfo : EIATTR_MAXREG_COUNT
	.align		4
        /*008c*/ 	.byte	0x03, 0x1b
        /*008e*/ 	.short	0x00ff


	//----- nvinfo : EIATTR_NUM_BARRIERS
	.align		4
        /*0090*/ 	.byte	0x02, 0x4c
        /*0092*/ 	.byte	0x01
	.zero		1


	//----- nvinfo : EIATTR_MERCURY_ISA_VERSION
	.align		4
        /*0094*/ 	.byte	0x03, 0x5f
        /*0096*/ 	.short	0x0101


	//----- nvinfo : EIATTR_COOP_GROUP_MASK_REGIDS
	.align		4
        /*0098*/ 	.byte	0x04, 0x29
        /*009a*/ 	.short	(.L_334 - .L_333)


	//   ....[0]....
.L_333:
        /*009c*/ 	.word	0xffffffff


	//   ....[1]....
        /*00a0*/ 	.word	0xffffffff


	//   ....[2]....
        /*00a4*/ 	.word	0xffffffff


	//   ....[3]....
        /*00a8*/ 	.word	0xffffffff


	//   ....[4]....
        /*00ac*/ 	.word	0xffffffff


	//----- nvinfo : EIATTR_COOP_GROUP_INSTR_OFFSETS
	.align		4
.L_334:
        /*00b0*/ 	.byte	0x04, 0x28
        /*00b2*/ 	.short	(.L_336 - .L_335)


	//   ....[0]....
.L_335:
        /*00b4*/ 	.word	0x000019f0


	//   ....[1]....
        /*00b8*/ 	.word	0x00001a10


	//   ....[2]....
        /*00bc*/ 	.word	0x00001a30


	//   ....[3]....
        /*00c0*/ 	.word	0x00001a50


	//   ....[4]....
        /*00c4*/ 	.word	0x00001a70


	//----- nvinfo : EIATTR_VRC_CTA_INIT_COUNT
	.align		4
.L_336:
        /*00c8*/ 	.byte	0x02, 0x4a
	.zero		1
	.zero		1


	//----- nvinfo : EIATTR_EXIT_INSTR_OFFSETS
	.align		4
        /*00cc*/ 	.byte	0x04, 0x1c
        /*00ce*/ 	.short	(.L_338 - .L_337)


	//   ....[0]....
.L_337:
        /*00d0*/ 	.word	0x000030e0


	//   ....[1]....
        /*00d4*/ 	.word	0x00003120


	//----- nvinfo : EIATTR_MAX_THREADS
	.align		4
.L_338:
        /*00d8*/ 	.byte	0x04, 0x05
        /*00da*/ 	.short	(.L_340 - .L_339)
.L_339:
        /*00dc*/ 	.word	0x00000100
        /*00e0*/ 	.word	0x00000001
        /*00e4*/ 	.word	0x00000001


	//----- nvinfo : EIATTR_CBANK_PARAM_SIZE
	.align		4
.L_340:
        /*00e8*/ 	.byte	0x03, 0x19
        /*00ea*/ 	.short	0x0031


	//----- nvinfo : EIATTR_PARAM_CBANK
	.align		4
        /*00ec*/ 	.byte	0x04, 0x0a
        /*00ee*/ 	.short	(.L_342 - .L_341)
	.align		4
.L_341:
        /*00f0*/ 	.word	index@(.nv.constant0._ZN3cub18CUB_300001_SM_10006detail10radix_sort31DeviceRadixSortSingleTileKernelINS1_5radix10policy_hubIiNS0_8NullTypeEyE10Policy1000ELNS0_9SortOrderE0EiS6_yNS1_21identity_decomposer_tEEEvPKT1_PSB_PKT2_PSF_T3_iiT4_)
        /*00f4*/ 	.short	0x0380
        /*00f6*/ 	.short	0x0031


	//----- nvinfo : EIATTR_SW_WAR
	.align		4
.L_342:
        /*00f8*/ 	.byte	0x04, 0x36
        /*00fa*/ 	.short	(.L_344 - .L_343)
.L_343:
        /*00fc*/ 	.word	0x00000008
.L_344:


//--------------------- .nv.info._ZN3cub18CUB_300001_SM_10006detail8for_each13static_kernelINS2_12policy_hub_t12policy_500_tEmN6thrust24THRUST_300001_SM_1000_NS8cuda_cub20__uninitialized_fill7functorINS7_10device_ptrIiEEiEEEEvT0_T1_ --------------------------
	.section	.nv.info._ZN3cub18CUB_300001_SM_10006detail8for_each13static_kernelINS2_12policy_hub_t12policy_500_tEmN6thrust24THRUST_300001_SM_1000_NS8cuda_cub20__uninitialized_fill7functorINS7_10device_ptrIiEEiEEEEvT0_T1_,"",@"SHT_CUDA_INFO"
	.sectionflags	@""
	.align	4


	//----- nvinfo : EIATTR_CUDA_API_VERSION
	.align		4
        /*0000*/ 	.byte	0x04, 0x37
        /*0002*/ 	.short	(.L_346 - .L_345)
.L_345:
        /*0004*/ 	.word	0x00000082


	//----- nvinfo : EIATTR_KPARAM_INFO
	.align		4
.L_346:
        /*0008*/ 	.byte	0x04, 0x17
        /*000a*/ 	.short	(.L_348 - .L_347)
.L_347:
        /*000c*/ 	.word	0x00000000
        /*0010*/ 	.short	0x0001
        /*0012*/ 	.short	0x0008
        /*0014*/ 	.byte	0x00, 0xf0, 0x41, 0x00


	//----- nvinfo : EIATTR_KPARAM_INFO
	.align		4
.L_348:
        /*0018*/ 	.byte	0x04, 0x17
        /*001a*/ 	.short	(.L_350 - .L_349)
.L_349:
        /*001c*/ 	.word	0x00000000
        /*0020*/ 	.short	0x0000
        /*0022*/ 	.short	0x0000
        /*0024*/ 	.byte	0x00, 0xf0, 0x21, 0x00


	//----- nvinfo : EIATTR_SPARSE_MMA_MASK
	.align		4
.L_350:
        /*0028*/ 	.byte	0x03, 0x50
        /*002a*/ 	.short	0x0000


	//----- nvinfo : EIATTR_MAXREG_COUNT
	.align		4
        /*002c*/ 	.byte	0x03, 0x1b
        /*002e*/ 	.short	0x00ff


	//----- nvinfo : EIATTR_MERCURY_ISA_VERSION
	.align		4
        /*0030*/ 	.byte	0x03, 0x5f
        /*0032*/ 	.short	0x0101


	//----- nvinfo : EIATTR_VRC_CTA_INIT_COUNT
	.align		4
        /*0034*/ 	.byte	0x02, 0x4a
	.zero		1
	.zero		1


	//----- nvinfo : EIATTR_EXIT_INSTR_OFFSETS
	.align		4
        /*0038*/ 	.byte	0x04, 0x1c
        /*003a*/ 	.short	(.L_352 - .L_351)


	//   ....[0]....
.L_351:
        /*003c*/ 	.word	0x00000130


	//   ....[1]....
        /*0040*/ 	.word	0x00000230


	//   ....[2]....
        /*0044*/ 	.word	0x00000260


	//----- nvinfo : EIATTR_MAX_THREADS
	.align		4
.L_352:
        /*0048*/ 	.byte	0x04, 0x05
        /*004a*/ 	.short	(.L_354 - .L_353)
.L_353:
        /*004c*/ 	.word	0x00000100
        /*0050*/ 	.word	0x00000001
        /*0054*/ 	.word	0x00000001


	//----- nvinfo : EIATTR_CBANK_PARAM_SIZE
	.align		4
.L_354:
        /*0058*/ 	.byte	0x03, 0x19
        /*005a*/ 	.short	0x0018


	//----- nvinfo : EIATTR_PARAM_CBANK
	.align		4
        /*005c*/ 	.byte	0x04, 0x0a
        /*005e*/ 	.short	(.L_356 - .L_355)
	.align		4
.L_355:
        /*0060*/ 	.word	index@(.nv.constant0._ZN3cub18CUB_300001_SM_10006detail8for_each13static_kernelINS2_12policy_hub_t12policy_500_tEmN6thrust24THRUST_300001_SM_1000_NS8cuda_cub20__uninitialized_fill7functorINS7_10device_ptrIiEEiEEEEvT0_T1_)
        /*0064*/ 	.short	0x0380
        /*0066*/ 	.short	0x0018


	//----- nvinfo : EIATTR_SW_WAR
	.align		4
.L_356:
        /*0068*/ 	.byte	0x04, 0x36
        /*006a*/ 	.short	(.L_358 - .L_357)
.L_357:
        /*006c*/ 	.word	0x00000008
.L_358:


//--------------------- .nv.info._ZN3cub18CUB_300001_SM_10006detail11EmptyKernelIvEEvv --------------------------
	.section	.nv.info._ZN3cub18CUB_300001_SM_10006detail11EmptyKernelIvEEvv,"",@"SHT_CUDA_INFO"
	.sectionflags	@""
	.align	4


	//----- nvinfo : EIATTR_CUDA_API_VERSION
	.align		4
        /*0000*/ 	.byte	0x04, 0x37
        /*0002*/ 	.short	(.L_360 - .L_359)
.L_359:
        /*0004*/ 	.word	0x00000082


	//----- nvinfo : EIATTR_SPARSE_MMA_MASK
	.align		4
.L_360:
        /*0008*/ 	.byte	0x03, 0x50
        /*000a*/ 	.short	0x0000


	//----- nvinfo : EIATTR_MAXREG_COUNT
	.align		4
        /*000c*/ 	.byte	0x03, 0x1b
        /*000e*/ 	.short	0x00ff


	//----- nvinfo : EIATTR_MERCURY_ISA_VERSION
	.align		4
        /*0010*/ 	.byte	0x03, 0x5f
        /*0012*/ 	.short	0x0101


	//----- nvinfo : EIATTR_VRC_CTA_INIT_COUNT
	.align		4
        /*0014*/ 	.byte	0x02, 0x4a
	.zero		1
	.zero		1


	//----- nvinfo : EIATTR_EXIT_INSTR_OFFSETS
	.align		4
        /*0018*/ 	.byte	0x04, 0x1c
        /*001a*/ 	.short	(.L_362 - .L_361)


	//   ....[0]....
.L_361:
        /*001c*/ 	.word	0x00000010


	//----- nvinfo : EIATTR_SW_WAR
	.align		4
.L_362:
        /*0020*/ 	.byte	0x04, 0x36
        /*0022*/ 	.short	(.L_364 - .L_363)
.L_363:
        /*0024*/ 	.word	0x00000008
.L_364:


//--------------------- .nv.info._Z9radixSortPii  --------------------------
	.section	.nv.info._Z9radixSortPii,"",@"SHT_CUDA_INFO"
	.sectionflags	@""
	.align	4


	//----- nvinfo : EIATTR_CUDA_API_VERSION
	.align		4
        /*0000*/ 	.byte	0x04, 0x37
        /*0002*/ 	.short	(.L_366 - .L_365)
.L_365:
        /*0004*/ 	.word	0x00000082


	//----- nvinfo : EIATTR_KPARAM_INFO
	.align		4
.L_366:
        /*0008*/ 	.byte	0x04, 0x17
        /*000a*/ 	.short	(.L_368 - .L_367)
.L_367:
        /*000c*/ 	.word	0x00000000
        /*0010*/ 	.short	0x0001
        /*0012*/ 	.short	0x0008
        /*0014*/ 	.byte	0x00, 0xf0, 0x11, 0x00


	//----- nvinfo : EIATTR_KPARAM_INFO
	.align		4
.L_368:
        /*0018*/ 	.byte	0x04, 0x17
        /*001a*/ 	.short	(.L_370 - .L_369)
.L_369:
        /*001c*/ 	.word	0x00000000
        /*0020*/ 	.short	0x0000
        /*0022*/ 	.short	0x0000
        /*0024*/ 	.byte	0x00, 0xf5, 0x21, 0x00


	//----- nvinfo : EIATTR_SPARSE_MMA_MASK
	.align		4
.L_370:
        /*0028*/ 	.byte	0x03, 0x50
        /*002a*/ 	.short	0x0000


	//----- nvinfo : EIATTR_MAXREG_COUNT
	.align		4
        /*002c*/ 	.byte	0x03, 0x1b
        /*002e*/ 	.short	0x00ff


	//----- nvinfo : EIATTR_MERCURY_ISA_VERSION
	.align		4
        /*0030*/ 	.byte	0x03, 0x5f
        /*0032*/ 	.short	0x0101


	//----- nvinfo : EIATTR_VRC_CTA_INIT_COUNT
	.align		4
        /*0034*/ 	.byte	0x02, 0x4a
	.zero		1
	.zero		1


	//----- nvinfo : EIATTR_EXIT_INSTR_OFFSETS
	.align		4
        /*0038*/ 	.byte	0x04, 0x1c
        /*003a*/ 	.short	(.L_372 - .L_371)


	//   ....[0]....
.L_371:
        /*003c*/ 	.word	0x00000010


	//----- nvinfo : EIATTR_CBANK_PARAM_SIZE
	.align		4
.L_372:
        /*0040*/ 	.byte	0x03, 0x19
        /*0042*/ 	.short	0x000c


	//----- nvinfo : EIATTR_PARAM_CBANK
	.align		4
        /*0044*/ 	.byte	0x04, 0x0a
        /*0046*/ 	.short	(.L_374 - .L_373)
	.align		4
.L_373:
        /*0048*/ 	.word	index@(.nv.constant0._Z9radixSortPii)
        /*004c*/ 	.short	0x0380
        /*004e*/ 	.short	0x000c


	//----- nvinfo : EIATTR_SW_WAR
	.align		4
.L_374:
        /*0050*/ 	.byte	0x04, 0x36
        /*0052*/ 	.short	(.L_376 - .L_375)
.L_375:
        /*0054*/ 	.word	0x00000008
.L_376:


//--------------------- .nv.info._Z15quickSortKernelPiii --------------------------
	.section	.nv.info._Z15quickSortKernelPiii,"",@"SHT_CUDA_INFO"
	.sectionflags	@""
	.align	4


	//----- nvinfo : EIATTR_CUDA_API_VERSION
	.align		4
        /*0000*/ 	.byte	0x04, 0x37
        /*0002*/ 	.short	(.L_378 - .L_377)
.L_377:
        /*0004*/ 	.word	0x00000082


	//----- nvinfo : EIATTR_KPARAM_INFO
	.align		4
.L_378:
        /*0008*/ 	.byte	0x04, 0x17
        /*000a*/ 	.short	(.L_380 - .L_379)
.L_379:
        /*000c*/ 	.word	0x00000000
        /*0010*/ 	.short	0x0002
        /*0012*/ 	.short	0x000c
        /*0014*/ 	.byte	0x00, 0xf0, 0x11, 0x00


	//----- nvinfo : EIATTR_KPARAM_INFO
	.align		4
.L_380:
        /*0018*/ 	.byte	0x04, 0x17
        /*001a*/ 	.short	(.L_382 - .L_381)
.L_381:
        /*001c*/ 	.word	0x00000000
        /*0020*/ 	.short	0x0001
        /*0022*/ 	.short	0x0008
        /*0024*/ 	.byte	0x00, 0xf0, 0x11, 0x00


	//----- nvinfo : EIATTR_KPARAM_INFO
	.align		4
.L_382:
        /*0028*/ 	.byte	0x04, 0x17
        /*002a*/ 	.short	(.L_384 - .L_383)
.L_383:
        /*002c*/ 	.word	0x00000000
        /*0030*/ 	.short	0x0000
        /*0032*/ 	.short	0x0000
        /*0034*/ 	.byte	0x00, 0xf5, 0x21, 0x00


	//----- nvinfo : EIATTR_SPARSE_MMA_MASK
	.align		4
.L_384:
        /*0038*/ 	.byte	0x03, 0x50
        /*003a*/ 	.short	0x0000


	//----- nvinfo : EIATTR_MAXREG_COUNT
	.align		4
        /*003c*/ 	.byte	0x03, 0x1b
        /*003e*/ 	.short	0x00ff


	//----- nvinfo : EIATTR_MERCURY_ISA_VERSION
	.align		4
        /*0040*/ 	.byte	0x03, 0x5f
        /*0042*/ 	.short	0x0101


	//----- nvinfo : EIATTR_VRC_CTA_INIT_COUNT
	.align		4
        /*0044*/ 	.byte	0x02, 0x4a
	.zero		1
	.zero		1


	//----- nvinfo : EIATTR_EXIT_INSTR_OFFSETS
	.align		4
        /*0048*/ 	.byte	0x04, 0x1c
        /*004a*/ 	.short	(.L_386 - .L_385)


	//   ....[0]....
.L_385:
        /*004c*/ 	.word	0x000000a0


	//----- nvinfo : EIATTR_CRS_STACK_SIZE
	.align		4
.L_386:
        /*0050*/ 	.byte	0x04, 0x1e
        /*0052*/ 	.short	(.L_388 - .L_387)
.L_387:
        /*0054*/ 	.word	0x00000000


	//----- nvinfo : EIATTR_CBANK_PARAM_SIZE
	.align		4
.L_388:
        /*0058*/ 	.byte	0x03, 0x19
        /*005a*/ 	.short	0x0010


	//----- nvinfo : EIATTR_PARAM_CBANK
	.align		4
        /*005c*/ 	.byte	0x04, 0x0a
        /*005e*/ 	.short	(.L_390 - .L_389)
	.align		4
.L_389:
        /*0060*/ 	.word	index@(.nv.constant0._Z15quickSortKernelPiii)
        /*0064*/ 	.short	0x0380
        /*0066*/ 	.short	0x0010


	//----- nvinfo : EIATTR_SW_WAR
	.align		4
.L_390:
        /*0068*/ 	.byte	0x04, 0x36
        /*006a*/ 	.short	(.L_392 - .L_391)
.L_391:
        /*006c*/ 	.word	0x00000008
.L_392:


//--------------------- .nv.info._Z10bubbleSortPii --------------------------
	.section	.nv.info._Z10bubbleSortPii,"",@"SHT_CUDA_INFO"
	.sectionflags	@""
	.align	4


	//----- nvinfo : EIATTR_CUDA_API_VERSION
	.align		4
        /*0000*/ 	.byte	0x04, 0x37
        /*0002*/ 	.short	(.L_394 - .L_393)
.L_393:
        /*0004*/ 	.word	0x00000082


	//----- nvinfo : EIATTR_KPARAM_INFO
	.align		4
.L_394:
        /*0008*/ 	.byte	0x04, 0x17
        /*000a*/ 	.short	(.L_396 - .L_395)
.L_395:
        /*000c*/ 	.word	0x00000000
        /*0010*/ 	.short	0x0001
        /*0012*/ 	.short	0x0008
        /*0014*/ 	.byte	0x00, 0xf0, 0x11, 0x00


	//----- nvinfo : EIATTR_KPARAM_INFO
	.align		4
.L_396:
        /*0018*/ 	.byte	0x04, 0x17
        /*001a*/ 	.short	(.L_398 - .L_397)
.L_397:
        /*001c*/ 	.word	0x00000000
        /*0020*/ 	.short	0x0000
        /*0022*/ 	.short	0x0000
        /*0024*/ 	.byte	0x00, 0xf5, 0x21, 0x00


	//----- nvinfo : EIATTR_SPARSE_MMA_MASK
	.align		4
.L_398:
        /*0028*/ 	.byte	0x03, 0x50
        /*002a*/ 	.short	0x0000


	//----- nvinfo : EIATTR_MAXREG_COUNT
	.align		4
        /*002c*/ 	.byte	0x03, 0x1b
        /*002e*/ 	.short	0x00ff


	//----- nvinfo : EIATTR_MERCURY_ISA_VERSION
	.align		4
        /*0030*/ 	.byte	0x03, 0x5f
        /*0032*/ 	.short	0x0101


	//----- nvinfo : EIATTR_VRC_CTA_INIT_COUNT
	.align		4
        /*0034*/ 	.byte	0x02, 0x4a
	.zero		1
	.zero		1


	//----- nvinfo : EIATTR_EXIT_INSTR_OFFSETS
	.align		4
        /*0038*/ 	.byte	0x04, 0x1c
        /*003a*/ 	.short	(.L_400 - .L_399)


	//   ....[0]....
.L_399:
        /*003c*/ 	.word	0x00000030


	//   ....[1]....
        /*0040*/ 	.word	0x000008e0


	//----- nvinfo : EIATTR_CBANK_PARAM_SIZE
	.align		4
.L_400:
        /*0044*/ 	.byte	0x03, 0x19
        /*0046*/ 	.short	0x000c


	//----- nvinfo : EIATTR_PARAM_CBANK
	.align		4
        /*0048*/ 	.byte	0x04, 0x0a
        /*004a*/ 	.short	(.L_402 - .L_401)
	.align		4
.L_401:
        /*004c*/ 	.word	index@(.nv.constant0._Z10bubbleSortPii)
        /*0050*/ 	.short	0x0380
        /*0052*/ 	.short	0x000c


	//----- nvinfo : EIATTR_SW_WAR
	.align		4
.L_402:
        /*0054*/ 	.byte	0x04, 0x36
        /*0056*/ 	.short	(.L_404 - .L_403)
.L_403:
        /*0058*/ 	.word	0x00000008
.L_404:


//--------------------- .nv.callgraph             --------------------------
	.section	.nv.callgraph,"",@"SHT_CUDA_CALLGRAPH"
	.align	4
	.sectionentsize	8
	.align		4
        /*0000*/ 	.word	0x00000000
	.align		4
        /*0004*/ 	.word	0xffffffff
	.align		4
        /*0008*/ 	.word	0x00000000
	.align		4
        /*000c*/ 	.word	0xfffffffe
	.align		4
        /*0010*/ 	.word	0x00000000
	.align		4
        /*0014*/ 	.word	0xfffffffd
	.align		4
        /*0018*/ 	.word	0x00000000
	.align		4
        /*001c*/ 	.word	0xfffffffc


//--------------------- .nv.constant4             --------------------------
	.section	.nv.constant4,"a",@progbits
	.align	8
	.align		8
.nv.constant4:
        /*0000*/ 	.dword	_ZN34_INTERNAL_7c6934a9_4_k_cu_714303724cuda3std3__45__cpo5beginE
	.align		8
        /*0008*/ 	.dword	_ZN34_INTERNAL_7c6934a9_4_k_cu_714303724cuda3std3__45__cpo3endE
	.align		8
        /*0010*/ 	.dword	_ZN34_INTERNAL_7c6934a9_4_k_cu_714303724cuda3std3__45__cpo6cbeginE
	.align		8
        /*0018*/ 	.dword	_ZN34_INTERNAL_7c6934a9_4_k_cu_714303724cuda3std3__45__cpo4cendE
	.align		8
        /*0020*/ 	.dword	_ZN34_INTERNAL_7c6934a9_4_k_cu_714303724cuda3std3__45__cpo6rbeginE
	.align		8
        /*0028*/ 	.dword	_ZN34_INTERNAL_7c6934a9_4_k_cu_714303724cuda3std3__45__cpo4rendE
	.align		8
        /*0030*/ 	.dword	_ZN34_INTERNAL_7c6934a9_4_k_cu_714303724cuda3std3__45__cpo7crbeginE
	.align		8
        /*0038*/ 	.dword	_ZN34_INTERNAL_7c6934a9_4_k_cu_714303724cuda3std3__45__cpo5crendE
	.align		8
        /*0040*/ 	.dword	_ZN34_INTERNAL_7c6934a9_4_k_cu_714303724cuda3std3__436_GLOBAL__N__7c6934a9_4_k_cu_714303726ignoreE
	.align		8
        /*0048*/ 	.dword	_ZN34_INTERNAL_7c6934a9_4_k_cu_714303724cuda3std3__419piecewise_constructE
	.align		8
        /*0050*/ 	.dword	_ZN34_INTERNAL_7c6934a9_4_k_cu_714303724cuda3std3__48in_placeE
	.align		8
        /*0058*/ 	.dword	_ZN34_INTERNAL_7c6934a9_4_k_cu_714303724cuda3std3__420unreachable_sentinelE
	.align		8
        /*0060*/ 	.dword	_ZN34_INTERNAL_7c6934a9_4_k_cu_714303724cuda3std3__47nulloptE
	.align		8
        /*0068*/ 	.dword	_ZN34_INTERNAL_7c6934a9_4_k_cu_714303724cuda3std3__48unexpectE
	.align		8
        /*0070*/ 	.dword	_ZN34_INTERNAL_7c6934a9_4_k_cu_714303724cuda3std6ranges3__45__cpo4swapE
	.align		8
        /*0078*/ 	.dword	_ZN34_INTERNAL_7c6934a9_4_k_cu_714303724cuda3std6ranges3__45__cpo9iter_moveE
	.align		8
        /*0080*/ 	.dword	_ZN34_INTERNAL_7c6934a9_4_k_cu_714303724cuda3std6ranges3__45__cpo5beginE
	.align		8
        /*0088*/ 	.dword	_ZN34_INTERNAL_7c6934a9_4_k_cu_714303724cuda3std6ranges3__45__cpo3endE
	.align		8
        /*0090*/ 	.dword	_ZN34_INTERNAL_7c6934a9_4_k_cu_714303724cuda3std6ranges3__45__cpo6cbeginE
	.align		8
        /*0098*/ 	.dword	_ZN34_INTERNAL_7c6934a9_4_k_cu_714303724cuda3std6ranges3__45__cpo4cendE
	.align		8
        /*00a0*/ 	.dword	_ZN34_INTERNAL_7c6934a9_4_k_cu_714303724cuda3std6ranges3__45__cpo7advanceE
	.align		8
        /*00a8*/ 	.dword	_ZN34_INTERNAL_7c6934a9_4_k_cu_714303724cuda3std6ranges3__45__cpo9iter_swapE
	.align		8
        /*00b0*/ 	.dword	_ZN34_INTERNAL_7c6934a9_4_k_cu_714303724cuda3std6ranges3__45__cpo4nextE
	.align		8
        /*00b8*/ 	.dword	_ZN34_INTERNAL_7c6934a9_4_k_cu_714303724cuda3std6ranges3__45__cpo4prevE
	.align		8
        /*00c0*/ 	.dword	_ZN34_INTERNAL_7c6934a9_4_k_cu_714303724cuda3std6ranges3__45__cpo4dataE
	.align		8
        /*00c8*/ 	.dword	_ZN34_INTERNAL_7c6934a9_4_k_cu_714303724cuda3std6ranges3__45__cpo5cdataE
	.align		8
        /*00d0*/ 	.dword	_ZN34_INTERNAL_7c6934a9_4_k_cu_714303724cuda3std6ranges3__45__cpo4sizeE
	.align		8
        /*00d8*/ 	.dword	_ZN34_INTERNAL_7c6934a9_4_k_cu_714303724cuda3std6ranges3__45__cpo5ssizeE
	.align		8
        /*00e0*/ 	.dword	_ZN34_INTERNAL_7c6934a9_4_k_cu_714303724cuda3std6ranges3__45__cpo8distanceE
	.align		8
        /*00e8*/ 	.dword	_ZN34_INTERNAL_7c6934a9_4_k_cu_714303726thrust24THRUST_300001_SM_1000_NS8cuda_cub3parE
	.align		8
        /*00f0*/ 	.dword	_ZN34_INTERNAL_7c6934a9_4_k_cu_714303726thrust24THRUST_300001_SM_1000_NS8cuda_cub10par_nosyncE
	.align		8
        /*00f8*/ 	.dword	_ZN34_INTERNAL_7c6934a9_4_k_cu_714303726thrust24THRUST_300001_SM_1000_NS6system6detail10sequential3seqE
	.align		8
        /*0100*/ 	.dword	_ZN34_INTERNAL_7c6934a9_4_k_cu_714303726thrust24THRUST_300001_SM_1000_NS6system3cpp3parE
	.align		8
        /*0108*/ 	.dword	_ZN34_INTERNAL_7c6934a9_4_k_cu_714303726thrust24THRUST_300001_SM_1000_NS12placeholders2_1E
	.align		8
        /*0110*/ 	.dword	_ZN34_INTERNAL_7c6934a9_4_k_cu_714303726thrust24THRUST_300001_SM_1000_NS12placeholders2_2E
	.align		8
        /*0118*/ 	.dword	_ZN34_INTERNAL_7c6934a9_4_k_cu_714303726thrust24THRUST_300001_SM_1000_NS12placeholders2_3E
	.align		8
        /*0120*/ 	.dword	_ZN34_INTERNAL_7c6934a9_4_k_cu_714303726thrust24THRUST_300001_SM_1000_NS12placeholders2_4E
	.align		8
        /*0128*/ 	.dword	_ZN34_INTERNAL_7c6934a9_4_k_cu_714303726thrust24THRUST_300001_SM_1000_NS12placeholders2_5E
	.align		8
        /*0130*/ 	.dword	_ZN34_INTERNAL_7c6934a9_4_k_cu_714303726thrust24THRUST_300001_SM_1000_NS12placeholders2_6E
	.align		8
        /*0138*/ 	.dword	_ZN34_INTERNAL_7c6934a9_4_k_cu_714303726thrust24THRUST_300001_SM_1000_NS12placeholders2_7E
	.align		8
        /*0140*/ 	.dword	_ZN34_INTERNAL_7c6934a9_4_k_cu_714303726thrust24THRUST_300001_SM_1000_NS12placeholders2_8E
	.align		8
        /*0148*/ 	.dword	_ZN34_INTERNAL_7c6934a9_4_k_cu_714303726thrust24THRUST_300001_SM_1000_NS12placeholders2_9E
	.align		8
        /*0150*/ 	.dword	_ZN34_INTERNAL_7c6934a9_4_k_cu_714303726thrust24THRUST_300001_SM_1000_NS12placeholders3_10E
	.align		8
        /*0158*/ 	.dword	_ZN34_INTERNAL_7c6934a9_4_k_cu_714303726thrust24THRUST_300001_SM_1000_NS3seqE
	.align		8
        /*0160*/ 	.dword	_ZN34_INTERNAL_7c6934a9_4_k_cu_714303726thrust24THRUST_300001_SM_1000_NS6deviceE


//--------------------- .text._ZN3cub18CUB_300001_SM_10006detail10radix_sort29DeviceRadixSortOnesweepKernelINS1_5radix10policy_hubIiNS0_8NullTypeEjE10Policy1000ELNS0_9SortOrderE0EiS6_jiiNS1_21identity_decomposer_tEEEvPT5_SC_PT3_PKSD_PT1_PKSH_PT2_PKSL_T4_iiT6_ --------------------------
	.section	.text._ZN3cub18CUB_300001_SM_10006detail10radix_sort29DeviceRadixSortOnesweepKernelINS1_5radix10policy_hubIiNS0_8NullTypeEjE10Policy1000ELNS0_9SortOrderE0EiS6_jiiNS1_21identity_decomposer_tEEEvPT5_SC_PT3_PKSD_PT1_PKSH_PT2_PKSL_T4_iiT6_,"ax",@progbits
	.align	128
        .global         _ZN3cub18CUB_300001_SM_10006detail10radix_sort29DeviceRadixSortOnesweepKernelINS1_5radix10policy_hubIiNS0_8NullTypeEjE10Policy1000ELNS0_9SortOrderE0EiS6_jiiNS1_21identity_decomposer_tEEEvPT5_SC_PT3_PKSD_PT1_PKSH_PT2_PKSL_T4_iiT6_
        .type           _ZN3cub18CUB_300001_SM_10006detail10radix_sort29DeviceRadixSortOnesweepKernelINS1_5radix10policy_hubIiNS0_8NullTypeEjE10Policy1000ELNS0_9SortOrderE0EiS6_jiiNS1_21identity_decomposer_tEEEvPT5_SC_PT3_PKSD_PT1_PKSH_PT2_PKSL_T4_iiT6_,@function
        .size           _ZN3cub18CUB_300001_SM_10006detail10radix_sort29DeviceRadixSortOnesweepKernelINS1_5radix10policy_hubIiNS0_8NullTypeEjE10Policy1000ELNS0_9SortOrderE0EiS6_jiiNS1_21identity_decomposer_tEEEvPT5_SC_PT3_PKSD_PT1_PKSH_PT2_PKSL_T4_iiT6_,(.L_x_465 - _ZN3cub18CUB_300001_SM_10006detail10radix_sort29DeviceRadixSortOnesweepKernelINS1_5radix10policy_hubIiNS0_8NullTypeEjE10Policy1000ELNS0_9SortOrderE0EiS6_jiiNS1_21identity_decomposer_tEEEvPT5_SC_PT3_PKSD_PT1_PKSH_PT2_PKSL_T4_iiT6_)
        .other          _ZN3cub18CUB_300001_SM_10006detail10radix_sort29DeviceRadixSortOnesweepKernelINS1_5radix10policy_hubIiNS0_8NullTypeEjE10Policy1000ELNS0_9SortOrderE0EiS6_jiiNS1_21identity_decomposer_tEEEvPT5_SC_PT3_PKSD_PT1_PKSH_PT2_PKSL_T4_iiT6_,@"STO_CUDA_ENTRY STV_DEFAULT"
_ZN3cub18CUB_300001_SM_10006detail10radix_sort29DeviceRadixSortOnesweepKernelINS1_5radix10policy_hubIiNS0_8NullTypeEjE10Policy1000ELNS0_9SortOrderE0EiS6_jiiNS1_21identity_decomposer_tEEEvPT5_SC_PT3_PKSD_PT1_PKSH_PT2_PKSL_T4_iiT6_:
.text._ZN3cub18CUB_300001_SM_10006detail10radix_sort29DeviceRadixSortOnesweepKernelINS1_5radix10policy_hubIiNS0_8NullTypeEjE10Policy1000ELNS0_9SortOrderE0EiS6_jiiNS1_21identity_decomposer_tEEEvPT5_SC_PT3_PKSD_PT1_PKSH_PT2_PKSL_T4_iiT6_:
[----:B------:R-:W-:Y:S01]  /*0000*/  LDC R1, c[0x0][0x37c] ;  /* 0x0000df00ff017b82 */ /* 0x000fe20000000800 */
[----:B------:R-:W0:Y:S01]  /*0010*/  S2R R29, SR_TID.X ;  /* 0x00000000001d7919 */ /* 0x000e220000002100 */
[----:B------:R-:W1:Y:S01]  /*0020*/  LDCU.64 UR8, c[0x0][0x358] ;  /* 0x00006b00ff0877ac */ /* 0x000e620008000a00 */
[----:B------:R-:W-:Y:S01]  /*0030*/  BSSY.RECONVERGENT B0, `(.L_x_0) ;  /* 0x000000a000007945 */ /* 0x000fe20003800200 */
[----:B0-----:R-:W-:-:S13]  /*0040*/  ISETP.NE.AND P0, PT, R29, RZ, PT ;  /* 0x000000ff1d00720c */ /* 0x001fda0003f05270 */
[----:B-1----:R-:W-:Y:S05]  /*0050*/  @P0 BRA `(.L_x_1) ;  /* 0x00000000001c0947 */ /* 0x002fea0003800000 */
[----:B------:R-:W0:Y:S01]  /*0060*/  LDC.64 R2, c[0x0][0x388] ;  /* 0x0000e200ff027b82 */ /* 0x000e220000000a00 */
[----:B------:R-:W-:-:S05]  /*0070*/  IMAD.MOV.U32 R5, RZ, RZ, 0x1 ;  /* 0x00000001ff057424 */ /* 0x000fca00078e00ff */
[----:B0-----:R-:W2:Y:S02]  /*0080*/  ATOMG.E.ADD.STRONG.GPU PT, R2, desc[UR8][R2.64], R5 ;  /* 0x80000005020279a8 */ /* 0x001ea400081ef108 */
[----:B------:R-:W0:Y:S01]  /*0090*/  S2UR UR5, SR_CgaCtaId ;  /* 0x00000000000579c3 */ /* 0x000e220000008800 */
[----:B------:R-:W-:Y:S02]  /*00a0*/  UMOV UR4, 0x400 ;  /* 0x0000040000047882 */ /* 0x000fe40000000000 */
[----:B0-----:R-:W-:-:S09]  /*00b0*/  ULEA UR4, UR5, UR4, 0x18 ;  /* 0x0000000405047291 */ /* 0x001fd2000f8ec0ff */
[----:B--2---:R0:W-:Y:S03]  /*00c0*/  STS [UR4+0x7800], R2 ;  /* 0x00780002ff007988 */ /* 0x0041e60008000804 */
.L_x_1:
[----:B------:R-:W-:Y:S05]  /*00d0*/  BSYNC.RECONVERGENT B0 ;  /* 0x0000000000007941 */ /* 0x000fea0003800200 */
.L_x_0:
[----:B------:R-:W1:Y:S08]  /*00e0*/  S2UR UR5, SR_CgaCtaId ;  /* 0x00000000000579c3 */ /* 0x000e700000008800 */
[----:B------:R-:W-:Y:S06]  /*00f0*/  BAR.SYNC.DEFER_BLOCKING 0x0 ;  /* 0x0000000000007b1d */ /* 0x000fec0000010000 */
[----:B------:R-:W-:Y:S01]  /*0100*/  UMOV UR4, 0x400 ;  /* 0x0000040000047882 */ /* 0x000fe20000000000 */
[----:B------:R-:W2:Y:S01]  /*0110*/  S2R R47, SR_LANEID ;  /* 0x00000000002f7919 */ /* 0x000ea20000000000 */
[----:B-1----:R-:W-:-:S02]  /*0120*/  ULEA UR6, UR5, UR4, 0x18 ;  /* 0x0000000405067291 */ /* 0x002fc4000f8ec0ff */
[----:B------:R-:W1:Y:S07]  /*0130*/  LDCU UR4, c[0x0][0x3c0] ;  /* 0x00007800ff0477ac */ /* 0x000e6e0008000800 */
[----:B------:R-:W3:Y:S02]  /*0140*/  LDS R0, [UR6+0x7800] ;  /* 0x00780006ff007984 */ /* 0x000ee40008000800 */
[----:B---3--:R-:W-:-:S13]  /*0150*/  R2UR UR10, R0 ;  /* 0x00000000000a72ca */ /* 0x008fda00000e0000 */
[----:B------:R-:W-:-:S04]  /*0160*/  UIMAD UR5, UR10, 0x1e00, URZ ;  /* 0x00001e000a0578a4 */ /* 0x000fc8000f8e02ff */
[----:B------:R-:W-:-:S04]  /*0170*/  UIADD3 UR7, UPT, UPT, UR5, 0x1e00, URZ ;  /* 0x00001e0005077890 */ /* 0x000fc8000fffe0ff */
[----:B-1----:R-:W-:-:S09]  /*0180*/  UISETP.GT.AND UP0, UPT, UR7, UR4, UPT ;  /* 0x000000040700728c */ /* 0x002fd2000bf04270 */
[----:B--2---:R-:W-:Y:S05]  /*0190*/  BRA.U UP0, `(.L_x_2) ;  /* 0x0000000100747547 */ /* 0x004fea000b800000 */
[----:B------:R-:W1:Y:S01]  /*01a0*/  LDCU.64 UR12, c[0x0][0x3a8] ;  /* 0x00007500ff0c77ac */ /* 0x000e620008000a00 */
[C---:B------:R-:W-:Y:S02]  /*01b0*/  LOP3.LUT R0, R29.reuse, 0x1f, RZ, 0xc0, !PT ;  /* 0x0000001f1d007812 */ /* 0x040fe400078ec0ff */
[----:B------:R-:W-:-:S05]  /*01c0*/  LOP3.LUT R3, R29, 0x3e0, RZ, 0xc0, !PT ;  /* 0x000003e01d037812 */ /* 0x000fca00078ec0ff */
[----:B------:R-:W-:-:S05]  /*01d0*/  IMAD R0, R3, 0x14, R0 ;  /* 0x0000001403007824 */ /* 0x000fca00078e0200 */
[----:B------:R-:W-:-:S05]  /*01e0*/  IADD3 R0, P0, PT, R0, UR5, RZ ;  /* 0x0000000500007c10 */ /* 0x000fca000ff1e0ff */
[----:B------:R-:W-:Y:S01]  /*01f0*/  IMAD.X R3, RZ, RZ, RZ, P0 ;  /* 0x000000ffff037224 */ /* 0x000fe200000e06ff */
[----:B-1----:R-:W-:-:S04]  /*0200*/  LEA R22, P0, R0, UR12, 0x2 ;  /* 0x0000000c00167c11 */ /* 0x002fc8000f8010ff */
[----:B------:R-:W-:-:S05]  /*0210*/  LEA.HI.X R23, R0, UR13, R3, 0x2, P0 ;  /* 0x0000000d00177c11 */ /* 0x000fca00080f1403 */
[----:B------:R1:W5:Y:S04]  /*0220*/  LDG.E R21, desc[UR8][R22.64] ;  /* 0x0000000816157981 */ /* 0x000368000c1e1900 */
        /* <DEDUP_REMOVED lines=18> */
[----:B0-----:R1:W5:Y:S01]  /*0350*/  LDG.E R2, desc[UR8][R22.64+0x980] ;  /* 0x0009800816027981 */ /* 0x001362000c1e1900 */
[----:B------:R-:W-:Y:S05]  /*0360*/  BRA `(.L_x_3) ;  /* 0x0000000400607947 */ /* 0x000fea0003800000 */
.L_x_2:
[C---:B------:R-:W-:Y:S01]  /*0370*/  LOP3.LUT R0, R29.reuse, 0x1f, RZ, 0xc0, !PT ;  /* 0x0000001f1d007812 */ /* 0x040fe200078ec0ff */
[----:B------:R-:W1:Y:S01]  /*0380*/  LDCU.64 UR12, c[0x0][0x3a8] ;  /* 0x00007500ff0c77ac */ /* 0x000e620008000a00 */
[----:B------:R-:W-:Y:S01]  /*0390*/  LOP3.LUT R3, R29, 0x3e0, RZ, 0xc0, !PT ;  /* 0x000003e01d037812 */ /* 0x000fe200078ec0ff */
[----:B------:R-:W-:Y:S01]  /*03a0*/  IMAD.MOV.U32 R21, RZ, RZ, 0x7fffffff ;  /* 0x7fffffffff157424 */ /* 0x000fe200078e00ff */
[----:B------:R-:W-:-:S03]  /*03b0*/  UIADD3 UR4, UPT, UPT, -UR5, UR4, URZ ;  /* 0x0000000405047290 */ /* 0x000fc6000fffe1ff */
[----:B------:R-:W-:-:S04]  /*03c0*/  IMAD R3, R3, 0x14, R0 ;  /* 0x0000001403037824 */ /* 0x000fc800078e0200 */
[C---:B------:R-:W-:Y:S01]  /*03d0*/  VIADD R0, R3.reuse, 0x20 ;  /* 0x0000002003007836 */ /* 0x040fe20000000000 */
[C---:B------:R-:W-:Y:S01]  /*03e0*/  ISETP.GE.AND P5, PT, R3.reuse, UR4, PT ;  /* 0x0000000403007c0c */ /* 0x040fe2000bfa6270 */
[C---:B0-----:R-:W-:Y:S02]  /*03f0*/  VIADD R2, R3.reuse, 0x40 ;  /* 0x0000004003027836 */ /* 0x041fe40000000000 */
[C---:B------:R-:W-:Y:S01]  /*0400*/  VIADD R4, R3.reuse, 0x80 ;  /* 0x0000008003047836 */ /* 0x040fe20000000000 */
[----:B------:R-:W-:Y:S02]  /*0410*/  ISETP.GE.AND P4, PT, R0, UR4, PT ;  /* 0x0000000400007c0c */ /* 0x000fe4000bf86270 */
[C---:B------:R-:W-:Y:S02]  /*0420*/  IADD3 R0, P0, PT, R3.reuse, UR5, RZ ;  /* 0x0000000503007c10 */ /* 0x040fe4000ff1e0ff */
[----:B------:R-:W-:Y:S01]  /*0430*/  ISETP.GE.AND P3, PT, R2, UR4, PT ;  /* 0x0000000402007c0c */ /* 0x000fe2000bf66270 */
[C---:B------:R-:W-:Y:S01]  /*0440*/  VIADD R2, R3.reuse, 0x60 ;  /* 0x0000006003027836 */ /* 0x040fe20000000000 */
[----:B------:R-:W-:Y:S01]  /*0450*/  ISETP.GE.AND P1, PT, R4, UR4, PT ;  /* 0x0000000404007c0c */ /* 0x000fe2000bf26270 */
[----:B------:R-:W-:Y:S01]  /*0460*/  IMAD.X R5, RZ, RZ, RZ, P0 ;  /* 0x000000ffff057224 */ /* 0x000fe200000e06ff */
[----:B-1----:R-:W-:Y:S01]  /*0470*/  LEA R22, P0, R0, UR12, 0x2 ;  /* 0x0000000c00167c11 */ /* 0x002fe2000f8010ff */
[----:B------:R-:W-:Y:S01]  /*0480*/  IMAD.MOV.U32 R20, RZ, RZ, 0x7fffffff ;  /* 0x7fffffffff147424 */ /* 0x000fe200078e00ff */
[----:B------:R-:W-:Y:S01]  /*0490*/  ISETP.GE.AND P2, PT, R2, UR4, PT ;  /* 0x0000000402007c0c */ /* 0x000fe2000bf46270 */
[C---:B------:R-:W-:Y:S01]  /*04a0*/  VIADD R2, R3.reuse, 0xa0 ;  /* 0x000000a003027836 */ /* 0x040fe20000000000 */
[----:B------:R-:W-:Y:S01]  /*04b0*/  LEA.HI.X R23, R0, UR13, R5, 0x2, P0 ;  /* 0x0000000d00177c11 */ /* 0x000fe200080f1405 */
[----:B------:R-:W-:-:S02]  /*04c0*/  VIADD R0, R3, 0xc0 ;  /* 0x000000c003007836 */ /* 0x000fc40000000000 */
[----:B------:R-:W-:Y:S01]  /*04d0*/  IMAD.MOV.U32 R18, RZ, RZ, 0x7fffffff ;  /* 0x7fffffffff127424 */ /* 0x000fe200078e00ff */
[----:B------:R-:W-:Y:S01]  /*04e0*/  ISETP.GE.AND P0, PT, R2, UR4, PT ;  /* 0x0000000402007c0c */ /* 0x000fe2000bf06270 */
[----:B------:R0:W5:Y:S01]  /*04f0*/  @!P4 LDG.E R20, desc[UR8][R22.64+0x80] ;  /* 0x000080081614c981 */ /* 0x000162000c1e1900 */
[----:B------:R-:W-:Y:S01]  /*0500*/  ISETP.GE.AND P6, PT, R0, UR4, PT ;  /* 0x0000000400007c0c */ /* 0x000fe2000bfc6270 */
[C---:B------:R-:W-:Y:S02]  /*0510*/  VIADD R0, R3.reuse, 0x100 ;  /* 0x0000010003007836 */ /* 0x040fe40000000000 */
[C---:B------:R-:W-:Y:S01]  /*0520*/  VIADD R2, R3.reuse, 0xe0 ;  /* 0x000000e003027836 */ /* 0x040fe20000000000 */
[----:B------:R0:W5:Y:S01]  /*0530*/  @!P5 LDG.E R21, desc[UR8][R22.64] ;  /* 0x000000081615d981 */ /* 0x000162000c1e1900 */
[----:B------:R-:W-:Y:S01]  /*0540*/  IMAD.MOV.U32 R19, RZ, RZ, 0x7fffffff ;  /* 0x7fffffffff137424 */ /* 0x000fe200078e00ff */
[----:B------:R-:W-:Y:S01]  /*0550*/  ISETP.GE.AND P4, PT, R0, UR4, PT ;  /* 0x0000000400007c0c */ /* 0x000fe2000bf86270 */
[C---:B------:R-:W-:Y:S01]  /*0560*/  VIADD R0, R3.reuse, 0x140 ;  /* 0x0000014003007836 */ /* 0x040fe20000000000 */
[----:B------:R0:W5:Y:S01]  /*0570*/  @!P2 LDG.E R18, desc[UR8][R22.64+0x180] ;  /* 0x000180081612a981 */ /* 0x000162000c1e1900 */
[----:B------:R-:W-:Y:S01]  /*0580*/  IMAD.MOV.U32 R17, RZ, RZ, 0x7fffffff ;  /* 0x7fffffffff117424 */ /* 0x000fe200078e00ff */
[----:B------:R-:W-:Y:S01]  /*0590*/  ISETP.GE.AND P5, PT, R2, UR4, PT ;  /* 0x0000000402007c0c */ /* 0x000fe2000bfa6270 */
[C---:B------:R-:W-:Y:S01]  /*05a0*/  VIADD R2, R3.reuse, 0x120 ;  /* 0x0000012003027836 */ /* 0x040fe20000000000 */
[----:B------:R-:W-:Y:S01]  /*05b0*/  ISETP.GE.AND P2, PT, R0, UR4, PT ;  /* 0x0000000400007c0c */ /* 0x000fe2000bf46270 */
[----:B------:R-:W-:Y:S01]  /*05c0*/  VIADD R0, R3, 0x160 ;  /* 0x0000016003007836 */ /* 0x000fe20000000000 */
[----:B------:R0:W5:Y:S01]  /*05d0*/  @!P3 LDG.E R19, desc[UR8][R22.64+0x100] ;  /* 0x000100081613b981 */ /* 0x000162000c1e1900 */
[----:B------:R-:W-:-:S03]  /*05e0*/  IMAD.MOV.U32 R15, RZ, RZ, 0x7fffffff ;  /* 0x7fffffffff0f7424 */ /* 0x000fc600078e00ff */
[----:B------:R0:W5:Y:S01]  /*05f0*/  @!P1 LDG.E R17, desc[UR8][R22.64+0x200] ;  /* 0x0002000816119981 */ /* 0x000162000c1e1900 */
[----:B------:R-:W-:Y:S01]  /*0600*/  ISETP.GE.AND P1, PT, R0, UR4, PT ;  /* 0x0000000400007c0c */ /* 0x000fe2000bf26270 */
[C---:B------:R-:W-:Y:S01]  /*0610*/  VIADD R0, R3.reuse, 0x1a0 ;  /* 0x000001a003007836 */ /* 0x040fe20000000000 */
[----:B------:R-:W-:Y:S01]  /*0620*/  ISETP.GE.AND P3, PT, R2, UR4, PT ;  /* 0x0000000402007c0c */ /* 0x000fe2000bf66270 */
[----:B------:R0:W5:Y:S01]  /*0630*/  @!P6 LDG.E R15, desc[UR8][R22.64+0x300] ;  /* 0x00030008160fe981 */ /* 0x000162000c1e1900 */
[----:B------:R-:W-:Y:S02]  /*0640*/  IMAD.MOV.U32 R14, RZ, RZ, 0x7fffffff ;  /* 0x7fffffffff0e7424 */ /* 0x000fe400078e00ff */
[----:B------:R-:W-:Y:S01]  /*0650*/  ISETP.GE.AND P6, PT, R0, UR4, PT ;  /* 0x0000000400007c0c */ /* 0x000fe2000bfc6270 */
[C---:B------:R-:W-:Y:S02]  /*0660*/  VIADD R0, R3.reuse, 0x1c0 ;  /* 0x000001c003007836 */ /* 0x040fe40000000000 */
[----:B------:R-:W-:Y:S01]  /*0670*/  IMAD.MOV.U32 R16, RZ, RZ, 0x7fffffff ;  /* 0x7fffffffff107424 */ /* 0x000fe200078e00ff */
[----:B------:R0:W5:Y:S01]  /*0680*/  @!P5 LDG.E R14, desc[UR8][R22.64+0x380] ;  /* 0x00038008160ed981 */ /* 0x000162000c1e1900 */
[----:B------:R-:W-:Y:S01]  /*0690*/  VIADD R2, R3, 0x180 ;  /* 0x0000018003027836 */ /* 0x000fe20000000000 */
[----:B------:R-:W-:Y:S01]  /*06a0*/  ISETP.GE.AND P5, PT, R0, UR4, PT ;  /* 0x0000000400007c0c */ /* 0x000fe2000bfa6270 */
[----:B------:R-:W-:-:S02]  /*06b0*/  IMAD.MOV.U32 R12, RZ, RZ, 0x7fffffff ;  /* 0x7fffffffff0c7424 */ /* 0x000fc400078e00ff */
[C---:B------:R-:W-:Y:S01]  /*06c0*/  VIADD R0, R3.reuse, 0x200 ;  /* 0x0000020003007836 */ /* 0x040fe20000000000 */
[----:B------:R0:W5:Y:S01]  /*06d0*/  @!P0 LDG.E R16, desc[UR8][R22.64+0x280] ;  /* 0x0002800816108981 */ /* 0x000162000c1e1900 */
[----:B------:R-:W-:Y:S01]  /*06e0*/  ISETP.GE.AND P0, PT, R2, UR4, PT ;  /* 0x0000000402007c0c */ /* 0x000fe2000bf06270 */
[----:B------:R-:W-:Y:S02]  /*06f0*/  IMAD.MOV.U32 R13, RZ, RZ, 0x7fffffff ;  /* 0x7fffffffff0d7424 */ /* 0x000fe400078e00ff */
[----:B------:R0:W5:Y:S01]  /*0700*/  @!P3 LDG.E R12, desc[UR8][R22.64+0x480] ;  /* 0x00048008160cb981 */ /* 0x000162000c1e1900 */
[----:B------:R-:W-:Y:S01]  /*0710*/  IMAD.MOV.U32 R11, RZ, RZ, 0x7fffffff ;  /* 0x7fffffffff0b7424 */ /* 0x000fe200078e00ff */
[----:B------:R-:W-:Y:S01]  /*0720*/  ISETP.GE.AND P3, PT, R0, UR4, PT ;  /* 0x0000000400007c0c */ /* 0x000fe2000bf66270 */
[C---:B------:R-:W-:Y:S01]  /*0730*/  VIADD R2, R3.reuse, 0x1e0 ;  /* 0x000001e003027836 */ /* 0x040fe20000000000 */
[----:B------:R0:W5:Y:S01]  /*0740*/  @!P4 LDG.E R13, desc[UR8][R22.64+0x400] ;  /* 0x00040008160dc981 */ /* 0x000162000c1e1900 */
[----:B------:R-:W-:-:S02]  /*0750*/  VIADD R0, R3, 0x220 ;  /* 0x0000022003007836 */ /* 0x000fc40000000000 */
[----:B------:R-:W-:Y:S01]  /*0760*/  IMAD.MOV.U32 R10, RZ, RZ, 0x7fffffff ;  /* 0x7fffffffff0a7424 */ /* 0x000fe200078e00ff */
[----:B------:R0:W5:Y:S01]  /*0770*/  @!P2 LDG.E R11, desc[UR8][R22.64+0x500] ;  /* 0x00050008160ba981 */ /* 0x000162000c1e1900 */
[----:B------:R-:W-:Y:S01]  /*0780*/  IMAD.MOV.U32 R9, RZ, RZ, 0x7fffffff ;  /* 0x7fffffffff097424 */ /* 0x000fe200078e00ff */
[----:B------:R-:W-:Y:S01]  /*0790*/  ISETP.GE.AND P4, PT, R2, UR4, PT ;  /* 0x0000000402007c0c */ /* 0x000fe2000bf86270 */
[C---:B------:R-:W-:Y:S01]  /*07a0*/  VIADD R2, R3.reuse, 0x240 ;  /* 0x0000024003027836 */ /* 0x040fe20000000000 */
[----:B------:R-:W-:Y:S01]  /*07b0*/  ISETP.GE.AND P2, PT, R0, UR4, PT ;  /* 0x0000000400007c0c */ /* 0x000fe2000bf46270 */
[----:B------:R-:W-:Y:S01]  /*07c0*/  VIADD R0, R3, 0x260 ;  /* 0x0000026003007836 */ /* 0x000fe20000000000 */
[----:B------:R0:W5:Y:S02]  /*07d0*/  @!P1 LDG.E R10, desc[UR8][R22.64+0x580] ;  /* 0x00058008160a9981 */ /* 0x000164000c1e1900 */
[----:B------:R-:W-:Y:S02]  /*07e0*/  ISETP.GE.AND P1, PT, R2, UR4, PT ;  /* 0x0000000402007c0c */ /* 0x000fe4000bf26270 */
[----:B------:R0:W5:Y:S01]  /*07f0*/  @!P0 LDG.E R9, desc[UR8][R22.64+0x600] ;  /* 0x0006000816098981 */ /* 0x000162000c1e1900 */
[----:B------:R-:W-:Y:S01]  /*0800*/  ISETP.GE.AND P0, PT, R0, UR4, PT ;  /* 0x0000000400007c0c */ /* 0x000fe2000bf06270 */
[----:B------:R-:W-:-:S02]  /*0810*/  IMAD.MOV.U32 R8, RZ, RZ, 0x7fffffff ;  /* 0x7fffffffff087424 */ /* 0x000fc400078e00ff */
[----:B------:R-:W-:Y:S02]  /*0820*/  IMAD.MOV.U32 R7, RZ, RZ, 0x7fffffff ;  /* 0x7fffffffff077424 */ /* 0x000fe400078e00ff */
[----:B------:R-:W-:Y:S02]  /*0830*/  IMAD.MOV.U32 R6, RZ, RZ, 0x7fffffff ;  /* 0x7fffffffff067424 */ /* 0x000fe400078e00ff */
[----:B------:R-:W-:Y:S01]  /*0840*/  IMAD.MOV.U32 R5, RZ, RZ, 0x7fffffff ;  /* 0x7fffffffff057424 */ /* 0x000fe200078e00ff */
[----:B------:R0:W5:Y:S01]  /*0850*/  @!P6 LDG.E R8, desc[UR8][R22.64+0x680] ;  /* 0x000680081608e981 */ /* 0x000162000c1e1900 */
[----:B------:R-:W-:Y:S02]  /*0860*/  IMAD.MOV.U32 R4, RZ, RZ, 0x7fffffff ;  /* 0x7fffffffff047424 */ /* 0x000fe400078e00ff */
[----:B------:R-:W-:Y:S01]  /*0870*/  IMAD.MOV.U32 R3, RZ, RZ, 0x7fffffff ;  /* 0x7fffffffff037424 */ /* 0x000fe200078e00ff */
[----:B------:R0:W5:Y:S01]  /*0880*/  @!P5 LDG.E R7, desc[UR8][R22.64+0x700] ;  /* 0x000700081607d981 */ /* 0x000162000c1e1900 */
[----:B------:R-:W-:-:S03]  /*0890*/  IMAD.MOV.U32 R2, RZ, RZ, 0x7fffffff ;  /* 0x7fffffffff027424 */ /* 0x000fc600078e00ff */
[----:B------:R0:W5:Y:S04]  /*08a0*/  @!P4 LDG.E R6, desc[UR8][R22.64+0x780] ;  /* 0x000780081606c981 */ /* 0x000168000c1e1900 */
[----:B------:R0:W5:Y:S04]  /*08b0*/  @!P3 LDG.E R5, desc[UR8][R22.64+0x800] ;  /* 0x000800081605b981 */ /* 0x000168000c1e1900 */
[----:B------:R0:W5:Y:S04]  /*08c0*/  @!P2 LDG.E R4, desc[UR8][R22.64+0x880] ;  /* 0x000880081604a981 */ /* 0x000168000c1e1900 */
[----:B------:R0:W5:Y:S04]  /*08d0*/  @!P1 LDG.E R3, desc[UR8][R22.64+0x900] ;  /* 0x0009000816039981 */ /* 0x000168000c1e1900 */
[----:B------:R0:W5:Y:S02]  /*08e0*/  @!P0 LDG.E R2, desc[UR8][R22.64+0x980] ;  /* 0x0009800816028981 */ /* 0x000164000c1e1900 */
.L_x_3:
[----:B------:R-:W-:Y:S01]  /*08f0*/  VIMNMX R0, PT, PT, R47, 0xe0, !PT ;  /* 0x000000e02f007848 */ /* 0x000fe20007fe0100 */
[----:B------:R-:W2:Y:S01]  /*0900*/  LDCU UR4, c[0x0][0x3c8] ;  /* 0x00007900ff0477ac */ /* 0x000ea20008000800 */
[----:B------:R-:W-:Y:S01]  /*0910*/  BSSY.RECONVERGENT B0, `(.L_x_4) ;  /* 0x0000027000007945 */ /* 0x000fe20003800200 */
[--C-:B------:R-:W-:Y:S01]  /*0920*/  IMAD.MOV.U32 R25, RZ, RZ, R47.reuse ;  /* 0x000000ffff197224 */ /* 0x100fe200078e002f */
[----:B------:R-:W-:Y:S01]  /*0930*/  IADD3 R0, PT, PT, R0, 0x1f, -R47 ;  /* 0x0000001f00007810 */ /* 0x000fe20007ffe82f */
[----:B------:R-:W-:-:S03]  /*0940*/  UMOV UR5, 0xffffffff ;  /* 0xffffffff00057882 */ /* 0x000fc60000000000 */
[C---:B------:R-:W-:Y:S02]  /*0950*/  ISETP.GE.U32.AND P0, PT, R0.reuse, 0x1e0, PT ;  /* 0x000001e00000780c */ /* 0x040fe40003f06070 */
[----:B01----:R-:W-:Y:S02]  /*0960*/  LEA.HI R23, R0, 0x1, RZ, 0x1b ;  /* 0x0000000100177811 */ /* 0x003fe400078fd8ff */
[----:B------:R-:W-:Y:S02]  /*0970*/  SHF.R.U32.HI R0, RZ, 0x5, R29 ;  /* 0x00000005ff007819 */ /* 0x000fe4000001161d */
[----:B------:R-:W-:-:S03]  /*0980*/  LOP3.LUT R26, R23, 0xf, RZ, 0xc0, !PT ;  /* 0x0000000f171a7812 */ /* 0x000fc600078ec0ff */
[----:B------:R-:W-:Y:S01]  /*0990*/  IMAD.SHL.U32 R0, R0, 0x400, RZ ;  /* 0x0000040000007824 */ /* 0x000fe200078e00ff */
[----:B------:R-:W-:Y:S01]  /*09a0*/  ISETP.NE.AND P1, PT, R26, RZ, PT ;  /* 0x000000ff1a00720c */ /* 0x000fe20003f25270 */
[----:B--2---:R-:W-:Y:S02]  /*09b0*/  USHF.L.U32 UR4, UR5, UR4, URZ ;  /* 0x0000000405047299 */ /* 0x004fe400080006ff */
[----:B------:R-:W-:Y:S10]  /*09c0*/  @!P0 BRA `(.L_x_5) ;  /* 0x00000000006c8947 */ /* 0x000ff40003800000 */
[----:B------:R-:W-:Y:S01]  /*09d0*/  IMAD R24, R47, 0x4, R0 ;  /* 0x000000042f187824 */ /* 0x000fe200078e0200 */
[----:B------:R-:W-:Y:S01]  /*09e0*/  LOP3.LUT R22, R23, 0xffffff0, RZ, 0xc0, !PT ;  /* 0x0ffffff017167812 */ /* 0x000fe200078ec0ff */
[----:B------:R-:W-:Y:S02]  /*09f0*/  IMAD.U32 R27, RZ, RZ, UR6 ;  /* 0x00000006ff1b7e24 */ /* 0x000fe4000f8e00ff */
[----:B------:R-:W-:Y:S02]  /*0a00*/  IMAD.MOV.U32 R25, RZ, RZ, R47 ;  /* 0x000000ffff197224 */ /* 0x000fe400078e002f */
[----:B------:R-:W-:Y:S01]  /*0a10*/  IMAD.MOV R22, RZ, RZ, -R22 ;  /* 0x000000ffff167224 */ /* 0x000fe200078e0a16 */
[----:B------:R-:W-:-:S07]  /*0a20*/  IADD3 R24, PT, PT, R24, 0x400, R27 ;  /* 0x0000040018187810 */ /* 0x000fce0007ffe01b */
.L_x_6:
[----:B------:R-:W-:Y:S01]  /*0a30*/  VIADD R22, R22, 0x10 ;  /* 0x0000001016167836 */ /* 0x000fe20000000000 */
[----:B------:R-:W-:Y:S01]  /*0a40*/  STS [R24+-0x400], RZ ;  /* 0xfffc00ff18007388 */ /* 0x000fe20000000800 */
[----:B------:R-:W-:-:S03]  /*0a50*/  VIADD R25, R25, 0x200 ;  /* 0x0000020019197836 */ /* 0x000fc60000000000 */
[----:B------:R-:W-:Y:S01]  /*0a60*/  ISETP.NE.AND P0, PT, R22, RZ, PT ;  /* 0x000000ff1600720c */ /* 0x000fe20003f05270 */
[----:B------:R-:W-:Y:S04]  /*0a70*/  STS [R24+-0x380], RZ ;  /* 0xfffc80ff18007388 */ /* 0x000fe80000000800 */
[----:B------:R-:W-:Y:S04]  /*0a80*/  STS [R24+-0x300], RZ ;  /* 0xfffd00ff18007388 */ /* 0x000fe80000000800 */
[----:B------:R-:W-:Y:S04]  /*0a90*/  STS [R24+-0x280], RZ ;  /* 0xfffd80ff18007388 */ /* 0x000fe80000000800 */
[----:B------:R-:W-:Y:S04]  /*0aa0*/  STS [R24+-0x200], RZ ;  /* 0xfffe00ff18007388 */ /* 0x000fe80000000800 */
[----:B------:R-:W-:Y:S04]  /*0ab0*/  STS [R24+-0x180], RZ ;  /* 0xfffe80ff18007388 */ /* 0x000fe80000000800 */
[----:B------:R-:W-:Y:S04]  /*0ac0*/  STS [R24+-0x100], RZ ;  /* 0xffff00ff18007388 */ /* 0x000fe80000000800 */
[----:B------:R-:W-:Y:S04]  /*0ad0*/  STS [R24+-0x80], RZ ;  /* 0xffff80ff18007388 */ /* 0x000fe80000000800 */
[----:B------:R-:W-:Y:S04]  /*0ae0*/  STS [R24], RZ ;  /* 0x000000ff18007388 */ /* 0x000fe80000000800 */
[----:B------:R-:W-:Y:S04]  /*0af0*/  STS [R24+0x80], RZ ;  /* 0x000080ff18007388 */ /* 0x000fe80000000800 */
[----:B------:R-:W-:Y:S04]  /*0b00*/  STS [R24+0x100], RZ ;  /* 0x000100ff18007388 */ /* 0x000fe80000000800 */
[----:B------:R-:W-:Y:S04]  /*0b10*/  STS [R24+0x180], RZ ;  /* 0x000180ff18007388 */ /* 0x000fe80000000800 */
[----:B------:R-:W-:Y:S04]  /*0b20*/  STS [R24+0x200], RZ ;  /* 0x000200ff18007388 */ /* 0x000fe80000000800 */
[----:B------:R-:W-:Y:S04]  /*0b30*/  STS [R24+0x280], RZ ;  /* 0x000280ff18007388 */ /* 0x000fe80000000800 */
[----:B------:R-:W-:Y:S04]  /*0b40*/  STS [R24+0x300], RZ ;  /* 0x000300ff18007388 */ /* 0x000fe80000000800 */
[----:B------:R0:W-:Y:S02]  /*0b50*/  STS [R24+0x380], RZ ;  /* 0x000380ff18007388 */ /* 0x0001e40000000800 */
[----:B0-----:R-:W-:Y:S01]  /*0b60*/  VIADD R24, R24, 0x800 ;  /* 0x0000080018187836 */ /* 0x001fe20000000000 */
[----:B------:R-:W-:Y:S06]  /*0b70*/  @P0 BRA `(.L_x_6) ;  /* 0xfffffffc00ac0947 */ /* 0x000fec000383ffff */
.L_x_5:
[----:B------:R-:W-:Y:S05]  /*0b80*/  BSYNC.RECONVERGENT B0 ;  /* 0x0000000000007941 */ /* 0x000fea0003800200 */
.L_x_4:
[----:B------:R-:W-:Y:S01]  /*0b90*/  BSSY.RECONVERGENT B0, `(.L_x_7) ;  /* 0x0000026000007945 */ /* 0x000fe20003800200 */
[----:B------:R-:W-:-:S03]  /*0ba0*/  VIADD R22, R0, UR6 ;  /* 0x0000000600167c36 */ /* 0x000fc60008000000 */
[----:B------:R-:W-:Y:S05]  /*0bb0*/  @!P1 BRA `(.L_x_8) ;  /* 0x00000000008c9947 */ /* 0x000fea0003800000 */
[----:B------:R-:W-:Y:S01]  /*0bc0*/  ISETP.GE.U32.AND P0, PT, R26, 0x8, PT ;  /* 0x000000081a00780c */ /* 0x000fe20003f06070 */
[----:B------:R-:W-:Y:S01]  /*0bd0*/  BSSY.RECONVERGENT B1, `(.L_x_9) ;  /* 0x000000e000017945 */ /* 0x000fe20003800200 */
[----:B------:R-:W-:-:S04]  /*0be0*/  LOP3.LUT R27, R23, 0x7, RZ, 0xc0, !PT ;  /* 0x00000007171b7812 */ /* 0x000fc800078ec0ff */
[----:B------:R-:W-:-:S07]  /*0bf0*/  ISETP.NE.AND P1, PT, R27, RZ, PT ;  /* 0x000000ff1b00720c */ /* 0x000fce0003f25270 */
[----:B------:R-:W-:Y:S06]  /*0c00*/  @!P0 BRA `(.L_x_10) ;  /* 0x0000000000288947 */ /* 0x000fec0003800000 */
[C---:B------:R-:W-:Y:S02]  /*0c10*/  IMAD R24, R25.reuse, 0x4, R22 ;  /* 0x0000000419187824 */ /* 0x040fe400078e0216 */
[----:B------:R-:W-:-:S03]  /*0c20*/  VIADD R25, R25, 0x100 ;  /* 0x0000010019197836 */ /* 0x000fc60000000000 */
[----:B------:R0:W-:Y:S04]  /*0c30*/  STS [R24], RZ ;  /* 0x000000ff18007388 */ /* 0x0001e80000000800 */
[----:B------:R0:W-:Y:S04]  /*0c40*/  STS [R24+0x80], RZ ;  /* 0x000080ff18007388 */ /* 0x0001e80000000800 */
[----:B------:R0:W-:Y:S04]  /*0c50*/  STS [R24+0x100], RZ ;  /* 0x000100ff18007388 */ /* 0x0001e80000000800 */
[----:B------:R0:W-:Y:S04]  /*0c60*/  STS [R24+0x180], RZ ;  /* 0x000180ff18007388 */ /* 0x0001e80000000800 */
[----:B------:R0:W-:Y:S04]  /*0c70*/  STS [R24+0x200], RZ ;  /* 0x000200ff18007388 */ /* 0x0001e80000000800 */
[----:B------:R0:W-:Y:S04]  /*0c80*/  STS [R24+0x280], RZ ;  /* 0x000280ff18007388 */ /* 0x0001e80000000800 */
[----:B------:R0:W-:Y:S04]  /*0c90*/  STS [R24+0x300], RZ ;  /* 0x000300ff18007388 */ /* 0x0001e80000000800 */
[----:B------:R0:W-:Y:S02]  /*0ca0*/  STS [R24+0x380], RZ ;  /* 0x000380ff18007388 */ /* 0x0001e40000000800 */
.L_x_10:
[----:B------:R-:W-:Y:S05]  /*0cb0*/  BSYNC.RECONVERGENT B1 ;  /* 0x0000000000017941 */ /* 0x000fea0003800200 */
.L_x_9:
[----:B------:R-:W-:Y:S05]  /*0cc0*/  @!P1 BRA `(.L_x_8) ;  /* 0x0000000000489947 */ /* 0x000fea0003800000 */
[----:B------:R-:W-:Y:S02]  /*0cd0*/  ISETP.GE.U32.AND P0, PT, R27, 0x4, PT ;  /* 0x000000041b00780c */ /* 0x000fe40003f06070 */
[----:B------:R-:W-:-:S04]  /*0ce0*/  LOP3.LUT R23, R23, 0x3, RZ, 0xc0, !PT ;  /* 0x0000000317177812 */ /* 0x000fc800078ec0ff */
[----:B------:R-:W-:-:S07]  /*0cf0*/  ISETP.NE.AND P1, PT, R23, RZ, PT ;  /* 0x000000ff1700720c */ /* 0x000fce0003f25270 */
[C---:B0-----:R-:W-:Y:S02]  /*0d00*/  @P0 IMAD R24, R25.reuse, 0x4, R22 ;  /* 0x0000000419180824 */ /* 0x041fe400078e0216 */
[----:B------:R-:W-:-:S03]  /*0d10*/  @P0 VIADD R25, R25, 0x80 ;  /* 0x0000008019190836 */ /* 0x000fc60000000000 */
[----:B------:R1:W-:Y:S04]  /*0d20*/  @P0 STS [R24], RZ ;  /* 0x000000ff18000388 */ /* 0x0003e80000000800 */
[----:B------:R1:W-:Y:S04]  /*0d30*/  @P0 STS [R24+0x80], RZ ;  /* 0x000080ff18000388 */ /* 0x0003e80000000800 */
[----:B------:R1:W-:Y:S04]  /*0d40*/  @P0 STS [R24+0x100], RZ ;  /* 0x000100ff18000388 */ /* 0x0003e80000000800 */
[----:B------:R1:W-:Y:S01]  /*0d50*/  @P0 STS [R24+0x180], RZ ;  /* 0x000180ff18000388 */ /* 0x0003e20000000800 */
[----:B------:R-:W-:Y:S05]  /*0d60*/  @!P1 BRA `(.L_x_8) ;  /* 0x0000000000209947 */ /* 0x000fea0003800000 */
[----:B------:R-:W-:Y:S02]  /*0d70*/  IMAD R0, R25, 0x4, R0 ;  /* 0x0000000419007824 */ /* 0x000fe400078e0200 */
[----:B------:R-:W-:Y:S02]  /*0d80*/  IMAD.MOV R23, RZ, RZ, -R23 ;  /* 0x000000ffff177224 */ /* 0x000fe400078e0a17 */
[----:B------:R-:W-:-:S07]  /*0d90*/  VIADD R0, R0, UR6 ;  /* 0x0000000600007c36 */ /* 0x000fce0008000000 */
.L_x_11:
[----:B------:R-:W-:Y:S01]  /*0da0*/  VIADD R23, R23, 0x1 ;  /* 0x0000000117177836 */ /* 0x000fe20000000000 */
[----:B------:R0:W-:Y:S04]  /*0db0*/  STS [R0], RZ ;  /* 0x000000ff00007388 */ /* 0x0001e80000000800 */
[----:B------:R-:W-:Y:S01]  /*0dc0*/  ISETP.NE.AND P0, PT, R23, RZ, PT ;  /* 0x000000ff1700720c */ /* 0x000fe20003f05270 */
[----:B0-----:R-:W-:-:S12]  /*0dd0*/  VIADD R0, R0, 0x80 ;  /* 0x0000008000007836 */ /* 0x001fd80000000000 */
[----:B------:R-:W-:Y:S05]  /*0de0*/  @P0 BRA `(.L_x_11) ;  /* 0xfffffffc00ec0947 */ /* 0x000fea000383ffff */
.L_x_8:
[----:B------:R-:W-:Y:S05]  /*0df0*/  BSYNC.RECONVERGENT B0 ;  /* 0x0000000000007941 */ /* 0x000fea0003800200 */
.L_x_7:
[----:B------:R-:W2:Y:S01]  /*0e00*/  LDCU UR11, c[0x0][0x3c4] ;  /* 0x00007880ff0b77ac */ /* 0x000ea20008000800 */
[----:B-----5:R-:W-:Y:S01]  /*0e10*/  LOP3.LUT R0, R21, 0x80000000, RZ, 0x3c, !PT ;  /* 0x8000000015007812 */ /* 0x020fe200078e3cff */
[----:B------:R-:W-:Y:S01]  /*0e20*/  BSSY.RECONVERGENT B0, `(.L_x_12) ;  /* 0x0000090000007945 */ /* 0x000fe20003800200 */
[----:B01----:R-:W-:Y:S02]  /*0e30*/  LOP3.LUT R24, R20, 0x80000000, RZ, 0x3c, !PT ;  /* 0x8000000014187812 */ /* 0x003fe400078e3cff */
[----:B------:R-:W-:Y:S02]  /*0e40*/  LOP3.LUT R25, R19, 0x80000000, RZ, 0x3c, !PT ;  /* 0x8000000013197812 */ /* 0x000fe400078e3cff */
[----:B------:R-:W-:Y:S02]  /*0e50*/  LOP3.LUT R27, R18, 0x80000000, RZ, 0x3c, !PT ;  /* 0x80000000121b7812 */ /* 0x000fe400078e3cff */
[----:B------:R-:W-:Y:S02]  /*0e60*/  LOP3.LUT R46, R16, 0x80000000, RZ, 0x3c, !PT ;  /* 0x80000000102e7812 */ /* 0x000fe400078e3cff */
[----:B------:R-:W-:-:S02]  /*0e70*/  LOP3.LUT R48, R17, 0x80000000, RZ, 0x3c, !PT ;  /* 0x8000000011307812 */ /* 0x000fc400078e3cff */
[----:B------:R-:W-:Y:S02]  /*0e80*/  LOP3.LUT R45, R15, 0x80000000, RZ, 0x3c, !PT ;  /* 0x800000000f2d7812 */ /* 0x000fe400078e3cff */
[----:B------:R-:W-:Y:S02]  /*0e90*/  LOP3.LUT R44, R14, 0x80000000, RZ, 0x3c, !PT ;  /* 0x800000000e2c7812 */ /* 0x000fe400078e3cff */
[----:B------:R-:W-:Y:S02]  /*0ea0*/  LOP3.LUT R43, R13, 0x80000000, RZ, 0x3c, !PT ;  /* 0x800000000d2b7812 */ /* 0x000fe400078e3cff */
[----:B--2---:R-:W-:Y:S02]  /*0eb0*/  SHF.R.U32.HI R0, RZ, UR11, R0 ;  /* 0x0000000bff007c19 */ /* 0x004fe40008011600 */
[----:B------:R-:W-:Y:S02]  /*0ec0*/  SHF.R.U32.HI R24, RZ, UR11, R24 ;  /* 0x0000000bff187c19 */ /* 0x000fe40008011618 */
[----:B------:R-:W-:-:S02]  /*0ed0*/  LOP3.LUT R0, R0, UR4, RZ, 0x30, !PT ;  /* 0x0000000400007c12 */ /* 0x000fc4000f8e30ff */
[----:B------:R-:W-:Y:S02]  /*0ee0*/  SHF.R.U32.HI R26, RZ, UR11, R25 ;  /* 0x0000000bff1a7c19 */ /* 0x000fe40008011619 */
[----:B------:R-:W-:Y:S01]  /*0ef0*/  SHF.R.U32.HI R30, RZ, UR11, R27 ;  /* 0x0000000bff1e7c19 */ /* 0x000fe2000801161b */
[----:B------:R-:W-:Y:S01]  /*0f00*/  IMAD R23, R0, 0x4, R22 ;  /* 0x0000000400177824 */ /* 0x000fe200078e0216 */
[----:B------:R-:W-:Y:S01]  /*0f10*/  NOP ;  /* 0x0000000000007918 */ /* 0x000fe20000000000 */
[----:B------:R-:W-:-:S03]  /*0f20*/  LOP3.LUT R25, R24, UR4, RZ, 0x30, !PT ;  /* 0x0000000418197c12 */ /* 0x000fc6000f8e30ff */
[----:B------:R0:W-:Y:S01]  /*0f30*/  ATOMS.POPC.INC.32 RZ, [R23+URZ] ;  /* 0x0000000017ff7f8c */ /* 0x0001e2000d8000ff */
[----:B------:R-:W-:Y:S02]  /*0f40*/  LOP3.LUT R27, R26, UR4, RZ, 0x30, !PT ;  /* 0x000000041a1b7c12 */ /* 0x000fe4000f8e30ff */
[----:B------:R-:W-:Y:S01]  /*0f50*/  SHF.R.U32.HI R24, RZ, UR11, R46 ;  /* 0x0000000bff187c19 */ /* 0x000fe2000801162e */
[----:B------:R-:W-:Y:S01]  /*0f60*/  IMAD R25, R25, 0x4, R22 ;  /* 0x0000000419197824 */ /* 0x000fe200078e0216 */
[----:B------:R-:W-:Y:S01]  /*0f70*/  SHF.R.U32.HI R31, RZ, UR11, R48 ;  /* 0x0000000bff1f7c19 */ /* 0x000fe20008011630 */
[--C-:B------:R-:W-:Y:S01]  /*0f80*/  IMAD R27, R27, 0x4, R22.reuse ;  /* 0x000000041b1b7824 */ /* 0x100fe200078e0216 */
[----:B------:R-:W-:Y:S02]  /*0f90*/  LOP3.LUT R33, R24, UR4, RZ, 0x30, !PT ;  /* 0x0000000418217c12 */ /* 0x000fe4000f8e30ff */
[----:B0-----:R-:W-:Y:S01]  /*0fa0*/  LOP3.LUT R23, R30, UR4, RZ, 0x30, !PT ;  /* 0x000000041e177c12 */ /* 0x001fe2000f8e30ff */
[----:B------:R0:W-:Y:S01]  /*0fb0*/  ATOMS.POPC.INC.32 RZ, [R25+URZ] ;  /* 0x0000000019ff7f8c */ /* 0x0001e2000d8000ff */
[----:B------:R-:W-:Y:S01]  /*0fc0*/  LOP3.LUT R31, R31, UR4, RZ, 0x30, !PT ;  /* 0x000000041f1f7c12 */ /* 0x000fe2000f8e30ff */
[--C-:B------:R-:W-:Y:S01]  /*0fd0*/  IMAD R33, R33, 0x4, R22.reuse ;  /* 0x0000000421217824 */ /* 0x100fe200078e0216 */
[----:B------:R-:W-:Y:S01]  /*0fe0*/  SHF.R.U32.HI R24, RZ, UR11, R45 ;  /* 0x0000000bff187c19 */ /* 0x000fe2000801162d */
[--C-:B------:R-:W-:Y:S01]  /*0ff0*/  IMAD R23, R23, 0x4, R22.reuse ;  /* 0x0000000417177824 */ /* 0x100fe200078e0216 */
[----:B------:R-:W-:Y:S01]  /*1000*/  ATOMS.POPC.INC.32 RZ, [R27+URZ] ;  /* 0x000000001bff7f8c */ /* 0x000fe2000d8000ff */
[----:B------:R-:W-:Y:S01]  /*1010*/  LOP3.LUT R42, R12, 0x80000000, RZ, 0x3c, !PT ;  /* 0x800000000c2a7812 */ /* 0x000fe200078e3cff */
[----:B------:R-:W-:Y:S01]  /*1020*/  IMAD R31, R31, 0x4, R22 ;  /* 0x000000041f1f7824 */ /* 0x000fe200078e0216 */
[----:B------:R-:W-:Y:S01]  /*1030*/  LOP3.LUT R41, R11, 0x80000000, RZ, 0x3c, !PT ;  /* 0x800000000b297812 */ /* 0x000fe200078e3cff */
[----:B------:R1:W-:Y:S01]  /*1040*/  ATOMS.POPC.INC.32 RZ, [R23+URZ] ;  /* 0x0000000017ff7f8c */ /* 0x0003e2000d8000ff */
[----:B0-----:R-:W-:-:S02]  /*1050*/  SHF.R.U32.HI R25, RZ, UR11, R44 ;  /* 0x0000000bff197c19 */ /* 0x001fc4000801162c */
[----:B------:R-:W-:Y:S01]  /*1060*/  SHF.R.U32.HI R26, RZ, UR11, R43 ;  /* 0x0000000bff1a7c19 */ /* 0x000fe2000801162b */
[----:B------:R0:W-:Y:S01]  /*1070*/  ATOMS.POPC.INC.32 RZ, [R31+URZ] ;  /* 0x000000001fff7f8c */ /* 0x0001e2000d8000ff */
[----:B------:R-:W-:Y:S02]  /*1080*/  SHF.R.U32.HI R30, RZ, UR11, R42 ;  /* 0x0000000bff1e7c19 */ /* 0x000fe4000801162a */
[----:B------:R-:W-:Y:S01]  /*1090*/  LOP3.LUT R25, R25, UR4, RZ, 0x30, !PT ;  /* 0x0000000419197c12 */ /* 0x000fe2000f8e30ff */
[----:B------:R2:W-:Y:S01]  /*10a0*/  ATOMS.POPC.INC.32 RZ, [R33+URZ] ;  /* 0x0000000021ff7f8c */ /* 0x0005e2000d8000ff */
[----:B-1----:R-:W-:Y:S02]  /*10b0*/  LOP3.LUT R23, R24, UR4, RZ, 0x30, !PT ;  /* 0x0000000418177c12 */ /* 0x002fe4000f8e30ff */
[----:B------:R-:W-:Y:S01]  /*10c0*/  SHF.R.U32.HI R24, RZ, UR11, R41 ;  /* 0x0000000bff187c19 */ /* 0x000fe20008011629 */
[--C-:B------:R-:W-:Y:S01]  /*10d0*/  IMAD R25, R25, 0x4, R22.reuse ;  /* 0x0000000419197824 */ /* 0x100fe200078e0216 */
[----:B------:R-:W-:Y:S01]  /*10e0*/  LOP3.LUT R27, R26, UR4, RZ, 0x30, !PT ;  /* 0x000000041a1b7c12 */ /* 0x000fe2000f8e30ff */
[----:B------:R-:W-:Y:S01]  /*10f0*/  IMAD R23, R23, 0x4, R22 ;  /* 0x0000000417177824 */ /* 0x000fe200078e0216 */
[----:B0-----:R-:W-:-:S02]  /*1100*/  LOP3.LUT R31, R30, UR4, RZ, 0x30, !PT ;  /* 0x000000041e1f7c12 */ /* 0x001fc4000f8e30ff */
[----:B------:R-:W-:Y:S01]  /*1110*/  LOP3.LUT R40, R10, 0x80000000, RZ, 0x3c, !PT ;  /* 0x800000000a287812 */ /* 0x000fe200078e3cff */
[--C-:B------:R-:W-:Y:S01]  /*1120*/  IMAD R27, R27, 0x4, R22.reuse ;  /* 0x000000041b1b7824 */ /* 0x100fe200078e0216 */
[----:B--2---:R-:W-:Y:S01]  /*1130*/  LOP3.LUT R33, R24, UR4, RZ, 0x30, !PT ;  /* 0x0000000418217c12 */ /* 0x004fe2000f8e30ff */
[----:B------:R0:W-:Y:S01]  /*1140*/  ATOMS.POPC.INC.32 RZ, [R23+URZ] ;  /* 0x0000000017ff7f8c */ /* 0x0001e2000d8000ff */
[----:B------:R-:W-:Y:S01]  /*1150*/  LOP3.LUT R39, R9, 0x80000000, RZ, 0x3c, !PT ;  /* 0x8000000009277812 */ /* 0x000fe200078e3cff */
[--C-:B------:R-:W-:Y:S01]  /*1160*/  IMAD R31, R31, 0x4, R22.reuse ;  /* 0x000000041f1f7824 */ /* 0x100fe200078e0216 */
[----:B------:R-:W-:Y:S01]  /*1170*/  LOP3.LUT R38, R8, 0x80000000, RZ, 0x3c, !PT ;  /* 0x8000000008267812 */ /* 0x000fe200078e3cff */
[----:B------:R-:W-:Y:S01]  /*1180*/  IMAD R33, R33, 0x4, R22 ;  /* 0x0000000421217824 */ /* 0x000fe200078e0216 */
[----:B------:R-:W-:Y:S01]  /*1190*/  LOP3.LUT R37, R7, 0x80000000, RZ, 0x3c, !PT ;  /* 0x8000000007257812 */ /* 0x000fe200078e3cff */
[----:B------:R1:W-:Y:S01]  /*11a0*/  ATOMS.POPC.INC.32 RZ, [R25+URZ] ;  /* 0x0000000019ff7f8c */ /* 0x0003e2000d8000ff */
[----:B------:R-:W-:-:S02]  /*11b0*/  LOP3.LUT R36, R6, 0x80000000, RZ, 0x3c, !PT ;  /* 0x8000000006247812 */ /* 0x000fc400078e3cff */
[----:B0-----:R-:W-:Y:S01]  /*11c0*/  SHF.R.U32.HI R23, RZ, UR11, R40 ;  /* 0x0000000bff177c19 */ /* 0x001fe20008011628 */
[----:B------:R0:W-:Y:S01]  /*11d0*/  ATOMS.POPC.INC.32 RZ, [R27+URZ] ;  /* 0x000000001bff7f8c */ /* 0x0001e2000d8000ff */
[----:B------:R-:W-:Y:S02]  /*11e0*/  SHF.R.U32.HI R24, RZ, UR11, R39 ;  /* 0x0000000bff187c19 */ /* 0x000fe40008011627 */
[----:B------:R-:W-:Y:S01]  /*11f0*/  SHF.R.U32.HI R26, RZ, UR11, R38 ;  /* 0x0000000bff1a7c19 */ /* 0x000fe20008011626 */
[----:B------:R2:W-:Y:S01]  /*1200*/  ATOMS.POPC.INC.32 RZ, [R31+URZ] ;  /* 0x000000001fff7f8c */ /* 0x0005e2000d8000ff */
[----:B------:R-:W-:Y:S02]  /*1210*/  SHF.R.U32.HI R30, RZ, UR11, R37 ;  /* 0x0000000bff1e7c19 */ /* 0x000fe40008011625 */
[----:B------:R-:W-:Y:S01]  /*1220*/  LOP3.LUT R23, R23, UR4, RZ, 0x30, !PT ;  /* 0x0000000417177c12 */ /* 0x000fe2000f8e30ff */
[----:B------:R3:W-:Y:S01]  /*1230*/  ATOMS.POPC.INC.32 RZ, [R33+URZ] ;  /* 0x0000000021ff7f8c */ /* 0x0007e2000d8000ff */
[----:B------:R-:W-:-:S02]  /*1240*/  SHF.R.U32.HI R32, RZ, UR11, R36 ;  /* 0x0000000bff207c19 */ /* 0x000fc40008011624 */
[----:B-1----:R-:W-:Y:S01]  /*1250*/  LOP3.LUT R25, R24, UR4, RZ, 0x30, !PT ;  /* 0x0000000418197c12 */ /* 0x002fe2000f8e30ff */
[--C-:B------:R-:W-:Y:S01]  /*1260*/  IMAD R23, R23, 0x4, R22.reuse ;  /* 0x0000000417177824 */ /* 0x100fe200078e0216 */
[----:B0-----:R-:W-:Y:S02]  /*1270*/  LOP3.LUT R27, R26, UR4, RZ, 0x30, !PT ;  /* 0x000000041a1b7c12 */ /* 0x001fe4000f8e30ff */
[----:B--2---:R-:W-:Y:S01]  /*1280*/  LOP3.LUT R31, R30, UR4, RZ, 0x30, !PT ;  /* 0x000000041e1f7c12 */ /* 0x004fe2000f8e30ff */
[--C-:B------:R-:W-:Y:S01]  /*1290*/  IMAD R25, R25, 0x4, R22.reuse ;  /* 0x0000000419197824 */ /* 0x100fe200078e0216 */
[----:B---3--:R-:W-:Y:S01]  /*12a0*/  LOP3.LUT R33, R32, UR4, RZ, 0x30, !PT ;  /* 0x0000000420217c12 */ /* 0x008fe2000f8e30ff */
[--C-:B------:R-:W-:Y:S01]  /*12b0*/  IMAD R24, R27, 0x4, R22.reuse ;  /* 0x000000041b187824 */ /* 0x100fe200078e0216 */
[----:B------:R-:W-:Y:S01]  /*12c0*/  LOP3.LUT R30, R5, 0x80000000, RZ, 0x3c, !PT ;  /* 0x80000000051e7812 */ /* 0x000fe200078e3cff */
[--C-:B------:R-:W-:Y:S01]  /*12d0*/  IMAD R31, R31, 0x4, R22.reuse ;  /* 0x000000041f1f7824 */ /* 0x100fe200078e0216 */
[----:B------:R-:W-:Y:S01]  /*12e0*/  LOP3.LUT R32, R4, 0x80000000, RZ, 0x3c, !PT ;  /* 0x8000000004207812 */ /* 0x000fe200078e3cff */
[----:B------:R-:W0:Y:S01]  /*12f0*/  LDC.64 R26, c[0x0][0x380] ;  /* 0x0000e000ff1a7b82 */ /* 0x000e220000000a00 */
[----:B------:R-:W-:Y:S01]  /*1300*/  LOP3.LUT R34, R3, 0x80000000, RZ, 0x3c, !PT ;  /* 0x8000000003227812 */ /* 0x000fe200078e3cff */
[----:B------:R1:W-:Y:S01]  /*1310*/  ATOMS.POPC.INC.32 RZ, [R23+URZ] ;  /* 0x0000000017ff7f8c */ /* 0x0003e2000d8000ff */
[----:B------:R-:W-:Y:S01]  /*1320*/  LOP3.LUT R35, R2, 0x80000000, RZ, 0x3c, !PT ;  /* 0x8000000002237812 */ /* 0x000fe200078e3cff */
[----:B------:R-:W-:Y:S01]  /*1330*/  IMAD R33, R33, 0x4, R22 ;  /* 0x0000000421217824 */ /* 0x000fe200078e0216 */
[----:B------:R-:W-:Y:S01]  /*1340*/  SHF.R.U32.HI R30, RZ, UR11, R30 ;  /* 0x0000000bff1e7c19 */ /* 0x000fe2000801161e */
[----:B------:R2:W-:Y:S01]  /*1350*/  ATOMS.POPC.INC.32 RZ, [R25+URZ] ;  /* 0x0000000019ff7f8c */ /* 0x0005e2000d8000ff */
[----:B------:R-:W-:-:S02]  /*1360*/  SHF.R.U32.HI R32, RZ, UR11, R32 ;  /* 0x0000000bff207c19 */ /* 0x000fc40008011620 */
[----:B------:R-:W-:Y:S01]  /*1370*/  SHF.R.U32.HI R34, RZ, UR11, R34 ;  /* 0x0000000bff227c19 */ /* 0x000fe20008011622 */
[----:B------:R3:W-:Y:S01]  /*1380*/  ATOMS.POPC.INC.32 RZ, [R24+URZ] ;  /* 0x0000000018ff7f8c */ /* 0x0007e2000d8000ff */
[----:B------:R-:W-:Y:S02]  /*1390*/  SHF.R.U32.HI R35, RZ, UR11, R35 ;  /* 0x0000000bff237c19 */ /* 0x000fe40008011623 */
[----:B-1----:R-:W-:Y:S01]  /*13a0*/  LOP3.LUT R23, R30, UR4, RZ, 0x30, !PT ;  /* 0x000000041e177c12 */ /* 0x002fe2000f8e30ff */
[----:B------:R1:W-:Y:S01]  /*13b0*/  ATOMS.POPC.INC.32 RZ, [R31+URZ] ;  /* 0x000000001fff7f8c */ /* 0x0003e2000d8000ff */
[----:B--2---:R-:W-:Y:S02]  /*13c0*/  LOP3.LUT R25, R32, UR4, RZ, 0x30, !PT ;  /* 0x0000000420197c12 */ /* 0x004fe4000f8e30ff */
[----:B------:R-:W-:Y:S01]  /*13d0*/  ISETP.GT.U32.AND P1, PT, R29, 0xff, PT ;  /* 0x000000ff1d00780c */ /* 0x000fe20003f24070 */
[--C-:B---3--:R-:W-:Y:S01]  /*13e0*/  IMAD R24, R23, 0x4, R22.reuse ;  /* 0x0000000417187824 */ /* 0x108fe200078e0216 */
[----:B------:R-:W-:Y:S01]  /*13f0*/  LOP3.LUT R35, R35, UR4, RZ, 0x30, !PT ;  /* 0x0000000423237c12 */ /* 0x000fe2000f8e30ff */
[----:B------:R-:W-:Y:S01]  /*1400*/  IMAD R30, R25, 0x4, R22 ;  /* 0x00000004191e7824 */ /* 0x000fe200078e0216 */
[----:B------:R-:W-:Y:S01]  /*1410*/  ATOMS.POPC.INC.32 RZ, [R33+URZ] ;  /* 0x0000000021ff7f8c */ /* 0x000fe2000d8000ff */
[----:B-1----:R-:W-:Y:S01]  /*1420*/  LOP3.LUT R31, R34, UR4, RZ, 0x30, !PT ;  /* 0x00000004221f7c12 */ /* 0x002fe2000f8e30ff */
[----:B------:R-:W-:-:S02]  /*1430*/  IMAD.MOV.U32 R23, RZ, RZ, RZ ;  /* 0x000000ffff177224 */ /* 0x000fc400078e00ff */
[--C-:B------:R-:W-:Y:S01]  /*1440*/  IMAD R32, R35, 0x4, R22.reuse ;  /* 0x0000000423207824 */ /* 0x100fe200078e0216 */
[----:B------:R1:W-:Y:S01]  /*1450*/  ATOMS.POPC.INC.32 RZ, [R24+URZ] ;  /* 0x0000000018ff7f8c */ /* 0x0003e2000d8000ff */
[----:B------:R-:W-:Y:S01]  /*1460*/  IMAD R31, R31, 0x4, R22 ;  /* 0x000000041f1f7824 */ /* 0x000fe200078e0216 */
[----:B------:R-:W-:Y:S01]  /*1470*/  LEA R22, R29, UR6, 0x2 ;  /* 0x000000061d167c11 */ /* 0x000fe2000f8e10ff */
[----:B------:R-:W-:Y:S01]  /*1480*/  IMAD.U32 R25, RZ, RZ, UR10 ;  /* 0x0000000aff197e24 */ /* 0x000fe2000f8e00ff */
[----:B------:R2:W-:Y:S04]  /*1490*/  ATOMS.POPC.INC.32 RZ, [R30+URZ] ;  /* 0x000000001eff7f8c */ /* 0x0005e8000d8000ff */
[----:B------:R2:W-:Y:S01]  /*14a0*/  ATOMS.POPC.INC.32 RZ, [R31+URZ] ;  /* 0x000000001fff7f8c */ /* 0x0005e2000d8000ff */
[----:B-1----:R-:W-:-:S03]  /*14b0*/  P2R R24, PR, RZ, 0x2 ;  /* 0x00000002ff187803 */ /* 0x002fc60000000000 */
[----:B------:R2:W-:Y:S01]  /*14c0*/  ATOMS.POPC.INC.32 RZ, [R32+URZ] ;  /* 0x0000000020ff7f8c */ /* 0x0005e2000d8000ff */
[----:B------:R-:W-:Y:S06]  /*14d0*/  BAR.SYNC.DEFER_BLOCKING 0x0 ;  /* 0x0000000000007b1d */ /* 0x000fec0000010000 */
[----:B------:R-:W-:Y:S05]  /*14e0*/  @P1 BRA `(.L_x_13) ;  /* 0x00000000008c1947 */ /* 0x000fea0003800000 */
[----:B------:R-:W1:Y:S04]  /*14f0*/  LDS R53, [R22] ;  /* 0x0000000016357984 */ /* 0x000e680000000800 */
[----:B--2---:R-:W2:Y:S04]  /*1500*/  LDS R30, [R22+0x400] ;  /* 0x00040000161e7984 */ /* 0x004ea80000000800 */
[----:B------:R-:W3:Y:S04]  /*1510*/  LDS R31, [R22+0x800] ;  /* 0x00080000161f7984 */ /* 0x000ee80000000800 */
[----:B------:R-:W4:Y:S04]  /*1520*/  LDS R23, [R22+0xc00] ;  /* 0x000c000016177984 */ /* 0x000f280000000800 */
[----:B------:R-:W5:Y:S04]  /*1530*/  LDS R52, [R22+0x1000] ;  /* 0x0010000016347984 */ /* 0x000f680000000800 */
[----:B------:R-:W0:Y:S04]  /*1540*/  LDS R50, [R22+0x1400] ;  /* 0x0014000016327984 */ /* 0x000e280000000800 */
[----:B------:R-:W0:Y:S04]  /*1550*/  LDS R49, [R22+0x1800] ;  /* 0x0018000016317984 */ /* 0x000e280000000800 */
[----:B------:R-:W0:Y:S04]  /*1560*/  LDS R34, [R22+0x1c00] ;  /* 0x001c000016227984 */ /* 0x000e280000000800 */
[----:B------:R-:W0:Y:S04]  /*1570*/  LDS R33, [R22+0x2000] ;  /* 0x0020000016217984 */ /* 0x000e280000000800 */
[----:B------:R-:W0:Y:S04]  /*1580*/  LDS R32, [R22+0x2400] ;  /* 0x0024000016207984 */ /* 0x000e280000000800 */
[----:B-1----:R2:W-:Y:S04]  /*1590*/  STS [R22+0x400], R53 ;  /* 0x0004003516007388 */ /* 0x0025e80000000800 */
[----:B------:R-:W-:Y:S01]  /*15a0*/  STS [R22], RZ ;  /* 0x000000ff16007388 */ /* 0x000fe20000000800 */
[----:B--2---:R-:W-:-:S03]  /*15b0*/  IMAD.IADD R53, R53, 0x1, R30 ;  /* 0x0000000135357824 */ /* 0x004fc600078e021e */
[----:B------:R-:W1:Y:S01]  /*15c0*/  LDS R30, [R22+0x2800] ;  /* 0x00280000161e7984 */ /* 0x000e620000000800 */
[----:B---3--:R-:W-:-:S03]  /*15d0*/  IMAD.IADD R31, R53, 0x1, R31 ;  /* 0x00000001351f7824 */ /* 0x008fc600078e021f */
[----:B------:R1:W-:Y:S01]  /*15e0*/  STS [R22+0x800], R53 ;  /* 0x0008003516007388 */ /* 0x0003e20000000800 */
[----:B----4-:R-:W-:-:S03]  /*15f0*/  IMAD.IADD R23, R31, 0x1, R23 ;  /* 0x000000011f177824 */ /* 0x010fc600078e0217 */
[----:B------:R-:W-:Y:S01]  /*1600*/  STS [R22+0xc00], R31 ;  /* 0x000c001f16007388 */ /* 0x000fe20000000800 */
[----:B-----5:R-:W-:-:S03]  /*1610*/  IMAD.IADD R51, R23, 0x1, R52 ;  /* 0x0000000117337824 */ /* 0x020fc600078e0234 */
[----:B------:R-:W-:Y:S01]  /*1620*/  STS [R22+0x1000], R23 ;  /* 0x0010001716007388 */ /* 0x000fe20000000800 */
[----:B0-----:R-:W-:-:S03]  /*1630*/  IMAD.IADD R52, R51, 0x1, R50 ;  /* 0x0000000133347824 */ /* 0x001fc600078e0232 */
[----:B------:R-:W0:Y:S01]  /*1640*/  LDS R50, [R22+0x2c00] ;  /* 0x002c000016327984 */ /* 0x000e220000000800 */
[----:B------:R-:W-:-:S03]  /*1650*/  IMAD.IADD R49, R52, 0x1, R49 ;  /* 0x0000000134317824 */ /* 0x000fc600078e0231 */
[----:B------:R3:W-:Y:S01]  /*1660*/  STS [R22+0x1400], R51 ;  /* 0x0014003316007388 */ /* 0x0007e20000000800 */
[----:B------:R-:W-:-:S03]  /*1670*/  IMAD.IADD R34, R49, 0x1, R34 ;  /* 0x0000000131227824 */ /* 0x000fc600078e0222 */
[----:B------:R3:W-:Y:S01]  /*1680*/  STS [R22+0x1800], R52 ;  /* 0x0018003416007388 */ /* 0x0007e20000000800 */
[----:B------:R-:W-:-:S03]  /*1690*/  IMAD.IADD R33, R34, 0x1, R33 ;  /* 0x0000000122217824 */ /* 0x000fc600078e0221 */
[----:B------:R3:W-:Y:S01]  /*16a0*/  STS [R22+0x1c00], R49 ;  /* 0x001c003116007388 */ /* 0x0007e20000000800 */
[----:B------:R-:W-:-:S03]  /*16b0*/  IMAD.IADD R32, R33, 0x1, R32 ;  /* 0x0000000121207824 */ /* 0x000fc600078e0220 */
[----:B------:R3:W-:Y:S04]  /*16c0*/  STS [R22+0x2000], R34 ;  /* 0x0020002216007388 */ /* 0x0007e80000000800 */
[----:B------:R3:W-:Y:S01]  /*16d0*/  STS [R22+0x2400], R33 ;  /* 0x0024002116007388 */ /* 0x0007e20000000800 */
[----:B-1----:R-:W-:-:S03]  /*16e0*/  IMAD.IADD R53, R32, 0x1, R30 ;  /* 0x0000000120357824 */ /* 0x002fc600078e021e */
[----:B------:R3:W-:Y:S04]  /*16f0*/  STS [R22+0x2800], R32 ;  /* 0x0028002016007388 */ /* 0x0007e80000000800 */
[----:B------:R3:W-:Y:S01]  /*1700*/  STS [R22+0x2c00], R53 ;  /* 0x002c003516007388 */ /* 0x0007e20000000800 */
[----:B0-----:R-:W-:-:S07]  /*1710*/  IMAD.IADD R23, R53, 0x1, R50 ;  /* 0x0000000135177824 */ /* 0x001fce00078e0232 */
.L_x_13:
[----:B------:R-:W-:Y:S05]  /*1720*/  BSYNC.RECONVERGENT B0 ;  /* 0x0000000000007941 */ /* 0x000fea0003800200 */
.L_x_12:
[----:B------:R-:W-:Y:S01]  /*1730*/  ISETP.NE.AND P0, PT, R23, 0x1e00, PT ;  /* 0x00001e001700780c */ /* 0x000fe20003f05270 */
[----:B------:R-:W-:Y:S01]  /*1740*/  IMAD R25, R25, 0x100, R29 ;  /* 0x0000010019197824 */ /* 0x000fe200078e021d */
[----:B---3--:R-:W-:Y:S01]  /*1750*/  @!P1 LOP3.LUT R49, R23, 0x40000000, RZ, 0xfc, !PT ;  /* 0x4000000017319812 */ /* 0x008fe200078efcff */
[----:B--2---:R-:W1:Y:S01]  /*1760*/  LDC.64 R30, c[0x0][0x398] ;  /* 0x0000e600ff1e7b82 */ /* 0x004e620000000a00 */
[----:B------:R-:W-:Y:S01]  /*1770*/  ISETP.LT.U32.AND P0, PT, R29, 0x100, !P0 ;  /* 0x000001001d00780c */ /* 0x000fe20004701070 */
[----:B0-----:R-:W-:Y:S01]  /*1780*/  IMAD.WIDE R26, R25, 0x4, R26 ;  /* 0x00000004191a7825 */ /* 0x001fe200078e021a */
[----:B------:R-:W-:Y:S02]  /*1790*/  LOP3.LUT R34, R5, 0x80000000, RZ, 0x3c, !PT ;  /* 0x8000000005227812 */ /* 0x000fe400078e3cff */
[----:B------:R-:W-:Y:S02]  /*17a0*/  LOP3.LUT R33, R19, 0x80000000, RZ, 0x3c, !PT ;  /* 0x8000000013217812 */ /* 0x000fe400078e3cff */
[----:B------:R0:W-:Y:S01]  /*17b0*/  @!P1 STG.E.STRONG.SYS desc[UR8][R26.64], R49 ;  /* 0x000000311a009986 */ /* 0x0001e2000c115908 */
[----:B------:R-:W2:Y:S01]  /*17c0*/  LDC.64 R50, c[0x0][0x390] ;  /* 0x0000e400ff327b82 */ /* 0x000ea20000000a00 */
[----:B------:R-:W-:-:S02]  /*17d0*/  LOP3.LUT R32, R4, 0x80000000, RZ, 0x3c, !PT ;  /* 0x8000000004207812 */ /* 0x000fc400078e3cff */
[----:B------:R-:W-:Y:S01]  /*17e0*/  LOP3.LUT R25, R3, 0x80000000, RZ, 0x3c, !PT ;  /* 0x8000000003197812 */ /* 0x000fe200078e3cff */
[----:B-1----:R-:W-:-:S04]  /*17f0*/  IMAD.WIDE.U32 R30, R29, 0x4, R30 ;  /* 0x000000041d1e7825 */ /* 0x002fc800078e001e */
[----:B------:R-:W-:Y:S06]  /*1800*/  BAR.RED.OR.DEFER_BLOCKING 0x0, P0 ;  /* 0x0000000000007b1d */ /* 0x000fec0000014800 */
[----:B------:R-:W1:Y:S02]  /*1810*/  B2R.RESULT RZ, P0 ;  /* 0x0000000000ff731c */ /* 0x000e640000004000 */
[----:B012---:R-:W-:Y:S05]  /*1820*/  @!P0 BRA `(.L_x_14) ;  /* 0x00000008008c8947 */ /* 0x007fea0003800000 */
[C---:B------:R-:W-:Y:S01]  /*1830*/  ISETP.GT.U32.AND P0, PT, R29.reuse, R0, PT ;  /* 0x000000001d00720c */ /* 0x040fe20003f04070 */
[----:B------:R-:W-:Y:S01]  /*1840*/  BSSY B1, `(.L_x_15) ;  /* 0x0000029000017945 */ /* 0x000fe20003800000 */
[----:B------:R-:W-:Y:S02]  /*1850*/  IMAD.WIDE.U32 R24, R29, 0x4, R50 ;  /* 0x000000041d187825 */ /* 0x000fe400078e0032 */
[----:B------:R-:W-:Y:S01]  /*1860*/  SEL R36, RZ, 0x1e00, !P0 ;  /* 0x00001e00ff247807 */ /* 0x000fe20004000000 */
[----:B------:R-:W-:Y:S08]  /*1870*/  @P1 BRA `(.L_x_16) ;  /* 0x0000000000941947 */ /* 0x000ff00003800000 */
[----:B------:R-:W2:Y:S01]  /*1880*/  LDG.E R30, desc[UR8][R30.64] ;  /* 0x000000081e1e7981 */ /* 0x000ea2000c1e1900 */
[----:B------:R-:W-:Y:S01]  /*1890*/  UISETP.GE.AND UP0, UPT, UR10, 0x1, UPT ;  /* 0x000000010a00788c */ /* 0x000fe2000bf06270 */
[----:B------:R-:W-:Y:S02]  /*18a0*/  IMAD.MOV.U32 R33, RZ, RZ, R23 ;  /* 0x000000ffff217224 */ /* 0x000fe400078e0017 */
[----:B--2---:R-:W-:-:S05]  /*18b0*/  IMAD.IADD R32, R30, 0x1, -R36 ;  /* 0x000000011e207824 */ /* 0x004fca00078e0a24 */
[----:B------:R0:W-:Y:S01]  /*18c0*/  STS [R22+0x7800], R32 ;  /* 0x0078002016007388 */ /* 0x0001e20000000800 */
[----:B------:R-:W-:Y:S05]  /*18d0*/  BRA.U !UP0, `(.L_x_17) ;  /* 0x00000001086c7547 */ /* 0x000fea000b800000 */
[----:B------:R-:W-:Y:S01]  /*18e0*/  BSSY B0, `(.L_x_18) ;  /* 0x0000019000007945 */ /* 0x000fe20003800000 */
[----:B0-----:R-:W-:Y:S02]  /*18f0*/  IMAD.MOV.U32 R32, RZ, RZ, -0x1 ;  /* 0xffffffffff207424 */ /* 0x001fe400078e00ff */
[----:B------:R-:W-:Y:S02]  /*1900*/  IMAD.U32 R34, RZ, RZ, UR10 ;  /* 0x0000000aff227e24 */ /* 0x000fe4000f8e00ff */
[----:B------:R-:W-:-:S07]  /*1910*/  IMAD.MOV.U32 R33, RZ, RZ, R23 ;  /* 0x000000ffff217224 */ /* 0x000fce00078e0017 */
.L_x_22:
[----:B------:R-:W0:Y:S01]  /*1920*/  LDC.64 R30, c[0x0][0x380] ;  /* 0x0000e000ff1e7b82 */ /* 0x000e220000000a00 */
[----:B------:R-:W-:Y:S01]  /*1930*/  VIADD R37, R34, 0xffffffff ;  /* 0xffffffff22257836 */ /* 0x000fe20000000000 */
[----:B------:R-:W-:Y:S03]  /*1940*/  BSSY B2, `(.L_x_19) ;  /* 0x0000008000027945 */ /* 0x000fe60003800000 */
[----:B------:R-:W-:-:S04]  /*1950*/  IMAD R35, R37, 0x100, R29 ;  /* 0x0000010025237824 */ /* 0x000fc800078e021d */
[----:B0-----:R-:W-:-:S07]  /*1960*/  IMAD.WIDE R30, R35, 0x4, R30 ;  /* 0x00000004231e7825 */ /* 0x001fce00078e021e */
.L_x_20:
[----:B------:R-:W-:Y:S05]  /*1970*/  YIELD ;  /* 0x0000000000007946 */ /* 0x000fea0003800000 */
[----:B------:R0:W-:Y:S06]  /*1980*/  MEMBAR.SC.CTA ;  /* 0x0000000000007992 */ /* 0x0001ec0000000000 */
[----:B0-----:R-:W2:Y:S02]  /*1990*/  LDG.E.STRONG.SYS R35, desc[UR8][R30.64] ;  /* 0x000000081e237981 */ /* 0x001ea4000c1f5900 */
[----:B--2---:R-:W-:-:S13]  /*19a0*/  ISETP.NE.AND P0, PT, R35, RZ, PT ;  /* 0x000000ff2300720c */ /* 0x004fda0003f05270 */
[----:B------:R-:W-:Y:S05]  /*19b0*/  @!P0 BRA `(.L_x_20) ;  /* 0xfffffffc00ec8947 */ /* 0x000fea000383ffff */
[----:B------:R-:W-:Y:S05]  /*19c0*/  BSYNC B2 ;  /* 0x0000000000027941 */ /* 0x000fea0003800000 */
.L_x_19:
[----:B------:R-:W-:Y:S01]  /*19d0*/  BSSY.RECONVERGENT B2, `(.L_x_21) ;  /* 0x0000006000027945 */ /* 0x000fe20003800200 */
[C---:B------:R-:W-:Y:S02]  /*19e0*/  ISETP.GT.AND P0, PT, R35.reuse, -0x1, PT ;  /* 0xffffffff2300780c */ /* 0x040fe40003f04270 */
[----:B------:R-:W-:Y:S01]  /*19f0*/  LOP3.LUT R30, R35, 0x3fffffff, RZ, 0xc0, !PT ;  /* 0x3fffffff231e7812 */ /* 0x000fe200078ec0ff */
[----:B------:R-:W-:Y:S05]  /*1a00*/  WARPSYNC.EXCLUSIVE R32 ;  /* 0x0000000020007348 */ /* 0x000fea0003a00000 */
[----:B------:R-:W-:-:S05]  /*1a10*/  IMAD.IADD R33, R30, 0x1, R33 ;  /* 0x000000011e217824 */ /* 0x000fca00078e0221 */
[----:B------:R-:W-:-:S07]  /*1a20*/  VOTE.ANY R32, PT, P0 ;  /* 0x0000000000207806 */ /* 0x000fce00000e0100 */
[----:B------:R-:W-:Y:S05]  /*1a30*/  BSYNC.RECONVERGENT B2 ;  /* 0x0000000000027941 */ /* 0x000fea0003800200 */
.L_x_21:
[----:B------:R-:W-:Y:S01]  /*1a40*/  ISETP.GT.U32.AND P1, PT, R34, 0x1, PT ;  /* 0x000000012200780c */ /* 0x000fe20003f24070 */
[----:B------:R-:W-:-:S12]  /*1a50*/  IMAD.MOV.U32 R34, RZ, RZ, R37 ;  /* 0x000000ffff227224 */ /* 0x000fd800078e0025 */
[----:B------:R-:W-:Y:S05]  /*1a60*/  @P0 BRA P1, `(.L_x_22) ;  /* 0xfffffffc00ac0947 */ /* 0x000fea000083ffff */
[----:B------:R-:W-:Y:S05]  /*1a70*/  BSYNC B0 ;  /* 0x0000000000007941 */ /* 0x000fea0003800000 */
.L_x_18:
[----:B------:R1:W2:Y:S02]  /*1a80*/  LDS R32, [R22+0x7800] ;  /* 0x0078000016207984 */ /* 0x0002a40000000800 */
.L_x_17:
[----:B------:R-:W-:Y:S02]  /*1a90*/  LOP3.LUT R31, R33, 0x80000000, RZ, 0xfc, !PT ;  /* 0x80000000211f7812 */ /* 0x000fe400078efcff */
[----:B--2---:R-:W-:-:S03]  /*1aa0*/  IADD3 R33, PT, PT, R32, R33, -R23 ;  /* 0x0000002120217210 */ /* 0x004fc60007ffe817 */
[----:B------:R2:W-:Y:S04]  /*1ab0*/  STG.E.STRONG.SYS desc[UR8][R26.64], R31 ;  /* 0x0000001f1a007986 */ /* 0x0005e8000c115908 */
[----:B------:R2:W-:Y:S02]  /*1ac0*/  STS [R22+0x7800], R33 ;  /* 0x0078002116007388 */ /* 0x0005e40000000800 */
.L_x_16:
[----:B------:R-:W-:Y:S05]  /*1ad0*/  BSYNC B1 ;  /* 0x0000000000017941 */ /* 0x000fea0003800000 */
.L_x_15:
[----:B--2---:R-:W2:Y:S01]  /*1ae0*/  LDC.64 R26, c[0x0][0x390] ;  /* 0x0000e400ff1a7b82 */ /* 0x004ea20000000a00 */
[----:B------:R-:W-:-:S04]  /*1af0*/  UIMAD UR5, UR10, 0x1e00, URZ ;  /* 0x00001e000a0578a4 */ /* 0x000fc8000f8e02ff */
[----:B------:R-:W-:-:S03]  /*1b00*/  UIADD3 UR5, UPT, UPT, UR5, 0x1e00, URZ ;  /* 0x00001e0005057890 */ /* 0x000fc6000fffe0ff */
[----:B------:R-:W3:Y:S01]  /*1b10*/  LDC R30, c[0x0][0x3c0] ;  /* 0x0000f000ff1e7b82 */ /* 0x000ee20000000800 */
[----:B--2---:R-:W-:Y:S02]  /*1b20*/  ISETP.EQ.U32.AND P1, PT, R26, RZ, PT ;  /* 0x000000ff1a00720c */ /* 0x004fe40003f22070 */
[----:B---3--:R-:W-:-:S04]  /*1b30*/  ISETP.LE.AND P0, PT, R30, UR5, PT ;  /* 0x000000051e007c0c */ /* 0x008fc8000bf03270 */
[----:B------:R-:W-:Y:S02]  /*1b40*/  ISETP.EQ.OR.EX P0, PT, R27, RZ, !P0, P1 ;  /* 0x000000ff1b00720c */ /* 0x000fe40004702710 */
[----:B------:R-:W-:Y:S01]  /*1b50*/  ISETP.LT.AND P1, PT, R30, UR5, PT ;  /* 0x000000051e007c0c */ /* 0x000fe2000bf21270 */
[----:B------:R-:W-:Y:S05]  /*1b60*/  WARPSYNC.ALL ;  /* 0x0000000000007948 */ /* 0x000fea0003800000 */
[----:B------:R-:W-:Y:S01]  /*1b70*/  ISETP.GT.U32.OR P0, PT, R29, 0xff, P0 ;  /* 0x000000ff1d00780c */ /* 0x000fe20000704470 */
[----:B------:R-:W2:Y:S01]  /*1b80*/  S2UR UR7, SR_CgaCtaId ;  /* 0x00000000000779c3 */ /* 0x000ea20000008800 */
[----:B------:R-:W-:-:S11]  /*1b90*/  UMOV UR5, 0x400 ;  /* 0x0000040000057882 */ /* 0x000fd60000000000 */
[----:B01----:R-:W0:Y:S01]  /*1ba0*/  @!P0 LDS R22, [R22+0x7800] ;  /* 0x0078000016168984 */ /* 0x003e220000000800 */
[----:B--2---:R-:W-:-:S06]  /*1bb0*/  ULEA UR5, UR7, UR5, 0x18 ;  /* 0x0000000507057291 */ /* 0x004fcc000f8ec0ff */
[----:B------:R-:W-:Y:S02]  /*1bc0*/  LEA R0, R0, UR5, 0x2 ;  /* 0x0000000500007c11 */ /* 0x000fe4000f8e10ff */
[----:B0-----:R-:W-:-:S05]  /*1bd0*/  @!P0 IADD3 R23, PT, PT, R22, R36, R23 ;  /* 0x0000002416178210 */ /* 0x001fca0007ffe017 */
[----:B------:R0:W-:Y:S01]  /*1be0*/  @!P0 STG.E desc[UR8][R24.64], R23 ;  /* 0x0000001718008986 */ /* 0x0001e2000c101908 */
[----:B------:R-:W-:Y:S06]  /*1bf0*/  BAR.SYNC.DEFER_BLOCKING 0x0 ;  /* 0x0000000000007b1d */ /* 0x000fec0000010000 */
[----:B------:R0:W1:Y:S01]  /*1c00*/  LDS R26, [R0+0x7800] ;  /* 0x00780000001a7984 */ /* 0x0000620000000800 */
[----:B------:R-:W-:Y:S05]  /*1c10*/  @P1 BRA `(.L_x_23) ;  /* 0x0000000000741947 */ /* 0x000fea0003800000 */
[----:B------:R-:W2:Y:S01]  /*1c20*/  LDCU.64 UR12, c[0x0][0x3a0] ;  /* 0x00007400ff0c77ac */ /* 0x000ea20008000a00 */
[C---:B0-----:R-:W-:Y:S02]  /*1c30*/  LOP3.LUT R23, R29.reuse, 0x3e0, RZ, 0xc0, !PT ;  /* 0x000003e01d177812 */ /* 0x041fe400078ec0ff */
[----:B------:R-:W-:-:S05]  /*1c40*/  LOP3.LUT R28, R29, 0x1f, RZ, 0xc0, !PT ;  /* 0x0000001f1d1c7812 */ /* 0x000fca00078ec0ff */
[----:B------:R-:W-:-:S05]  /*1c50*/  IMAD R23, R23, 0x14, R28 ;  /* 0x0000001417177824 */ /* 0x000fca00078e021c */
[----:B-1----:R-:W-:-:S05]  /*1c60*/  IADD3 R0, P0, PT, R23, R26, RZ ;  /* 0x0000001a17007210 */ /* 0x002fca0007f1e0ff */
[----:B------:R-:W-:Y:S01]  /*1c70*/  IMAD.X R23, RZ, RZ, RZ, P0 ;  /* 0x000000ffff177224 */ /* 0x000fe200000e06ff */
[----:B--2---:R-:W-:-:S04]  /*1c80*/  LEA R22, P0, R0, UR12, 0x2 ;  /* 0x0000000c00167c11 */ /* 0x004fc8000f8010ff */
[----:B------:R-:W-:-:S05]  /*1c90*/  LEA.HI.X R23, R0, UR13, R23, 0x2, P0 ;  /* 0x0000000d00177c11 */ /* 0x000fca00080f1417 */
[----:B------:R-:W-:Y:S04]  /*1ca0*/  STG.E desc[UR8][R22.64], R21 ;  /* 0x0000001516007986 */ /* 0x000fe8000c101908 */
        /* <DEDUP_REMOVED lines=18> */
[----:B------:R-:W-:Y:S01]  /*1dd0*/  STG.E desc[UR8][R22.64+0x980], R2 ;  /* 0x0009800216007986 */ /* 0x000fe2000c101908 */
[----:B------:R-:W-:Y:S05]  /*1de0*/  EXIT ;  /* 0x000000000000794d */ /* 0x000fea0003800000 */
.L_x_23:
[C---:B0-----:R-:W-:Y:S01]  /*1df0*/  LOP3.LUT R23, R29.reuse, 0x3e0, RZ, 0xc0, !PT ;  /* 0x000003e01d177812 */ /* 0x041fe200078ec0ff */
[----:B------:R-:W0:Y:S01]  /*1e00*/  LDCU.64 UR12, c[0x0][0x3a0] ;  /* 0x00007400ff0c77ac */ /* 0x000e220008000a00 */
[----:B------:R-:W-:Y:S01]  /*1e10*/  LOP3.LUT R28, R29, 0x1f, RZ, 0xc0, !PT ;  /* 0x0000001f1d1c7812 */ /* 0x000fe200078ec0ff */
[----:B------:R-:W-:-:S04]  /*1e20*/  IMAD.U32 R27, RZ, RZ, UR10 ;  /* 0x0000000aff1b7e24 */ /* 0x000fc8000f8e00ff */
[----:B------:R-:W-:Y:S02]  /*1e30*/  IMAD R25, R23, 0x14, R28 ;  /* 0x0000001417197824 */ /* 0x000fe400078e021c */
[----:B------:R-:W-:Y:S02]  /*1e40*/  IMAD R0, R27, -0x1e00, R30 ;  /* 0xffffe2001b007824 */ /* 0x000fe400078e021e */
[C---:B------:R-:W-:Y:S01]  /*1e50*/  VIADD R23, R25.reuse, 0x20 ;  /* 0x0000002019177836 */ /* 0x040fe20000000000 */
[C---:B-1----:R-:W-:Y:S01]  /*1e60*/  IADD3 R26, P0, PT, R25.reuse, R26, RZ ;  /* 0x0000001a191a7210 */ /* 0x042fe20007f1e0ff */
[C---:B------:R-:W-:Y:S01]  /*1e70*/  VIADD R27, R25.reuse, 0x40 ;  /* 0x00000040191b7836 */ /* 0x040fe20000000000 */
[CC--:B------:R-:W-:Y:S01]  /*1e80*/  ISETP.GE.AND P5, PT, R25.reuse, R0.reuse, PT ;  /* 0x000000001900720c */ /* 0x0c0fe20003fa6270 */
[----:B------:R-:W-:Y:S01]  /*1e90*/  VIADD R29, R25, 0xa0 ;  /* 0x000000a0191d7836 */ /* 0x000fe20000000000 */
[-C--:B------:R-:W-:Y:S01]  /*1ea0*/  ISETP.GE.AND P4, PT, R23, R0.reuse, PT ;  /* 0x000000001700720c */ /* 0x080fe20003f86270 */
[----:B------:R-:W-:Y:S01]  /*1eb0*/  VIADD R23, R25, 0x60 ;  /* 0x0000006019177836 */ /* 0x000fe20000000000 */
[----:B------:R-:W-:Y:S01]  /*1ec0*/  ISETP.GE.AND P3, PT, R27, R0, PT ;  /* 0x000000001b00720c */ /* 0x000fe20003f66270 */
[----:B------:R-:W-:-:S02]  /*1ed0*/  VIADD R27, R25, 0x80 ;  /* 0x00000080191b7836 */ /* 0x000fc40000000000 */
[----:B------:R-:W-:Y:S01]  /*1ee0*/  VIADD R31, R25, 0xc0 ;  /* 0x000000c0191f7836 */ /* 0x000fe20000000000 */
[-C--:B------:R-:W-:Y:S01]  /*1ef0*/  ISETP.GE.AND P2, PT, R23, R0.reuse, PT ;  /* 0x000000001700720c */ /* 0x080fe20003f46270 */
[----:B------:R-:W-:Y:S01]  /*1f00*/  IMAD.X R23, RZ, RZ, RZ, P0 ;  /* 0x000000ffff177224 */ /* 0x000fe200000e06ff */
[C---:B0-----:R-:W-:Y:S02]  /*1f10*/  LEA R22, P0, R26.reuse, UR12, 0x2 ;  /* 0x0000000c1a167c11 */ /* 0x041fe4000f8010ff */
[-C--:B------:R-:W-:Y:S01]  /*1f20*/  ISETP.GE.AND P1, PT, R27, R0.reuse, PT ;  /* 0x000000001b00720c */ /* 0x080fe20003f26270 */
[----:B------:R-:W-:Y:S01]  /*1f30*/  VIADD R27, R25, 0xe0 ;  /* 0x000000e0191b7836 */ /* 0x000fe20000000000 */
[----:B------:R-:W-:Y:S02]  /*1f40*/  LEA.HI.X R23, R26, UR13, R23, 0x2, P0 ;  /* 0x0000000d1a177c11 */ /* 0x000fe400080f1417 */
[-C--:B------:R-:W-:Y:S01]  /*1f50*/  ISETP.GE.AND P0, PT, R29, R0.reuse, PT ;  /* 0x000000001d00720c */ /* 0x080fe20003f06270 */
[----:B------:R-:W-:Y:S01]  /*1f60*/  VIADD R29, R25, 0x100 ;  /* 0x00000100191d7836 */ /* 0x000fe20000000000 */
[-C--:B------:R-:W-:Y:S01]  /*1f70*/  ISETP.GE.AND P6, PT, R31, R0.reuse, PT ;  /* 0x000000001f00720c */ /* 0x080fe20003fc6270 */
[----:B------:R0:W-:Y:S01]  /*1f80*/  @!P5 STG.E desc[UR8][R22.64], R21 ;  /* 0x000000151600d986 */ /* 0x0001e2000c101908 */
[----:B------:R-:W-:Y:S01]  /*1f90*/  ISETP.GE.AND P5, PT, R27, R0, PT ;  /* 0x000000001b00720c */ /* 0x000fe20003fa6270 */
[----:B------:R-:W-:-:S02]  /*1fa0*/  VIADD R27, R25, 0x120 ;  /* 0x00000120191b7836 */ /* 0x000fc40000000000 */
[----:B------:R-:W-:Y:S01]  /*1fb0*/  @!P4 STG.E desc[UR8][R22.64+0x80], R20 ;  /* 0x000080141600c986 */ /* 0x000fe2000c101908 */
[-C--:B------:R-:W-:Y:S01]  /*1fc0*/  ISETP.GE.AND P4, PT, R29, R0.reuse, PT ;  /* 0x000000001d00720c */ /* 0x080fe20003f86270 */
[----:B------:R-:W-:Y:S02]  /*1fd0*/  VIADD R29, R25, 0x140 ;  /* 0x00000140191d7836 */ /* 0x000fe40000000000 */
[----:B------:R1:W-:Y:S01]  /*1fe0*/  @!P3 STG.E desc[UR8][R22.64+0x100], R19 ;  /* 0x000100131600b986 */ /* 0x0003e2000c101908 */
[-C--:B------:R-:W-:Y:S01]  /*1ff0*/  ISETP.GE.AND P3, PT, R27, R0.reuse, PT ;  /* 0x000000001b00720c */ /* 0x080fe20003f66270 */
[C---:B------:R-:W-:Y:S02]  /*2000*/  VIADD R27, R25.reuse, 0x160 ;  /* 0x00000160191b7836 */ /* 0x040fe40000000000 */
[----:B0-----:R-:W-:Y:S01]  /*2010*/  VIADD R21, R25, 0x180 ;  /* 0x0000018019157836 */ /* 0x001fe20000000000 */
[----:B------:R-:W-:Y:S01]  /*2020*/  @!P2 STG.E desc[UR8][R22.64+0x180], R18 ;  /* 0x000180121600a986 */ /* 0x000fe2000c101908 */
[----:B------:R-:W-:-:S03]  /*2030*/  ISETP.GE.AND P2, PT, R29, R0, PT ;  /* 0x000000001d00720c */ /* 0x000fc60003f46270 */
[----:B------:R0:W-:Y:S01]  /*2040*/  @!P1 STG.E desc[UR8][R22.64+0x200], R17 ;  /* 0x0002001116009986 */ /* 0x0001e2000c101908 */
[-C--:B------:R-:W-:Y:S01]  /*2050*/  ISETP.GE.AND P1, PT, R27, R0.reuse, PT ;  /* 0x000000001b00720c */ /* 0x080fe20003f26270 */
[----:B------:R-:W-:Y:S02]  /*2060*/  VIADD R27, R25, 0x1a0 ;  /* 0x000001a0191b7836 */ /* 0x000fe40000000000 */
[----:B------:R-:W-:Y:S01]  /*2070*/  @!P0 STG.E desc[UR8][R22.64+0x280], R16 ;  /* 0x0002801016008986 */ /* 0x000fe2000c101908 */
[-C--:B------:R-:W-:Y:S01]  /*2080*/  ISETP.GE.AND P0, PT, R21, R0.reuse, PT ;  /* 0x000000001500720c */ /* 0x080fe20003f06270 */
[C---:B-1----:R-:W-:Y:S02]  /*2090*/  VIADD R19, R25.reuse, 0x1c0 ;  /* 0x000001c019137836 */ /* 0x042fe40000000000 */
[----:B------:R-:W-:Y:S01]  /*20a0*/  @!P5 STG.E desc[UR8][R22.64+0x380], R14 ;  /* 0x0003800e1600d986 */ /* 0x000fe2000c101908 */
[----:B------:R-:W-:Y:S02]  /*20b0*/  VIADD R21, R25, 0x1e0 ;  /* 0x000001e019157836 */ /* 0x000fe40000000000 */
[-C--:B------:R-:W-:Y:S01]  /*20c0*/  ISETP.GE.AND P5, PT, R19, R0.reuse, PT ;  /* 0x000000001300720c */ /* 0x080fe20003fa6270 */
[----:B------:R1:W-:Y:S01]  /*20d0*/  @!P6 STG.E desc[UR8][R22.64+0x300], R15 ;  /* 0x0003000f1600e986 */ /* 0x0003e2000c101908 */
[----:B0-----:R-:W-:Y:S01]  /*20e0*/  VIADD R17, R25, 0x200 ;  /* 0x0000020019117836 */ /* 0x001fe20000000000 */
[-C--:B------:R-:W-:Y:S01]  /*20f0*/  ISETP.GE.AND P6, PT, R27, R0.reuse, PT ;  /* 0x000000001b00720c */ /* 0x080fe20003fc6270 */
[----:B------:R-:W-:Y:S01]  /*2100*/  VIADD R19, R25, 0x220 ;  /* 0x0000022019137836 */ /* 0x000fe20000000000 */
[----:B------:R0:W-:Y:S01]  /*2110*/  @!P4 STG.E desc[UR8][R22.64+0x400], R13 ;  /* 0x0004000d1600c986 */ /* 0x0001e2000c101908 */
[----:B------:R-:W-:-:S03]  /*2120*/  ISETP.GE.AND P4, PT, R21, R0, PT ;  /* 0x000000001500720c */ /* 0x000fc60003f86270 */
[----:B------:R0:W-:Y:S01]  /*2130*/  @!P3 STG.E desc[UR8][R22.64+0x480], R12 ;  /* 0x0004800c1600b986 */ /* 0x0001e2000c101908 */
[-C--:B------:R-:W-:Y:S01]  /*2140*/  ISETP.GE.AND P3, PT, R17, R0.reuse, PT ;  /* 0x000000001100720c */ /* 0x080fe20003f66270 */
[C---:B-1----:R-:W-:Y:S02]  /*2150*/  VIADD R15, R25.reuse, 0x240 ;  /* 0x00000240190f7836 */ /* 0x042fe40000000000 */
[----:B------:R0:W-:Y:S01]  /*2160*/  @!P2 STG.E desc[UR8][R22.64+0x500], R11 ;  /* 0x0005000b1600a986 */ /* 0x0001e2000c101908 */
[----:B------:R-:W-:Y:S01]  /*2170*/  VIADD R25, R25, 0x260 ;  /* 0x0000026019197836 */ /* 0x000fe20000000000 */
[-C--:B------:R-:W-:Y:S02]  /*2180*/  ISETP.GE.AND P2, PT, R19, R0.reuse, PT ;  /* 0x000000001300720c */ /* 0x080fe40003f46270 */
[----:B------:R0:W-:Y:S01]  /*2190*/  @!P1 STG.E desc[UR8][R22.64+0x580], R10 ;  /* 0x0005800a16009986 */ /* 0x0001e2000c101908 */
[----:B------:R-:W-:-:S03]  /*21a0*/  ISETP.GE.AND P1, PT, R15, R0, PT ;  /* 0x000000000f00720c */ /* 0x000fc60003f26270 */
[----:B------:R0:W-:Y:S01]  /*21b0*/  @!P0 STG.E desc[UR8][R22.64+0x600], R9 ;  /* 0x0006000916008986 */ /* 0x0001e2000c101908 */
[----:B------:R-:W-:-:S03]  /*21c0*/  ISETP.GE.AND P0, PT, R25, R0, PT ;  /* 0x000000001900720c */ /* 0x000fc60003f06270 */
[----:B------:R0:W-:Y:S04]  /*21d0*/  @!P6 STG.E desc[UR8][R22.64+0x680], R8 ;  /* 0x000680081600e986 */ /* 0x0001e8000c101908 */
[----:B------:R0:W-:Y:S04]  /*21e0*/  @!P5 STG.E desc[UR8][R22.64+0x700], R7 ;  /* 0x000700071600d986 */ /* 0x0001e8000c101908 */
[----:B------:R0:W-:Y:S04]  /*21f0*/  @!P4 STG.E desc[UR8][R22.64+0x780], R6 ;  /* 0x000780061600c986 */ /* 0x0001e8000c101908 */
[----:B------:R0:W-:Y:S04]  /*2200*/  @!P3 STG.E desc[UR8][R22.64+0x800], R5 ;  /* 0x000800051600b986 */ /* 0x0001e8000c101908 */
[----:B------:R0:W-:Y:S04]  /*2210*/  @!P2 STG.E desc[UR8][R22.64+0x880], R4 ;  /* 0x000880041600a986 */ /* 0x0001e8000c101908 */
[----:B------:R0:W-:Y:S01]  /*2220*/  @!P1 STG.E desc[UR8][R22.64+0x900], R3 ;  /* 0x0009000316009986 */ /* 0x0001e2000c101908 */
[----:B------:R-:W-:Y:S05]  /*2230*/  @P0 EXIT ;  /* 0x000000000000094d */ /* 0x000fea0003800000 */
[----:B------:R-:W-:Y:S01]  /*2240*/  STG.E desc[UR8][R22.64+0x980], R2 ;  /* 0x0009800216007986 */ /* 0x000fe2000c101908 */
[----:B------:R-:W-:Y:S05]  /*2250*/  EXIT ;  /* 0x000000000000794d */ /* 0x000fea0003800000 */
.L_x_14:
[----:B------:R-:W-:Y:S01]  /*2260*/  IMAD.MOV.U32 R28, RZ, RZ, RZ ;  /* 0x000000ffff1c7224 */ /* 0x000fe200078e00ff */
[C---:B------:R-:W-:Y:S01]  /*2270*/  ISETP.GT.U32.AND P0, PT, R29.reuse, 0x1f, PT ;  /* 0x0000001f1d00780c */ /* 0x040fe20003f04070 */
[----:B------:R-:W-:Y:S05]  /*2280*/  WARPSYNC.ALL ;  /* 0x0000000000007948 */ /* 0x000fea0003800000 */
[----:B------:R-:W-:-:S05]  /*2290*/  IMAD.HI.U32 R6, R29, 0x15555556, R28 ;  /* 0x155555561d067827 */ /* 0x000fca00078e001c */
[----:B------:R-:W-:-:S05]  /*22a0*/  LEA R6, R6, UR6, 0x2 ;  /* 0x0000000606067c11 */ /* 0x000fca000f8e10ff */
[----:B------:R0:W-:Y:S01]  /*22b0*/  STS [R6+0x3410], R23 ;  /* 0x0034101706007388 */ /* 0x0001e20000000800 */
[----:B------:R-:W-:Y:S06]  /*22c0*/  BAR.SYNC.DEFER_BLOCKING 0x0 ;  /* 0x0000000000007b1d */ /* 0x000fec0000010000 */
[----:B------:R-:W-:Y:S05]  /*22d0*/  @P0 BRA `(.L_x_24) ;  /* 0x0000000000e00947 */ /* 0x000fea0003800000 */
[----:B------:R-:W-:Y:S01]  /*22e0*/  IMAD.MOV.U32 R3, RZ, RZ, 0x34 ;  /* 0x00000034ff037424 */ /* 0x000fe200078e00ff */
[----:B------:R-:W-:-:S03]  /*22f0*/  UMOV UR5, 0xffffffff ;  /* 0xffffffff00057882 */ /* 0x000fc60000000000 */
[----:B------:R-:W-:-:S05]  /*2300*/  IMAD R12, R29, R3, UR6 ;  /* 0x000000061d0c7e24 */ /* 0x000fca000f8e0203 */
[----:B------:R-:W-:Y:S04]  /*2310*/  LDS R13, [R12+0x3410] ;  /* 0x003410000c0d7984 */ /* 0x000fe80000000800 */
[----:B------:R-:W-:Y:S04]  /*2320*/  LDS R26, [R12+0x3414] ;  /* 0x003414000c1a7984 */ /* 0x000fe80000000800 */
[----:B------:R-:W1:Y:S04]  /*2330*/  LDS R11, [R12+0x3418] ;  /* 0x003418000c0b7984 */ /* 0x000e680000000800 */
[----:B------:R-:W-:Y:S04]  /*2340*/  LDS R10, [R12+0x341c] ;  /* 0x00341c000c0a7984 */ /* 0x000fe80000000800 */
[----:B------:R-:W2:Y:S04]  /*2350*/  LDS R9, [R12+0x3420] ;  /* 0x003420000c097984 */ /* 0x000ea80000000800 */
[----:B------:R-:W-:Y:S04]  /*2360*/  LDS R8, [R12+0x3424] ;  /* 0x003424000c087984 */ /* 0x000fe80000000800 */
[----:B------:R-:W3:Y:S04]  /*2370*/  LDS R7, [R12+0x3428] ;  /* 0x003428000c077984 */ /* 0x000ee80000000800 */
[----:B------:R-:W-:Y:S04]  /*2380*/  LDS R5, [R12+0x342c] ;  /* 0x00342c000c057984 */ /* 0x000fe80000000800 */
[----:B------:R-:W4:Y:S04]  /*2390*/  LDS R4, [R12+0x3430] ;  /* 0x003430000c047984 */ /* 0x000f280000000800 */
[----:B------:R-:W-:Y:S04]  /*23a0*/  LDS R3, [R12+0x3434] ;  /* 0x003434000c037984 */ /* 0x000fe80000000800 */
[----:B------:R-:W5:Y:S04]  /*23b0*/  LDS R0, [R12+0x3438] ;  /* 0x003438000c007984 */ /* 0x000f680000000800 */
[----:B------:R-:W0:Y:S01]  /*23c0*/  LDS R27, [R12+0x343c] ;  /* 0x00343c000c1b7984 */ /* 0x000e220000000800 */
[----:B-1----:R-:W-:-:S04]  /*23d0*/  IADD3 R19, PT, PT, R11, R26, R13 ;  /* 0x0000001a0b137210 */ /* 0x002fc80007ffe00d */
[----:B--2---:R-:W-:-:S04]  /*23e0*/  IADD3 R19, PT, PT, R9, R19, R10 ;  /* 0x0000001309137210 */ /* 0x004fc80007ffe00a */
[----:B---3--:R-:W-:-:S04]  /*23f0*/  IADD3 R19, PT, PT, R7, R19, R8 ;  /* 0x0000001307137210 */ /* 0x008fc80007ffe008 */
[----:B----4-:R-:W-:-:S04]  /*2400*/  IADD3 R19, PT, PT, R4, R19, R5 ;  /* 0x0000001304137210 */ /* 0x010fc80007ffe005 */
[----:B-----5:R-:W-:-:S05]  /*2410*/  IADD3 R50, PT, PT, R0, R19, R3 ;  /* 0x0000001300327210 */ /* 0x020fca0007ffe003 */
[----:B0-----:R-:W-:Y:S01]  /*2420*/  IMAD.IADD R27, R27, 0x1, R50 ;  /* 0x000000011b1b7824 */ /* 0x001fe200078e0232 */
[----:B------:R-:W-:Y:S06]  /*2430*/  BRA.DIV UR5, `(.L_x_25) ;  /* 0x0000005e05e87947 */ /* 0x000fec000b800000 */
[----:B------:R-:W0:Y:S02]  /*2440*/  SHFL.UP P0, R52, R27, 0x1, RZ ;  /* 0x042000001b347989 */ /* 0x000e2400000000ff */
[----:B0-----:R-:W-:-:S05]  /*2450*/  @P0 IMAD.IADD R52, R27, 0x1, R52 ;  /* 0x000000011b340824 */ /* 0x001fca00078e0234 */
[----:B------:R-:W0:Y:S02]  /*2460*/  SHFL.UP P0, R51, R52, 0x2, RZ ;  /* 0x0440000034337989 */ /* 0x000e2400000000ff */
[----:B0-----:R-:W-:-:S05]  /*2470*/  @P0 IMAD.IADD R51, R52, 0x1, R51 ;  /* 0x0000000134330824 */ /* 0x001fca00078e0233 */
[----:B------:R-:W0:Y:S02]  /*2480*/  SHFL.UP P0, R52, R51, 0x4, RZ ;  /* 0x0480000033347989 */ /* 0x000e2400000000ff */
[----:B0-----:R-:W-:-:S05]  /*2490*/  @P0 IMAD.IADD R52, R51, 0x1, R52 ;  /* 0x0000000133340824 */ /* 0x001fca00078e0234 */
[----:B------:R-:W0:Y:S02]  /*24a0*/  SHFL.UP P0, R53, R52, 0x8, RZ ;  /* 0x0500000034357989 */ /* 0x000e2400000000ff */
[----:B0-----:R-:W-:-:S05]  /*24b0*/  @P0 IMAD.IADD R53, R52, 0x1, R53 ;  /* 0x0000000134350824 */ /* 0x001fca00078e0235 */
[----:B------:R0:W1:Y:S02]  /*24c0*/  SHFL.UP P0, R51, R53, 0x10, RZ ;  /* 0x0600000035337989 */ /* 0x00006400000000ff */
.L_x_120:
[----:B-1----:R-:W-:-:S04]  /*24d0*/  @P0 IMAD.IADD R51, R53, 0x1, R51 ;  /* 0x0000000135330824 */ /* 0x002fc800078e0233 */
[----:B------:R-:W-:-:S04]  /*24e0*/  IMAD.IADD R27, R51, 0x1, -R27 ;  /* 0x00000001331b7824 */ /* 0x000fc800078e0a1b */
[----:B------:R-:W-:Y:S01]  /*24f0*/  IMAD.IADD R13, R13, 0x1, R27 ;  /* 0x000000010d0d7824 */ /* 0x000fe200078e021b */
[----:B------:R1:W-:Y:S03]  /*2500*/  STS [R12+0x3410], R27 ;  /* 0x0034101b0c007388 */ /* 0x0003e60000000800 */
        /* <DEDUP_REMOVED lines=19> */
[----:B------:R1:W-:Y:S04]  /*2640*/  STS [R12+0x3438], R3 ;  /* 0x003438030c007388 */ /* 0x0003e80000000800 */
[----:B------:R1:W-:Y:S02]  /*2650*/  STS [R12+0x343c], R19 ;  /* 0x00343c130c007388 */ /* 0x0003e40000000800 */
.L_x_24:
[----:B------:R-:W-:Y:S05]  /*2660*/  WARPSYNC.ALL ;  /* 0x0000000000007948 */ /* 0x000fea0003800000 */
[----:B------:R-:W-:Y:S01]  /*2670*/  BAR.SYNC.DEFER_BLOCKING 0x0 ;  /* 0x0000000000007b1d */ /* 0x000fe20000010000 */
[----:B------:R-:W-:Y:S02]  /*2680*/  ISETP.NE.AND P0, PT, R24, RZ, PT ;  /* 0x000000ff1800720c */ /* 0x000fe40003f05270 */
[----:B------:R-:W-:-:S03]  /*2690*/  LOP3.LUT R0, R21, 0x80000000, RZ, 0x3c, !PT ;  /* 0x8000000015007812 */ /* 0x000fc600078e3cff */
[----:B------:R-:W-:Y:S01]  /*26a0*/  BSSY.RECONVERGENT B0, `(.L_x_26) ;  /* 0x0000029000007945 */ /* 0x000fe20003800200 */
[----:B------:R-:W-:-:S04]  /*26b0*/  SHF.R.U32.HI R0, RZ, UR11, R0 ;  /* 0x0000000bff007c19 */ /* 0x000fc80008011600 */
[----:B------:R-:W-:Y:S01]  /*26c0*/  LOP3.LUT R0, R0, UR4, RZ, 0x30, !PT ;  /* 0x0000000400007c12 */ /* 0x000fe2000f8e30ff */
[----:B0-----:R-:W0:Y:S02]  /*26d0*/  LDS R6, [R6+0x3410] ;  /* 0x0034100006067984 */ /* 0x001e240000000800 */
[----:B------:R-:W-:Y:S05]  /*26e0*/  @P0 BRA `(.L_x_27) ;  /* 0x0000000000900947 */ /* 0x000fea0003800000 */
[----:B-1----:R-:W0:Y:S04]  /*26f0*/  LDS R13, [R22] ;  /* 0x00000000160d7984 */ /* 0x002e280000000800 */
[----:B------:R-:W1:Y:S04]  /*2700*/  LDS R19, [R22+0x400] ;  /* 0x0004000016137984 */ /* 0x000e680000000800 */
[----:B------:R-:W2:Y:S04]  /*2710*/  LDS R27, [R22+0x800] ;  /* 0x00080000161b7984 */ /* 0x000ea80000000800 */
[----:B------:R-:W3:Y:S04]  /*2720*/  LDS R49, [R22+0xc00] ;  /* 0x000c000016317984 */ /* 0x000ee80000000800 */
[----:B------:R-:W4:Y:S04]  /*2730*/  LDS R51, [R22+0x1000] ;  /* 0x0010000016337984 */ /* 0x000f280000000800 */
[----:B------:R-:W5:Y:S04]  /*2740*/  LDS R53, [R22+0x1400] ;  /* 0x0014000016357984 */ /* 0x000f680000000800 */
[----:B------:R-:W5:Y:S04]  /*2750*/  LDS R4, [R22+0x1800] ;  /* 0x0018000016047984 */ /* 0x000f680000000800 */
[----:B------:R-:W5:Y:S04]  /*2760*/  LDS R11, [R22+0x1c00] ;  /* 0x001c0000160b7984 */ /* 0x000f680000000800 */
[----:B------:R-:W5:Y:S04]  /*2770*/  LDS R3, [R22+0x2000] ;  /* 0x0020000016037984 */ /* 0x000f680000000800 */
[----:B------:R-:W5:Y:S04]  /*2780*/  LDS R9, [R22+0x2400] ;  /* 0x0024000016097984 */ /* 0x000f680000000800 */
[----:B------:R-:W5:Y:S01]  /*2790*/  LDS R7, [R22+0x2800] ;  /* 0x0028000016077984 */ /* 0x000f620000000800 */
[----:B0-----:R-:W-:-:S03]  /*27a0*/  IMAD.IADD R13, R6, 0x1, R13 ;  /* 0x00000001060d7824 */ /* 0x001fc600078e020d */
[----:B------:R-:W0:Y:S01]  /*27b0*/  LDS R5, [R22+0x2c00] ;  /* 0x002c000016057984 */ /* 0x000e220000000800 */
[C---:B-1----:R-:W-:Y:S02]  /*27c0*/  IMAD.IADD R19, R6.reuse, 0x1, R19 ;  /* 0x0000000106137824 */ /* 0x042fe400078e0213 */
[C---:B--2---:R-:W-:Y:S01]  /*27d0*/  IMAD.IADD R27, R6.reuse, 0x1, R27 ;  /* 0x00000001061b7824 */ /* 0x044fe200078e021b */
[----:B------:R2:W-:Y:S01]  /*27e0*/  STS [R22], R13 ;  /* 0x0000000d16007388 */ /* 0x0005e20000000800 */
[----:B---3--:R-:W-:-:S03]  /*27f0*/  IMAD.IADD R49, R6, 0x1, R49 ;  /* 0x0000000106317824 */ /* 0x008fc600078e0231 */
[----:B------:R2:W-:Y:S01]  /*2800*/  STS [R22+0x400], R19 ;  /* 0x0004001316007388 */ /* 0x0005e20000000800 */
[----:B----4-:R-:W-:-:S03]  /*2810*/  IMAD.IADD R51, R6, 0x1, R51 ;  /* 0x0000000106337824 */ /* 0x010fc600078e0233 */
[----:B------:R2:W-:Y:S01]  /*2820*/  STS [R22+0x800], R27 ;  /* 0x0008001b16007388 */ /* 0x0005e20000000800 */
[----:B-----5:R-:W-:-:S03]  /*2830*/  IMAD.IADD R53, R6, 0x1, R53 ;  /* 0x0000000106357824 */ /* 0x020fc600078e0235 */
[----:B------:R2:W-:Y:S01]  /*2840*/  STS [R22+0xc00], R49 ;  /* 0x000c003116007388 */ /* 0x0005e20000000800 */
[----:B------:R-:W-:-:S03]  /*2850*/  IMAD.IADD R4, R6, 0x1, R4 ;  /* 0x0000000106047824 */ /* 0x000fc600078e0204 */
        /* <DEDUP_REMOVED lines=9> */
[----:B0-----:R-:W-:-:S03]  /*28f0*/  IMAD.IADD R5, R6, 0x1, R5 ;  /* 0x0000000106057824 */ /* 0x001fc600078e0205 */
[----:B------:R2:W-:Y:S04]  /*2900*/  STS [R22+0x2400], R9 ;  /* 0x0024000916007388 */ /* 0x0005e80000000800 */
[----:B------:R2:W-:Y:S04]  /*2910*/  STS [R22+0x2800], R7 ;  /* 0x0028000716007388 */ /* 0x0005e80000000800 */
[----:B------:R2:W-:Y:S02]  /*2920*/  STS [R22+0x2c00], R5 ;  /* 0x002c000516007388 */ /* 0x0005e40000000800 */
.L_x_27:
[----:B------:R-:W-:Y:S05]  /*2930*/  BSYNC.RECONVERGENT B0 ;  /* 0x0000000000007941 */ /* 0x000fea0003800200 */
.L_x_26:
[----:B------:R-:W-:Y:S01]  /*2940*/  BAR.SYNC.DEFER_BLOCKING 0x0 ;  /* 0x0000000000007b1d */ /* 0x000fe20000010000 */
[----:B------:R-:W-:Y:S01]  /*2950*/  R2P PR, R0, 0x7f ;  /* 0x0000007f00007804 */ /* 0x000fe20000000000 */
[----:B-12---:R-:W-:-:S04]  /*2960*/  IMAD.MOV.U32 R27, RZ, RZ, RZ ;  /* 0x000000ffff1b7224 */ /* 0x006fc800078e00ff */
[----:B------:R-:W-:Y:S01]  /*2970*/  BSSY.RECONVERGENT B0, `(.L_x_28) ;  /* 0x0000027000007945 */ /* 0x000fe20003800200 */
[----:B------:R-:W1:Y:S07]  /*2980*/  S2R R51, SR_LEMASK ;  /* 0x0000000000337919 */ /* 0x000e6e0000003a00 */
[----:B------:R-:W-:Y:S02]  /*2990*/  VOTE.ANY R3, PT, P0 ;  /* 0x0000000000037806 */ /* 0x000fe400000e0100 */
[----:B------:R-:W-:-:S02]  /*29a0*/  VOTE.ANY R4, PT, P1 ;  /* 0x0000000000047806 */ /* 0x000fc400008e0100 */
[----:B------:R-:W-:Y:S02]  /*29b0*/  @!P0 LOP3.LUT R3, RZ, R3, RZ, 0x33, !PT ;  /* 0x00000003ff038212 */ /* 0x000fe400078e33ff */
[----:B------:R-:W-:Y:S02]  /*29c0*/  VOTE.ANY R8, PT, P2 ;  /* 0x0000000000087806 */ /* 0x000fe400010e0100 */
[----:B------:R-:W-:Y:S02]  /*29d0*/  @!P1 LOP3.LUT R4, RZ, R4, RZ, 0x33, !PT ;  /* 0x00000004ff049212 */ /* 0x000fe400078e33ff */
[----:B------:R-:W-:Y:S02]  /*29e0*/  VOTE.ANY R10, PT, P3 ;  /* 0x00000000000a7806 */ /* 0x000fe400018e0100 */
[----:B------:R-:W-:Y:S02]  /*29f0*/  @!P2 LOP3.LUT R8, RZ, R8, RZ, 0x33, !PT ;  /* 0x00000008ff08a212 */ /* 0x000fe400078e33ff */
[----:B------:R-:W-:-:S02]  /*2a00*/  LOP3.LUT R3, R4, R3, RZ, 0xc0, !PT ;  /* 0x0000000304037212 */ /* 0x000fc400078ec0ff */
[----:B------:R-:W-:Y:S02]  /*2a10*/  @!P3 LOP3.LUT R10, RZ, R10, RZ, 0x33, !PT ;  /* 0x0000000aff0ab212 */ /* 0x000fe400078e33ff */
[----:B------:R-:W-:Y:S02]  /*2a20*/  LOP3.LUT R3, R8, R3, RZ, 0xc0, !PT ;  /* 0x0000000308037212 */ /* 0x000fe400078ec0ff */
[----:B------:R-:W-:Y:S02]  /*2a30*/  VOTE.ANY R4, PT, P4 ;  /* 0x0000000000047806 */ /* 0x000fe400020e0100 */
[----:B------:R-:W-:Y:S02]  /*2a40*/  LOP3.LUT P0, RZ, R0, 0x80, RZ, 0xc0, !PT ;  /* 0x0000008000ff7812 */ /* 0x000fe4000780c0ff */
[----:B------:R-:W-:Y:S02]  /*2a50*/  LOP3.LUT R3, R10, R3, RZ, 0xc0, !PT ;  /* 0x000000030a037212 */ /* 0x000fe400078ec0ff */
[----:B------:R-:W-:-:S02]  /*2a60*/  VOTE.ANY R8, PT, P5 ;  /* 0x0000000000087806 */ /* 0x000fc400028e0100 */
[----:B------:R-:W-:Y:S02]  /*2a70*/  @!P4 LOP3.LUT R4, RZ, R4, RZ, 0x33, !PT ;  /* 0x00000004ff04c212 */ /* 0x000fe400078e33ff */
[----:B------:R-:W-:Y:S02]  /*2a80*/  @!P5 LOP3.LUT R8, RZ, R8, RZ, 0x33, !PT ;  /* 0x00000008ff08d212 */ /* 0x000fe400078e33ff */
[----:B------:R-:W-:Y:S02]  /*2a90*/  LOP3.LUT R3, R4, R3, RZ, 0xc0, !PT ;  /* 0x0000000304037212 */ /* 0x000fe400078ec0ff */
[----:B------:R-:W-:Y:S02]  /*2aa0*/  VOTE.ANY R4, PT, P6 ;  /* 0x0000000000047806 */ /* 0x000fe400030e0100 */
[----:B------:R-:W-:Y:S02]  /*2ab0*/  LOP3.LUT R3, R8, R3, RZ, 0xc0, !PT ;  /* 0x0000000308037212 */ /* 0x000fe400078ec0ff */
[----:B------:R-:W-:-:S02]  /*2ac0*/  VOTE.ANY R8, PT, P0 ;  /* 0x0000000000087806 */ /* 0x000fc400000e0100 */
[----:B------:R-:W-:Y:S02]  /*2ad0*/  @!P6 LOP3.LUT R4, RZ, R4, RZ, 0x33, !PT ;  /* 0x00000004ff04e212 */ /* 0x000fe400078e33ff */
[----:B------:R-:W-:Y:S02]  /*2ae0*/  @!P0 LOP3.LUT R8, RZ, R8, RZ, 0x33, !PT ;  /* 0x00000008ff088212 */ /* 0x000fe400078e33ff */
[----:B------:R-:W-:-:S04]  /*2af0*/  LOP3.LUT R3, R4, R3, RZ, 0xc0, !PT ;  /* 0x0000000304037212 */ /* 0x000fc800078ec0ff */
[----:B------:R-:W-:Y:S01]  /*2b00*/  LOP3.LUT R4, R8, R3, RZ, 0xc0, !PT ;  /* 0x0000000308047212 */ /* 0x000fe200078ec0ff */
[----:B------:R-:W-:Y:S01]  /*2b10*/  IMAD.SHL.U32 R3, R29, 0x20, RZ ;  /* 0x000000201d037824 */ /* 0x000fe200078e00ff */
[----:B------:R-:W-:Y:S02]  /*2b20*/  LOP3.LUT R8, R20, 0x80000000, RZ, 0x3c, !PT ;  /* 0x8000000014087812 */ /* 0x000fe400078e3cff */
[----:B------:R-:W2:Y:S01]  /*2b30*/  FLO.U32 R10, R4 ;  /* 0x00000004000a7300 */ /* 0x000ea200000e0000 */
[----:B-1----:R-:W-:Y:S02]  /*2b40*/  LOP3.LUT R26, R51, R4, RZ, 0xc0, !PT ;  /* 0x00000004331a7212 */ /* 0x002fe400078ec0ff */
[----:B------:R-:W-:Y:S02]  /*2b50*/  LOP3.LUT R3, R3, 0x7c00, RZ, 0xc0, !PT ;  /* 0x00007c0003037812 */ /* 0x000fe400078ec0ff */
[----:B------:R-:W-:-:S03]  /*2b60*/  SHF.R.U32.HI R8, RZ, UR11, R8 ;  /* 0x0000000bff087c19 */ /* 0x000fc60008011608 */
[----:B------:R-:W1:Y:S01]  /*2b70*/  POPC R26, R26 ;  /* 0x0000001a001a7309 */ /* 0x000e620000000000 */
[----:B------:R-:W-:Y:S01]  /*2b80*/  VIADD R5, R3, UR6 ;  /* 0x0000000603057c36 */ /* 0x000fe20008000000 */
[----:B------:R-:W-:Y:S02]  /*2b90*/  LOP3.LUT R8, R8, UR4, RZ, 0x30, !PT ;  /* 0x0000000408087c12 */ /* 0x000fe4000f8e30ff */
[----:B--2---:R-:W-:-:S13]  /*2ba0*/  ISETP.NE.AND P0, PT, R47, R10, PT ;  /* 0x0000000a2f00720c */ /* 0x004fda0003f05270 */
[----:B-1----:R-:W-:Y:S05]  /*2bb0*/  @P0 BRA `(.L_x_29) ;  /* 0x0000000000080947 */ /* 0x002fea0003800000 */
[----:B------:R-:W-:-:S06]  /*2bc0*/  IMAD R27, R0, 0x4, R5 ;  /* 0x00000004001b7824 */ /* 0x000fcc00078e0205 */
[----:B------:R1:W2:Y:S02]  /*2bd0*/  ATOMS.ADD R27, [R27], R26 ;  /* 0x0000001a1b1b738c */ /* 0x0002a40000000000 */
.L_x_29:
[----:B------:R-:W-:Y:S05]  /*2be0*/  BSYNC.RECONVERGENT B0 ;  /* 0x0000000000007941 */ /* 0x000fea0003800200 */
.L_x_28:
[----:B------:R-:W-:Y:S01]  /*2bf0*/  R2P PR, R8, 0x7f ;  /* 0x0000007f08007804 */ /* 0x000fe20000000000 */
[----:B--2---:R2:W3:Y:S01]  /*2c00*/  SHFL.IDX PT, R27, R27, R10, 0x1f ;  /* 0x00001f0a1b1b7589 */ /* 0x0044e200000e0000 */
[----:B------:R-:W-:Y:S01]  /*2c10*/  SHF.R.U32.HI R12, RZ, UR11, R33 ;  /* 0x0000000bff0c7c19 */ /* 0x000fe20008011621 */
[----:B------:R-:W-:Y:S03]  /*2c20*/  BSSY.RECONVERGENT B0, `(.L_x_30) ;  /* 0x0000022000007945 */ /* 0x000fe60003800200 */
[----:B------:R-:W-:-:S07]  /*2c30*/  LOP3.LUT R12, R12, UR4, RZ, 0x30, !PT ;  /* 0x000000040c0c7c12 */ /* 0x000fce000f8e30ff */
[----:B------:R-:W-:Y:S02]  /*2c40*/  VOTE.ANY R0, PT, P0 ;  /* 0x0000000000007806 */ /* 0x000fe400000e0100 */
[----:B------:R-:W-:Y:S02]  /*2c50*/  VOTE.ANY R3, PT, P1 ;  /* 0x0000000000037806 */ /* 0x000fe400008e0100 */
[----:B------:R-:W-:Y:S02]  /*2c60*/  @!P0 LOP3.LUT R0, RZ, R0, RZ, 0x33, !PT ;  /* 0x00000000ff008212 */ /* 0x000fe400078e33ff */
[----:B------:R-:W-:Y:S02]  /*2c70*/  VOTE.ANY R7, PT, P2 ;  /* 0x0000000000077806 */ /* 0x000fe400010e0100 */
[----:B------:R-:W-:Y:S02]  /*2c80*/  @!P1 LOP3.LUT R3, RZ, R3, RZ, 0x33, !PT ;  /* 0x00000003ff039212 */ /* 0x000fe400078e33ff */
[----:B------:R-:W-:-:S02]  /*2c90*/  @!P2 LOP3.LUT R7, RZ, R7, RZ, 0x33, !PT ;  /* 0x00000007ff07a212 */ /* 0x000fc400078e33ff */
[----:B------:R-:W-:Y:S02]  /*2ca0*/  LOP3.LUT R0, R3, R0, RZ, 0xc0, !PT ;  /* 0x0000000003007212 */ /* 0x000fe400078ec0ff */
[----:B------:R-:W-:Y:S02]  /*2cb0*/  VOTE.ANY R3, PT, P3 ;  /* 0x0000000000037806 */ /* 0x000fe400018e0100 */
[----:B------:R-:W-:Y:S02]  /*2cc0*/  LOP3.LUT R0, R7, R0, RZ, 0xc0, !PT ;  /* 0x0000000007007212 */ /* 0x000fe400078ec0ff */
[----:B------:R-:W-:Y:S02]  /*2cd0*/  LOP3.LUT P0, RZ, R8, 0x80, RZ, 0xc0, !PT ;  /* 0x0000008008ff7812 */ /* 0x000fe4000780c0ff */
[----:B------:R-:W-:Y:S02]  /*2ce0*/  VOTE.ANY R7, PT, P4 ;  /* 0x0000000000077806 */ /* 0x000fe400020e0100 */
[----:B------:R-:W-:-:S02]  /*2cf0*/  @!P3 LOP3.LUT R3, RZ, R3, RZ, 0x33, !PT ;  /* 0x00000003ff03b212 */ /* 0x000fc400078e33ff */
[----:B------:R-:W-:Y:S02]  /*2d00*/  @!P4 LOP3.LUT R7, RZ, R7, RZ, 0x33, !PT ;  /* 0x00000007ff07c212 */ /* 0x000fe400078e33ff */
[----:B------:R-:W-:Y:S02]  /*2d10*/  LOP3.LUT R0, R3, R0, RZ, 0xc0, !PT ;  /* 0x0000000003007212 */ /* 0x000fe400078ec0ff */
[----:B------:R-:W-:Y:S02]  /*2d20*/  VOTE.ANY R3, PT, P5 ;  /* 0x0000000000037806 */ /* 0x000fe400028e0100 */
[----:B------:R-:W-:Y:S02]  /*2d30*/  LOP3.LUT R0, R7, R0, RZ, 0xc0, !PT ;  /* 0x0000000007007212 */ /* 0x000fe400078ec0ff */
[----:B------:R-:W-:Y:S02]  /*2d40*/  VOTE.ANY R7, PT, P6 ;  /* 0x0000000000077806 */ /* 0x000fe400030e0100 */
[----:B------:R-:W-:-:S02]  /*2d50*/  @!P5 LOP3.LUT R3, RZ, R3, RZ, 0x33, !PT ;  /* 0x00000003ff03d212 */ /* 0x000fc400078e33ff */
[----:B------:R-:W-:Y:S02]  /*2d60*/  VOTE.ANY R9, PT, P0 ;  /* 0x0000000000097806 */ /* 0x000fe400000e0100 */
[----:B------:R-:W-:Y:S02]  /*2d70*/  @!P6 LOP3.LUT R7, RZ, R7, RZ, 0x33, !PT ;  /* 0x00000007ff07e212 */ /* 0x000fe400078e33ff */
[----:B------:R-:W-:Y:S01]  /*2d80*/  LOP3.LUT R0, R3, R0, RZ, 0xc0, !PT ;  /* 0x0000000003007212 */ /* 0x000fe200078ec0ff */
[----:B------:R-:W-:Y:S01]  /*2d90*/  IMAD.MOV.U32 R3, RZ, RZ, RZ ;  /* 0x000000ffff037224 */ /* 0x000fe200078e00ff */
[----:B------:R-:W-:Y:S02]  /*2da0*/  @!P0 LOP3.LUT R9, RZ, R9, RZ, 0x33, !PT ;  /* 0x00000009ff098212 */ /* 0x000fe400078e33ff */
[----:B------:R-:W-:-:S04]  /*2db0*/  LOP3.LUT R0, R7, R0, RZ, 0xc0, !PT ;  /* 0x0000000007007212 */ /* 0x000fc800078ec0ff */
[----:B------:R-:W-:-:S04]  /*2dc0*/  LOP3.LUT R0, R9, R0, RZ, 0xc0, !PT ;  /* 0x0000000009007212 */ /* 0x000fc800078ec0ff */
[----:B------:R-:W4:Y:S01]  /*2dd0*/  FLO.U32 R50, R0 ;  /* 0x0000000000327300 */ /* 0x000f2200000e0000 */
[----:B------:R-:W-:-:S07]  /*2de0*/  LOP3.LUT R4, R51, R0, RZ, 0xc0, !PT ;  /* 0x0000000033047212 */ /* 0x000fce00078ec0ff */
[----:B------:R-:W0:Y:S01]  /*2df0*/  POPC R4, R4 ;  /* 0x0000000400047309 */ /* 0x000e220000000000 */
[----:B----4-:R-:W-:-:S13]  /*2e00*/  ISETP.NE.AND P0, PT, R47, R50, PT ;  /* 0x000000322f00720c */ /* 0x010fda0003f05270 */
[----:B0-23--:R-:W-:Y:S05]  /*2e10*/  @P0 BRA `(.L_x_31) ;  /* 0x0000000000080947 */ /* 0x00dfea0003800000 */
[----:B------:R-:W-:-:S06]  /*2e20*/  IMAD R3, R8, 0x4, R5 ;  /* 0x0000000408037824 */ /* 0x000fcc00078e0205 */
[----:B------:R0:W2:Y:S02]  /*2e30*/  ATOMS.ADD R3, [R3], R4 ;  /* 0x000000040303738c */ /* 0x0000a40000000000 */
.L_x_31:
[----:B------:R-:W-:Y:S05]  /*2e40*/  BSYNC.RECONVERGENT B0 ;  /* 0x0000000000007941 */ /* 0x000fea0003800200 */
.L_x_30:
[----:B------:R-:W-:Y:S01]  /*2e50*/  R2P PR, R12, 0x7f ;  /* 0x0000007f0c007804 */ /* 0x000fe20000000000 */
[----:B--2---:R2:W3:Y:S01]  /*2e60*/  SHFL.IDX PT, R3, R3, R50, 0x1f ;  /* 0x00001f3203037589 */ /* 0x0044e200000e0000 */
[----:B------:R-:W-:Y:S01]  /*2e70*/  LOP3.LUT R10, R18, 0x80000000, RZ, 0x3c, !PT ;  /* 0x80000000120a7812 */ /* 0x000fe200078e3cff */
[----:B------:R-:W-:Y:S03]  /*2e80*/  BSSY.RECONVERGENT B0, `(.L_x_32) ;  /* 0x0000023000007945 */ /* 0x000fe60003800200 */
[----:B------:R-:W-:-:S04]  /*2e90*/  SHF.R.U32.HI R10, RZ, UR11, R10 ;  /* 0x0000000bff0a7c19 */ /* 0x000fc8000801160a */
[----:B------:R-:W-:-:S03]  /*2ea0*/  LOP3.LUT R10, R10, UR4, RZ, 0x30, !PT ;  /* 0x000000040a0a7c12 */ /* 0x000fc6000f8e30ff */
        /* <DEDUP_REMOVED lines=20> */
[----:B------:R-:W-:Y:S02]  /*2ff0*/  LOP3.LUT R0, R7, R0, RZ, 0xc0, !PT ;  /* 0x0000000007007212 */ /* 0x000fe400078ec0ff */
[----:B------:R-:W-:Y:S02]  /*3000*/  @!P0 LOP3.LUT R11, RZ, R11, RZ, 0x33, !PT ;  /* 0x0000000bff0b8212 */ /* 0x000fe400078e33ff */
[----:B------:R-:W-:Y:S01]  /*3010*/  LOP3.LUT R0, R9, R0, RZ, 0xc0, !PT ;  /* 0x0000000009007212 */ /* 0x000fe200078ec0ff */
[----:B------:R-:W-:-:S03]  /*3020*/  IMAD.MOV.U32 R9, RZ, RZ, RZ ;  /* 0x000000ffff097224 */ /* 0x000fc600078e00ff */
        /* <DEDUP_REMOVED lines=8> */
.L_x_33:
[----:B------:R-:W-:Y:S05]  /*30b0*/  BSYNC.RECONVERGENT B0 ;  /* 0x0000000000007941 */ /* 0x000fea0003800200 */
.L_x_32:
[----:B------:R-:W-:Y:S01]  /*30c0*/  R2P PR, R10, 0x7f ;  /* 0x0000007f0a007804 */ /* 0x000fe20000000000 */
[----:B--2---:R2:W3:Y:S01]  /*30d0*/  SHFL.IDX PT, R8, R9, R8, 0x1f ;  /* 0x00001f0809087589 */ /* 0x0044e200000e0000 */
[----:B------:R-:W-:Y:S01]  /*30e0*/  SHF.R.U32.HI R48, RZ, UR11, R48 ;  /* 0x0000000bff307c19 */ /* 0x000fe20008011630 */
[----:B------:R-:W-:Y:S01]  /*30f0*/  BSSY.RECONVERGENT B0, `(.L_x_34) ;  /* 0x0000022000007945 */ /* 0x000fe20003800200 */
[----:B------:R-:W-:Y:S02]  /*3100*/  IMAD.MOV.U32 R11, RZ, RZ, RZ ;  /* 0x000000ffff0b7224 */ /* 0x000fe400078e00ff */
        /* <DEDUP_REMOVED lines=30> */
[----:B------:R-:W-:-:S05]  /*32f0*/  IMAD R10, R10, 0x4, R5 ;  /* 0x000000040a0a7824 */ /* 0x000fca00078e0205 */
[----:B------:R0:W2:Y:S02]  /*3300*/  ATOMS.ADD R11, [R10], R7 ;  /* 0x000000070a0b738c */ /* 0x0000a40000000000 */
.L_x_35:
[----:B------:R-:W-:Y:S05]  /*3310*/  BSYNC.RECONVERGENT B0 ;  /* 0x0000000000007941 */ /* 0x000fea0003800200 */
.L_x_34:
[----:B------:R-:W-:Y:S01]  /*3320*/  R2P PR, R48, 0x7f ;  /* 0x0000007f30007804 */ /* 0x000fe20000000000 */
[----:B------:R-:W-:Y:S01]  /*3330*/  BSSY.RECONVERGENT B0, `(.L_x_36) ;  /* 0x0000024000007945 */ /* 0x000fe20003800200 */
[----:B------:R-:W-:Y:S01]  /*3340*/  SHF.R.U32.HI R46, RZ, UR11, R46 ;  /* 0x0000000bff2e7c19 */ /* 0x000fe2000801162e */
[----:B------:R-:W-:-:S03]  /*3350*/  IMAD.MOV.U32 R13, RZ, RZ, RZ ;  /* 0x000000ffff0d7224 */ /* 0x000fc600078e00ff */
[----:B------:R-:W-:-:S07]  /*3360*/  LOP3.LUT R46, R46, UR4, RZ, 0x30, !PT ;  /* 0x000000042e2e7c12 */ /* 0x000fce000f8e30ff */
[----:B------:R-:W-:Y:S02]  /*3370*/  VOTE.ANY R9, PT, P0 ;  /* 0x0000000000097806 */ /* 0x000fe400000e0100 */
[----:B0-----:R-:W-:Y:S02]  /*3380*/  VOTE.ANY R10, PT, P1 ;  /* 0x00000000000a7806 */ /* 0x001fe400008e0100 */
[----:B------:R-:W-:Y:S02]  /*3390*/  @!P0 LOP3.LUT R9, RZ, R9, RZ, 0x33, !PT ;  /* 0x00000009ff098212 */ /* 0x000fe400078e33ff */
[----:B------:R-:W-:Y:S02]  /*33a0*/  @!P1 LOP3.LUT R10, RZ, R10, RZ, 0x33, !PT ;  /* 0x0000000aff0a9212 */ /* 0x000fe400078e33ff */
[----:B------:R-:W-:Y:S02]  /*33b0*/  VOTE.ANY R50, PT, P2 ;  /* 0x0000000000327806 */ /* 0x000fe400010e0100 */
[----:B------:R-:W-:-:S02]  /*33c0*/  LOP3.LUT R9, R10, R9, RZ, 0xc0, !PT ;  /* 0x000000090a097212 */ /* 0x000fc400078ec0ff */
[----:B------:R-:W-:Y:S02]  /*33d0*/  VOTE.ANY R10, PT, P3 ;  /* 0x00000000000a7806 */ /* 0x000fe400018e0100 */
[----:B------:R-:W-:Y:S02]  /*33e0*/  @!P2 LOP3.LUT R50, RZ, R50, RZ, 0x33, !PT ;  /* 0x00000032ff32a212 */ /* 0x000fe400078e33ff */
[----:B------:R-:W-:Y:S02]  /*33f0*/  @!P3 LOP3.LUT R10, RZ, R10, RZ, 0x33, !PT ;  /* 0x0000000aff0ab212 */ /* 0x000fe400078e33ff */
[----:B------:R-:W-:Y:S02]  /*3400*/  LOP3.LUT R9, R50, R9, RZ, 0xc0, !PT ;  /* 0x0000000932097212 */ /* 0x000fe400078ec0ff */
[----:B------:R-:W-:Y:S02]  /*3410*/  LOP3.LUT P0, RZ, R48, 0x80, RZ, 0xc0, !PT ;  /* 0x0000008030ff7812 */ /* 0x000fe4000780c0ff */
[----:B------:R-:W-:-:S02]  /*3420*/  VOTE.ANY R50, PT, P4 ;  /* 0x0000000000327806 */ /* 0x000fc400020e0100 */
[----:B------:R-:W-:Y:S02]  /*3430*/  LOP3.LUT R9, R10, R9, RZ, 0xc0, !PT ;  /* 0x000000090a097212 */ /* 0x000fe400078ec0ff */
[----:B------:R-:W-:Y:S02]  /*3440*/  VOTE.ANY R10, PT, P5 ;  /* 0x00000000000a7806 */ /* 0x000fe400028e0100 */
[----:B------:R-:W-:Y:S02]  /*3450*/  @!P4 LOP3.LUT R50, RZ, R50, RZ, 0x33, !PT ;  /* 0x00000032ff32c212 */ /* 0x000fe400078e33ff */
[----:B------:R-:W-:Y:S02]  /*3460*/  @!P5 LOP3.LUT R10, RZ, R10, RZ, 0x33, !PT ;  /* 0x0000000aff0ad212 */ /* 0x000fe400078e33ff */
[----:B------:R-:W-:Y:S02]  /*3470*/  LOP3.LUT R9, R50, R9, RZ, 0xc0, !PT ;  /* 0x0000000932097212 */ /* 0x000fe400078ec0ff */
[----:B------:R-:W-:-:S02]  /*3480*/  VOTE.ANY R50, PT, P6 ;  /* 0x0000000000327806 */ /* 0x000fc400030e0100 */
[----:B------:R-:W-:Y:S02]  /*3490*/  LOP3.LUT R9, R10, R9, RZ, 0xc0, !PT ;  /* 0x000000090a097212 */ /* 0x000fe400078ec0ff */
[----:B------:R-:W-:Y:S02]  /*34a0*/  VOTE.ANY R10, PT, P0 ;  /* 0x00000000000a7806 */ /* 0x000fe400000e0100 */
[----:B------:R-:W-:Y:S02]  /*34b0*/  @!P6 LOP3.LUT R50, RZ, R50, RZ, 0x33, !PT ;  /* 0x00000032ff32e212 */ /* 0x000fe400078e33ff */
[----:B------:R-:W-:Y:S02]  /*34c0*/  @!P0 LOP3.LUT R10, RZ, R10, RZ, 0x33, !PT ;  /* 0x0000000aff0a8212 */ /* 0x000fe400078e33ff */
[----:B------:R-:W-:-:S04]  /*34d0*/  LOP3.LUT R9, R50, R9, RZ, 0xc0, !PT ;  /* 0x0000000932097212 */ /* 0x000fc800078ec0ff */
[----:B------:R-:W-:Y:S02]  /*34e0*/  LOP3.LUT R19, R10, R9, RZ, 0xc0, !PT ;  /* 0x000000090a137212 */ /* 0x000fe400078ec0ff */
[----:B--2---:R0:W2:Y:S02]  /*34f0*/  SHFL.IDX PT, R10, R11, R12, 0x1f ;  /* 0x00001f0c0b0a7589 */ /* 0x0040a400000e0000 */
[----:B------:R-:W3:Y:S01]  /*3500*/  FLO.U32 R50, R19 ;  /* 0x0000001300327300 */ /* 0x000ee200000e0000 */
[----:B------:R-:W-:-:S07]  /*3510*/  LOP3.LUT R9, R51, R19, RZ, 0xc0, !PT ;  /* 0x0000001333097212 */ /* 0x000fce00078ec0ff */
[----:B------:R-:W4:Y:S01]  /*3520*/  POPC R9, R9 ;  /* 0x0000000900097309 */ /* 0x000f220000000000 */
[----:B---3--:R-:W-:-:S13]  /*3530*/  ISETP.NE.AND P0, PT, R47, R50, PT ;  /* 0x000000322f00720c */ /* 0x008fda0003f05270 */
[----:B0-2-4-:R-:W-:Y:S05]  /*3540*/  @P0 BRA `(.L_x_37) ;  /* 0x0000000000080947 */ /* 0x015fea0003800000 */
[----:B------:R-:W-:-:S05]  /*3550*/  IMAD R48, R48, 0x4, R5 ;  /* 0x0000000430307824 */ /* 0x000fca00078e0205 */
[----:B------:R0:W2:Y:S02]  /*3560*/  ATOMS.ADD R13, [R48], R9 ;  /* 0x00000009300d738c */ /* 0x0000a40000000000 */
.L_x_37:
[----:B------:R-:W-:Y:S05]  /*3570*/  BSYNC.RECONVERGENT B0 ;  /* 0x0000000000007941 */ /* 0x000fea0003800200 */
.L_x_36:
[----:B------:R-:W-:Y:S01]  /*3580*/  R2P PR, R46, 0x7f ;  /* 0x0000007f2e007804 */ /* 0x000fe20000000000 */
[----:B------:R-:W-:Y:S01]  /*3590*/  BSSY.RECONVERGENT B0, `(.L_x_38) ;  /* 0x0000024000007945 */ /* 0x000fe20003800200 */
[----:B------:R-:W-:Y:S01]  /*35a0*/  SHF.R.U32.HI R52, RZ, UR11, R45 ;  /* 0x0000000bff347c19 */ /* 0x000fe2000801162d */
[----:B------:R-:W-:-:S03]  /*35b0*/  IMAD.MOV.U32 R19, RZ, RZ, RZ ;  /* 0x000000ffff137224 */ /* 0x000fc600078e00ff */
[----:B------:R-:W-:-:S07]  /*35c0*/  LOP3.LUT R52, R52, UR4, RZ, 0x30, !PT ;  /* 0x0000000434347c12 */ /* 0x000fce000f8e30ff */
[----:B------:R-:W-:Y:S02]  /*35d0*/  VOTE.ANY R11, PT, P0 ;  /* 0x00000000000b7806 */ /* 0x000fe400000e0100 */
[----:B------:R-:W-:Y:S02]  /*35e0*/  VOTE.ANY R12, PT, P1 ;  /* 0x00000000000c7806 */ /* 0x000fe400008e0100 */
[----:B------:R-:W-:Y:S02]  /*35f0*/  @!P0 LOP3.LUT R11, RZ, R11, RZ, 0x33, !PT ;  /* 0x0000000bff0b8212 */ /* 0x000fe400078e33ff */
[----:B------:R-:W-:Y:S02]  /*3600*/  @!P1 LOP3.LUT R12, RZ, R12, RZ, 0x33, !PT ;  /* 0x0000000cff0c9212 */ /* 0x000fe400078e33ff */
[----:B0-----:R-:W-:Y:S02]  /*3610*/  VOTE.ANY R48, PT, P2 ;  /* 0x0000000000307806 */ /* 0x001fe400010e0100 */
[----:B------:R-:W-:-:S02]  /*3620*/  LOP3.LUT R11, R12, R11, RZ, 0xc0, !PT ;  /* 0x0000000b0c0b7212 */ /* 0x000fc400078ec0ff */
[----:B------:R-:W-:Y:S02]  /*3630*/  @!P2 LOP3.LUT R48, RZ, R48, RZ, 0x33, !PT ;  /* 0x00000030ff30a212 */ /* 0x000fe400078e33ff */
[----:B------:R-:W-:Y:S02]  /*3640*/  VOTE.ANY R12, PT, P3 ;  /* 0x00000000000c7806 */ /* 0x000fe400018e0100 */
[----:B------:R-:W-:Y:S02]  /*3650*/  LOP3.LUT R11, R48, R11, RZ, 0xc0, !PT ;  /* 0x0000000b300b7212 */ /* 0x000fe400078ec0ff */
[----:B------:R-:W-:Y:S02]  /*3660*/  @!P3 LOP3.LUT R12, RZ, R12, RZ, 0x33, !PT ;  /* 0x0000000cff0cb212 */ /* 0x000fe400078e33ff */
[----:B------:R-:W-:Y:S02]  /*3670*/  LOP3.LUT P0, RZ, R46, 0x80, RZ, 0xc0, !PT ;  /* 0x000000802eff7812 */ /* 0x000fe4000780c0ff */
[----:B------:R-:W-:-:S02]  /*3680*/  LOP3.LUT R11, R12, R11, RZ, 0xc0, !PT ;  /* 0x0000000b0c0b7212 */ /* 0x000fc400078ec0ff */
[----:B------:R-:W-:Y:S02]  /*3690*/  VOTE.ANY R12, PT, P4 ;  /* 0x00000000000c7806 */ /* 0x000fe400020e0100 */
[----:B------:R-:W-:Y:S02]  /*36a0*/  VOTE.ANY R48, PT, P5 ;  /* 0x0000000000307806 */ /* 0x000fe400028e0100 */
[----:B------:R-:W-:Y:S02]  /*36b0*/  @!P4 LOP3.LUT R12, RZ, R12, RZ, 0x33, !PT ;  /* 0x0000000cff0cc212 */ /* 0x000fe400078e33ff */
[----:B------:R-:W-:Y:S02]  /*36c0*/  @!P5 LOP3.LUT R48, RZ, R48, RZ, 0x33, !PT ;  /* 0x00000030ff30d212 */ /* 0x000fe400078e33ff */
[----:B------:R-:W-:Y:S02]  /*36d0*/  LOP3.LUT R11, R12, R11, RZ, 0xc0, !PT ;  /* 0x0000000b0c0b7212 */ /* 0x000fe400078ec0ff */
[----:B------:R-:W-:-:S02]  /*36e0*/  VOTE.ANY R12, PT, P6 ;  /* 0x00000000000c7806 */ /* 0x000fc400030e0100 */
[----:B------:R-:W-:Y:S02]  /*36f0*/  LOP3.LUT R11, R48, R11, RZ, 0xc0, !PT ;  /* 0x0000000b300b7212 */ /* 0x000fe400078ec0ff */
[----:B------:R-:W-:Y:S02]  /*3700*/  @!P6 LOP3.LUT R12, RZ, R12, RZ, 0x33, !PT ;  /* 0x0000000cff0ce212 */ /* 0x000fe400078e33ff */
[----:B------:R-:W-:Y:S02]  /*3710*/  VOTE.ANY R48, PT, P0 ;  /* 0x0000000000307806 */ /* 0x000fe400000e0100 */
[----:B------:R-:W-:Y:S02]  /*3720*/  LOP3.LUT R11, R12, R11, RZ, 0xc0, !PT ;  /* 0x0000000b0c0b7212 */ /* 0x000fe400078ec0ff */
[----:B------:R-:W-:Y:S01]  /*3730*/  @!P0 LOP3.LUT R48, RZ, R48, RZ, 0x33, !PT ;  /* 0x00000030ff308212 */ /* 0x000fe200078e33ff */
[----:B--2---:R0:W2:Y:S03]  /*3740*/  SHFL.IDX PT, R12, R13, R50, 0x1f ;  /* 0x00001f320d0c7589 */ /* 0x0040a600000e0000 */
[----:B------:R-:W-:-:S04]  /*3750*/  LOP3.LUT R49, R48, R11, RZ, 0xc0, !PT ;  /* 0x0000000b30317212 */ /* 0x000fc800078ec0ff */
[----:B------:R-:W3:Y:S01]  /*3760*/  FLO.U32 R48, R49 ;  /* 0x0000003100307300 */ /* 0x000ee200000e0000 */
[----:B------:R-:W-:-:S07]  /*3770*/  LOP3.LUT R11, R51, R49, RZ, 0xc0, !PT ;  /* 0x00000031330b7212 */ /* 0x000fce00078ec0ff */
[----:B------:R-:W4:Y:S01]  /*3780*/  POPC R11, R11 ;  /* 0x0000000b000b7309 */ /* 0x000f220000000000 */
[----:B---3--:R-:W-:-:S13]  /*3790*/  ISETP.NE.AND P0, PT, R47, R48, PT ;  /* 0x000000302f00720c */ /* 0x008fda0003f05270 */
[----:B0-2-4-:R-:W-:Y:S05]  /*37a0*/  @P0 BRA `(.L_x_39) ;  /* 0x0000000000080947 */ /* 0x015fea0003800000 */
[----:B------:R-:W-:-:S05]  /*37b0*/  IMAD R46, R46, 0x4, R5 ;  /* 0x000000042e2e7824 */ /* 0x000fca00078e0205 */
[----:B------:R0:W2:Y:S02]  /*37c0*/  ATOMS.ADD R19, [R46], R11 ;  /* 0x0000000b2e13738c */ /* 0x0000a40000000000 */
.L_x_39:
[----:B------:R-:W-:Y:S05]  /*37d0*/  BSYNC.RECONVERGENT B0 ;  /* 0x0000000000007941 */ /* 0x000fea0003800200 */
.L_x_38:
[----:B------:R-:W-:Y:S01]  /*37e0*/  R2P PR, R52, 0x7f ;  /* 0x0000007f34007804 */ /* 0x000fe20000000000 */
[----:B--2---:R2:W3:Y:S01]  /*37f0*/  SHFL.IDX PT, R48, R19, R48, 0x1f ;  /* 0x00001f3013307589 */ /* 0x0044e200000e0000 */
[----:B------:R-:W-:Y:S01]  /*3800*/  BSSY.RECONVERGENT B0, `(.L_x_40) ;  /* 0x0000023000007945 */ /* 0x000fe20003800200 */
[----:B------:R-:W-:-:S10]  /*3810*/  IMAD.MOV.U32 R49, RZ, RZ, RZ ;  /* 0x000000ffff317224 */ /* 0x000fd400078e00ff */
[----:B------:R-:W-:Y:S02]  /*3820*/  VOTE.ANY R13, PT, P0 ;  /* 0x00000000000d7806 */ /* 0x000fe400000e0100 */
[----:B0-----:R-:W-:Y:S02]  /*3830*/  VOTE.ANY R46, PT, P1 ;  /* 0x00000000002e7806 */ /* 0x001fe400008e0100 */
[----:B------:R-:W-:Y:S02]  /*3840*/  @!P0 LOP3.LUT R13, RZ, R13, RZ, 0x33, !PT ;  /* 0x0000000dff0d8212 */ /* 0x000fe400078e33ff */
[----:B------:R-:W-:Y:S02]  /*3850*/  @!P1 LOP3.LUT R46, RZ, R46, RZ, 0x33, !PT ;  /* 0x0000002eff2e9212 */ /* 0x000fe400078e33ff */
[----:B------:R-:W-:Y:S02]  /*3860*/  LOP3.LUT P0, RZ, R52, 0x80, RZ, 0xc0, !PT ;  /* 0x0000008034ff7812 */ /* 0x000fe4000780c0ff */
[----:B------:R-:W-:-:S02]  /*3870*/  LOP3.LUT R13, R46, R13, RZ, 0xc0, !PT ;  /* 0x0000000d2e0d7212 */ /* 0x000fc400078ec0ff */
[----:B------:R-:W-:-:S04]  /*3880*/  VOTE.ANY R46, PT, P2 ;  /* 0x00000000002e7806 */ /* 0x000fc800010e0100 */
[----:B------:R-:W-:-:S04]  /*3890*/  @!P2 LOP3.LUT R46, RZ, R46, RZ, 0x33, !PT ;  /* 0x0000002eff2ea212 */ /* 0x000fc800078e33ff */
[----:B------:R-:W-:Y:S02]  /*38a0*/  LOP3.LUT R13, R46, R13, RZ, 0xc0, !PT ;  /* 0x0000000d2e0d7212 */ /* 0x000fe400078ec0ff */
        /* <DEDUP_REMOVED lines=15> */
[----:B------:R-:W-:Y:S02]  /*39a0*/  SHF.R.U32.HI R13, RZ, UR11, R44 ;  /* 0x0000000bff0d7c19 */ /* 0x000fe4000801162c */
[----:B------:R-:W0:Y:S01]  /*39b0*/  FLO.U32 R45, R50 ;  /* 0x00000032002d7300 */ /* 0x000e2200000e0000 */
[----:B------:R-:W-:Y:S02]  /*39c0*/  LOP3.LUT R46, R51, R50, RZ, 0xc0, !PT ;  /* 0x00000032332e7212 */ /* 0x000fe400078ec0ff */
[----:B------:R-:W-:-:S05]  /*39d0*/  LOP3.LUT R13, R13, UR4, RZ, 0x30, !PT ;  /* 0x000000040d0d7c12 */ /* 0x000fca000f8e30ff */
[----:B------:R-:W4:Y:S01]  /*39e0*/  POPC R46, R46 ;  /* 0x0000002e002e7309 */ /* 0x000f220000000000 */
[----:B0-----:R-:W-:-:S13]  /*39f0*/  ISETP.NE.AND P0, PT, R47, R45, PT ;  /* 0x0000002d2f00720c */ /* 0x001fda0003f05270 */
[----:B--234-:R-:W-:Y:S05]  /*3a00*/  @P0 BRA `(.L_x_41) ;  /* 0x0000000000080947 */ /* 0x01cfea0003800000 */
[----:B------:R-:W-:-:S06]  /*3a10*/  IMAD R49, R52, 0x4, R5 ;  /* 0x0000000434317824 */ /* 0x000fcc00078e0205 */
[----:B------:R0:W2:Y:S02]  /*3a20*/  ATOMS.ADD R49, [R49], R46 ;  /* 0x0000002e3131738c */ /* 0x0000a40000000000 */
.L_x_41:
[----:B------:R-:W-:Y:S05]  /*3a30*/  BSYNC.RECONVERGENT B0 ;  /* 0x0000000000007941 */ /* 0x000fea0003800200 */
.L_x_40:
        /* <DEDUP_REMOVED lines=37> */
.L_x_43:
[----:B------:R-:W-:Y:S05]  /*3c90*/  BSYNC.RECONVERGENT B0 ;  /* 0x0000000000007941 */ /* 0x000fea0003800200 */
.L_x_42:
[----:B------:R-:W-:Y:S01]  /*3ca0*/  R2P PR, R52, 0x7f ;  /* 0x0000007f34007804 */ /* 0x000fe20000000000 */
[----:B------:R-:W-:Y:S01]  /*3cb0*/  IMAD.IADD R27, R26, 0x1, R27 ;  /* 0x000000011a1b7824 */ /* 0x000fe200078e021b */
[----:B------:R-:W-:Y:S01]  /*3cc0*/  BSSY.RECONVERGENT B0, `(.L_x_44) ;  /* 0x0000025000007945 */ /* 0x000fe20003800200 */
[----:B-12---:R1:W2:Y:S10]  /*3cd0*/  SHFL.IDX PT, R26, R50, R53, 0x1f ;  /* 0x00001f35321a7589 */ /* 0x0062b400000e0000 */
[----:B0-----:R-:W-:Y:S01]  /*3ce0*/  VOTE.ANY R13, PT, P0 ;  /* 0x00000000000d7806 */ /* 0x001fe200000e0100 */
[----:B-1----:R-:W0:Y:S01]  /*3cf0*/  S2R R53, SR_LEMASK ;  /* 0x0000000000357919 */ /* 0x002e220000003a00 */
[----:B------:R-:W-:Y:S01]  /*3d00*/  VOTE.ANY R19, PT, P1 ;  /* 0x0000000000137806 */ /* 0x000fe200008e0100 */
[----:B------:R-:W-:Y:S01]  /*3d10*/  IMAD.MOV.U32 R50, RZ, RZ, RZ ;  /* 0x000000ffff327224 */ /* 0x000fe200078e00ff */
[----:B------:R-:W-:-:S02]  /*3d20*/  @!P0 LOP3.LUT R13, RZ, R13, RZ, 0x33, !PT ;  /* 0x0000000dff0d8212 */ /* 0x000fc400078e33ff */
[----:B------:R-:W-:Y:S02]  /*3d30*/  @!P1 LOP3.LUT R19, RZ, R19, RZ, 0x33, !PT ;  /* 0x00000013ff139212 */ /* 0x000fe400078e33ff */
[----:B------:R-:W-:Y:S02]  /*3d40*/  LOP3.LUT P0, RZ, R52, 0x80, RZ, 0xc0, !PT ;  /* 0x0000008034ff7812 */ /* 0x000fe4000780c0ff */
[----:B------:R-:W-:Y:S02]  /*3d50*/  LOP3.LUT R13, R19, R13, RZ, 0xc0, !PT ;  /* 0x0000000d130d7212 */ /* 0x000fe400078ec0ff */
[----:B------:R-:W-:-:S04]  /*3d60*/  VOTE.ANY R19, PT, P2 ;  /* 0x0000000000137806 */ /* 0x000fc800010e0100 */
[----:B------:R-:W-:-:S04]  /*3d70*/  @!P2 LOP3.LUT R19, RZ, R19, RZ, 0x33, !PT ;  /* 0x00000013ff13a212 */ /* 0x000fc800078e33ff */
[----:B------:R-:W-:Y:S02]  /*3d80*/  LOP3.LUT R13, R19, R13, RZ, 0xc0, !PT ;  /* 0x0000000d130d7212 */ /* 0x000fe400078ec0ff */
[----:B------:R-:W-:Y:S02]  /*3d90*/  VOTE.ANY R19, PT, P3 ;  /* 0x0000000000137806 */ /* 0x000fe400018e0100 */
[----:B------:R-:W-:Y:S02]  /*3da0*/  VOTE.ANY R51, PT, P0 ;  /* 0x0000000000337806 */ /* 0x000fe400000e0100 */
[----:B------:R-:W-:Y:S02]  /*3db0*/  @!P3 LOP3.LUT R19, RZ, R19, RZ, 0x33, !PT ;  /* 0x00000013ff13b212 */ /* 0x000fe400078e33ff */
[----:B------:R-:W-:Y:S02]  /*3dc0*/  @!P0 LOP3.LUT R51, RZ, R51, RZ, 0x33, !PT ;  /* 0x00000033ff338212 */ /* 0x000fe400078e33ff */
        /* <DEDUP_REMOVED lines=11> */
[----:B------:R-:W-:Y:S02]  /*3e80*/  LOP3.LUT R51, R51, R13, RZ, 0xc0, !PT ;  /* 0x0000000d33337212 */ /* 0x000fe400078ec0ff */
[----:B------:R-:W-:Y:S02]  /*3e90*/  LOP3.LUT R19, R19, UR4, RZ, 0x30, !PT ;  /* 0x0000000413137c12 */ /* 0x000fe4000f8e30ff */
[----:B------:R-:W1:Y:S01]  /*3ea0*/  FLO.U32 R49, R51 ;  /* 0x0000003300317300 */ /* 0x000e6200000e0000 */
[----:B0-----:R-:W-:-:S07]  /*3eb0*/  LOP3.LUT R13, R53, R51, RZ, 0xc0, !PT ;  /* 0x00000033350d7212 */ /* 0x001fce00078ec0ff */
[----:B------:R-:W0:Y:S01]  /*3ec0*/  POPC R13, R13 ;  /* 0x0000000d000d7309 */ /* 0x000e220000000000 */
[----:B-1----:R-:W-:-:S13]  /*3ed0*/  ISETP.NE.AND P0, PT, R47, R49, PT ;  /* 0x000000312f00720c */ /* 0x002fda0003f05270 */
[----:B0-2---:R-:W-:Y:S05]  /*3ee0*/  @P0 BRA `(.L_x_45) ;  /* 0x0000000000080947 */ /* 0x005fea0003800000 */
[----:B------:R-:W-:-:S06]  /*3ef0*/  IMAD R50, R52, 0x4, R5 ;  /* 0x0000000434327824 */ /* 0x000fcc00078e0205 */
[----:B------:R0:W1:Y:S02]  /*3f00*/  ATOMS.ADD R50, [R50], R13 ;  /* 0x0000000d3232738c */ /* 0x0000640000000000 */
.L_x_45:
[----:B------:R-:W-:Y:S05]  /*3f10*/  BSYNC.RECONVERGENT B0 ;  /* 0x0000000000007941 */ /* 0x000fea0003800200 */
.L_x_44:
[----:B------:R-:W-:Y:S01]  /*3f20*/  R2P PR, R19, 0x7f ;  /* 0x0000007f13007804 */ /* 0x000fe20000000000 */
[----:B------:R-:W-:Y:S01]  /*3f30*/  IMAD.IADD R4, R4, 0x1, R3 ;  /* 0x0000000104047824 */ /* 0x000fe200078e0203 */
[----:B------:R-:W-:Y:S01]  /*3f40*/  BSSY.RECONVERGENT B0, `(.L_x_46) ;  /* 0x0000025000007945 */ /* 0x000fe20003800200 */
[----:B------:R-:W-:Y:S01]  /*3f50*/  IMAD.IADD R8, R0, 0x1, R8 ;  /* 0x0000000100087824 */ /* 0x000fe200078e0208 */
[----:B------:R-:W-:-:S09]  /*3f60*/  SHF.R.U32.HI R0, RZ, UR11, R41 ;  /* 0x0000000bff007c19 */ /* 0x000fd20008011629 */
        /* <DEDUP_REMOVED lines=23> */
[----:B-1----:R1:W2:Y:S02]  /*40e0*/  SHFL.IDX PT, R51, R50, R49, 0x1f ;  /* 0x00001f3132337589 */ /* 0x0022a400000e0000 */
[----:B------:R-:W-:-:S04]  /*40f0*/  LOP3.LUT R52, R3, R52, RZ, 0xc0, !PT ;  /* 0x0000003403347212 */ /* 0x000fc800078ec0ff */
[----:B------:R-:W3:Y:S01]  /*4100*/  FLO.U32 R3, R52 ;  /* 0x0000003400037300 */ /* 0x000ee200000e0000 */
[----:B------:R-:W-:Y:S02]  /*4110*/  LOP3.LUT R53, R53, R52, RZ, 0xc0, !PT ;  /* 0x0000003435357212 */ /* 0x000fe400078ec0ff */
[----:B-1----:R-:W-:Y:S01]  /*4120*/  LOP3.LUT R50, R0, UR4, RZ, 0x30, !PT ;  /* 0x0000000400327c12 */ /* 0x002fe2000f8e30ff */
[----:B------:R-:W-:-:S04]  /*4130*/  IMAD.MOV.U32 R0, RZ, RZ, RZ ;  /* 0x000000ffff007224 */ /* 0x000fc800078e00ff */
[----:B------:R1:W4:Y:S01]  /*4140*/  POPC R49, R53 ;  /* 0x0000003500317309 */ /* 0x0003220000000000 */
[----:B---3--:R-:W-:-:S13]  /*4150*/  ISETP.NE.AND P0, PT, R47, R3, PT ;  /* 0x000000032f00720c */ /* 0x008fda0003f05270 */
[----:B-12-4-:R-:W-:Y:S05]  /*4160*/  @P0 BRA `(.L_x_47) ;  /* 0x0000000000080947 */ /* 0x016fea0003800000 */
[----:B------:R-:W-:-:S06]  /*4170*/  IMAD R0, R19, 0x4, R5 ;  /* 0x0000000413007824 */ /* 0x000fcc00078e0205 */
[----:B------:R1:W2:Y:S02]  /*4180*/  ATOMS.ADD R0, [R0], R49 ;  /* 0x000000310000738c */ /* 0x0002a40000000000 */
.L_x_47:
[----:B------:R-:W-:Y:S05]  /*4190*/  BSYNC.RECONVERGENT B0 ;  /* 0x0000000000007941 */ /* 0x000fea0003800200 */
.L_x_46:
[----:B------:R-:W-:Y:S01]  /*41a0*/  R2P PR, R50, 0x7f ;  /* 0x0000007f32007804 */ /* 0x000fe20000000000 */
[----:B------:R-:W3:Y:S01]  /*41b0*/  S2R R53, SR_LEMASK ;  /* 0x0000000000357919 */ /* 0x000ee20000003a00 */
[----:B------:R-:W-:Y:S01]  /*41c0*/  IMAD.IADD R10, R7, 0x1, R10 ;  /* 0x00000001070a7824 */ /* 0x000fe200078e020a */
[----:B------:R-:W-:Y:S01]  /*41d0*/  BSSY.RECONVERGENT B0, `(.L_x_48) ;  /* 0x0000025000007945 */ /* 0x000fe20003800200 */
[----:B------:R-:W-:Y:S01]  /*41e0*/  IMAD.IADD R12, R9, 0x1, R12 ;  /* 0x00000001090c7824 */ /* 0x000fe200078e020c */
[----:B------:R-:W-:-:S04]  /*41f0*/  SHF.R.U32.HI R9, RZ, UR11, R40 ;  /* 0x0000000bff097c19 */ /* 0x000fc80008011628 */
[----:B------:R-:W-:-:S04]  /*4200*/  LOP3.LUT R9, R9, UR4, RZ, 0x30, !PT ;  /* 0x0000000409097c12 */ /* 0x000fc8000f8e30ff */
        /* <DEDUP_REMOVED lines=23> */
[----:B--2---:R2:W4:Y:S02]  /*4380*/  SHFL.IDX PT, R19, R0, R3, 0x1f ;  /* 0x00001f0300137589 */ /* 0x00452400000e0000 */
[----:B------:R-:W-:-:S04]  /*4390*/  LOP3.LUT R52, R7, R52, RZ, 0xc0, !PT ;  /* 0x0000003407347212 */ /* 0x000fc800078ec0ff */
[----:B------:R-:W5:Y:S01]  /*43a0*/  FLO.U32 R7, R52 ;  /* 0x0000003400077300 */ /* 0x000f6200000e0000 */
[----:B---3--:R-:W-:Y:S01]  /*43b0*/  LOP3.LUT R53, R53, R52, RZ, 0xc0, !PT ;  /* 0x0000003435357212 */ /* 0x008fe200078ec0ff */
[----:B--2---:R-:W-:-:S06]  /*43c0*/  IMAD.MOV.U32 R0, RZ, RZ, RZ ;  /* 0x000000ffff007224 */ /* 0x004fcc00078e00ff */
[----:B------:R2:W3:Y:S01]  /*43d0*/  POPC R3, R53 ;  /* 0x0000003500037309 */ /* 0x0004e20000000000 */
[----:B-----5:R-:W-:-:S13]  /*43e0*/  ISETP.NE.AND P0, PT, R47, R7, PT ;  /* 0x000000072f00720c */ /* 0x020fda0003f05270 */
[----:B--234-:R-:W-:Y:S05]  /*43f0*/  @P0 BRA `(.L_x_49) ;  /* 0x0000000000080947 */ /* 0x01cfea0003800000 */
[----:B------:R-:W-:-:S06]  /*4400*/  IMAD R0, R50, 0x4, R5 ;  /* 0x0000000432007824 */ /* 0x000fcc00078e0205 */
[----:B------:R2:W3:Y:S02]  /*4410*/  ATOMS.ADD R0, [R0], R3 ;  /* 0x000000030000738c */ /* 0x0004e40000000000 */
.L_x_49:
[----:B------:R-:W-:Y:S05]  /*4420*/  BSYNC.RECONVERGENT B0 ;  /* 0x0000000000007941 */ /* 0x000fea0003800200 */
.L_x_48:
[----:B------:R-:W-:Y:S01]  /*4430*/  R2P PR, R9, 0x7f ;  /* 0x0000007f09007804 */ /* 0x000fe20000000000 */
[----:B------:R-:W-:Y:S01]  /*4440*/  IMAD.IADD R48, R11, 0x1, R48 ;  /* 0x000000010b307824 */ /* 0x000fe200078e0230 */
[----:B------:R-:W4:Y:S01]  /*4450*/  S2R R53, SR_LEMASK ;  /* 0x0000000000357919 */ /* 0x000f220000003a00 */
[----:B------:R-:W-:Y:S01]  /*4460*/  IMAD.IADD R45, R46, 0x1, R45 ;  /* 0x000000012e2d7824 */ /* 0x000fe200078e022d */
[----:B------:R-:W-:Y:S01]  /*4470*/  SHF.R.U32.HI R46, RZ, UR11, R39 ;  /* 0x0000000bff2e7c19 */ /* 0x000fe20008011627 */
[----:B------:R-:W-:Y:S03]  /*4480*/  BSSY.RECONVERGENT B0, `(.L_x_50) ;  /* 0x0000023000007945 */ /* 0x000fe60003800200 */
[----:B------:R-:W-:-:S05]  /*4490*/  LOP3.LUT R46, R46, UR4, RZ, 0x30, !PT ;  /* 0x000000042e2e7c12 */ /* 0x000fca000f8e30ff */
        /* <DEDUP_REMOVED lines=23> */
[----:B---3--:R3:W0:Y:S02]  /*4610*/  SHFL.IDX PT, R50, R0, R7, 0x1f ;  /* 0x00001f0700327589 */ /* 0x00862400000e0000 */
[----:B------:R-:W-:-:S04]  /*4620*/  LOP3.LUT R52, R52, R11, RZ, 0xc0, !PT ;  /* 0x0000000b34347212 */ /* 0x000fc800078ec0ff */
[----:B------:R-:W5:Y:S01]  /*4630*/  FLO.U32 R11, R52 ;  /* 0x00000034000b7300 */ /* 0x000f6200000e0000 */
[----:B----4-:R-:W-:Y:S01]  /*4640*/  LOP3.LUT R53, R53, R52, RZ, 0xc0, !PT ;  /* 0x0000003435357212 */ /* 0x010fe200078ec0ff */
[----:B---3--:R-:W-:-:S06]  /*4650*/  IMAD.MOV.U32 R0, RZ, RZ, RZ ;  /* 0x000000ffff007224 */ /* 0x008fcc00078e00ff */
[----:B------:R3:W4:Y:S01]  /*4660*/  POPC R7, R53 ;  /* 0x0000003500077309 */ /* 0x0007220000000000 */
[----:B-----5:R-:W-:-:S13]  /*4670*/  ISETP.NE.AND P0, PT, R47, R11, PT ;  /* 0x0000000b2f00720c */ /* 0x020fda0003f05270 */
[----:B0--34-:R-:W-:Y:S05]  /*4680*/  @P0 BRA `(.L_x_51) ;  /* 0x0000000000080947 */ /* 0x019fea0003800000 */
[----:B------:R-:W-:-:S06]  /*4690*/  IMAD R0, R9, 0x4, R5 ;  /* 0x0000000409007824 */ /* 0x000fcc00078e0205 */
[----:B------:R0:W3:Y:S02]  /*46a0*/  ATOMS.ADD R0, [R0], R7 ;  /* 0x000000070000738c */ /* 0x0000e40000000000 */
.L_x_51:
[----:B------:R-:W-:Y:S05]  /*46b0*/  BSYNC.RECONVERGENT B0 ;  /* 0x0000000000007941 */ /* 0x000fea0003800200 */
.L_x_50:
        /* <DEDUP_REMOVED lines=40> */
.L_x_53:
[----:B------:R-:W-:Y:S05]  /*4940*/  BSYNC.RECONVERGENT B0 ;  /* 0x0000000000007941 */ /* 0x000fea0003800200 */
.L_x_52:
[----:B------:R-:W-:Y:S01]  /*4950*/  R2P PR, R13, 0x7f ;  /* 0x0000007f0d007804 */ /* 0x000fe20000000000 */
[----:B------:R-:W-:Y:S01]  /*4960*/  IMAD.IADD R19, R49, 0x1, R19 ;  /* 0x0000000131137824 */ /* 0x000fe200078e0213 */
[----:B------:R-:W2:Y:S01]  /*4970*/  S2R R53, SR_LEMASK ;  /* 0x0000000000357919 */ /* 0x000ea20000003a00 */
[----:B------:R-:W-:Y:S01]  /*4980*/  IMAD.IADD R50, R3, 0x1, R50 ;  /* 0x0000000103327824 */ /* 0x000fe200078e0232 */
[----:B------:R-:W-:Y:S09]  /*4990*/  BSSY.RECONVERGENT B0, `(.L_x_54) ;  /* 0x0000024000007945 */ /* 0x000ff20003800200 */
[----:B------:R-:W-:-:S02]  /*49a0*/  VOTE.ANY R46, PT, P0 ;  /* 0x00000000002e7806 */ /* 0x000fc400000e0100 */
[----:B-1----:R-:W-:Y:S02]  /*49b0*/  VOTE.ANY R49, PT, P1 ;  /* 0x0000000000317806 */ /* 0x002fe400008e0100 */
[----:B------:R-:W-:Y:S02]  /*49c0*/  @!P0 LOP3.LUT R46, RZ, R46, RZ, 0x33, !PT ;  /* 0x0000002eff2e8212 */ /* 0x000fe400078e33ff */
[----:B------:R-:W-:Y:S02]  /*49d0*/  @!P1 LOP3.LUT R49, RZ, R49, RZ, 0x33, !PT ;  /* 0x00000031ff319212 */ /* 0x000fe400078e33ff */
[----:B------:R-:W-:Y:S02]  /*49e0*/  LOP3.LUT P0, RZ, R13, 0x80, RZ, 0xc0, !PT ;  /* 0x000000800dff7812 */ /* 0x000fe4000780c0ff */
        /* <DEDUP_REMOVED lines=19> */
[----:B---3--:R1:W3:Y:S02]  /*4b20*/  SHFL.IDX PT, R49, R0, R9, 0x1f ;  /* 0x00001f0900317589 */ /* 0x0082e400000e0000 */
[----:B------:R-:W4:Y:S01]  /*4b30*/  FLO.U32 R46, R52 ;  /* 0x00000034002e7300 */ /* 0x000f2200000e0000 */
[----:B--2---:R-:W-:Y:S02]  /*4b40*/  LOP3.LUT R3, R53, R52, RZ, 0xc0, !PT ;  /* 0x0000003435037212 */ /* 0x004fe400078ec0ff */
[----:B------:R-:W-:-:S05]  /*4b50*/  SHF.R.U32.HI R53, RZ, UR11, R37 ;  /* 0x0000000bff357c19 */ /* 0x000fca0008011625 */
[----:B------:R-:W2:Y:S01]  /*4b60*/  POPC R3, R3 ;  /* 0x0000000300037309 */ /* 0x000ea20000000000 */
[----:B-1----:R-:W-:Y:S01]  /*4b70*/  LOP3.LUT R0, R53, UR4, RZ, 0x30, !PT ;  /* 0x0000000435007c12 */ /* 0x002fe2000f8e30ff */
[----:B------:R-:W-:Y:S01]  /*4b80*/  IMAD.MOV.U32 R9, RZ, RZ, RZ ;  /* 0x000000ffff097224 */ /* 0x000fe200078e00ff */
[----:B----4-:R-:W-:-:S13]  /*4b90*/  ISETP.NE.AND P0, PT, R47, R46, PT ;  /* 0x0000002e2f00720c */ /* 0x010fda0003f05270 */
[----:B--23--:R-:W-:Y:S05]  /*4ba0*/  @P0 BRA `(.L_x_55) ;  /* 0x0000000000080947 */ /* 0x00cfea0003800000 */
[----:B------:R-:W-:-:S05]  /*4bb0*/  IMAD R52, R13, 0x4, R5 ;  /* 0x000000040d347824 */ /* 0x000fca00078e0205 */
[----:B------:R1:W2:Y:S02]  /*4bc0*/  ATOMS.ADD R9, [R52], R3 ;  /* 0x000000033409738c */ /* 0x0002a40000000000 */
.L_x_55:
[----:B------:R-:W-:Y:S05]  /*4bd0*/  BSYNC.RECONVERGENT B0 ;  /* 0x0000000000007941 */ /* 0x000fea0003800200 */
.L_x_54:
[----:B------:R-:W-:Y:S01]  /*4be0*/  R2P PR, R0, 0x7f ;  /* 0x0000007f00007804 */ /* 0x000fe20000000000 */
[----:B------:R-:W3:Y:S01]  /*4bf0*/  S2R R53, SR_LEMASK ;  /* 0x0000000000357919 */ /* 0x000ee20000003a00 */
[----:B------:R-:W-:Y:S01]  /*4c00*/  IMAD.IADD R44, R7, 0x1, R44 ;  /* 0x00000001072c7824 */ /* 0x000fe200078e022c */
[----:B------:R-:W-:Y:S01]  /*4c10*/  BSSY.RECONVERGENT B0, `(.L_x_56) ;  /* 0x0000025000007945 */ /* 0x000fe20003800200 */
[----:B0-----:R-:W-:Y:S01]  /*4c20*/  IMAD.IADD R11, R11, 0x1, R49 ;  /* 0x000000010b0b7824 */ /* 0x001fe200078e0231 */
[----:B--2---:R0:W2:Y:S08]  /*4c30*/  SHFL.IDX PT, R46, R9, R46, 0x1f ;  /* 0x00001f2e092e7589 */ /* 0x0040b000000e0000 */
        /* <DEDUP_REMOVED lines=21> */
[----:B------:R-:W-:Y:S02]  /*4d90*/  VOTE.ANY R52, PT, P0 ;  /* 0x0000000000347806 */ /* 0x000fe400000e0100 */
[----:B------:R-:W-:Y:S02]  /*4da0*/  SHF.R.U32.HI R13, RZ, UR11, R36 ;  /* 0x0000000bff0d7c19 */ /* 0x000fe40008011624 */
[----:B------:R-:W-:Y:S02]  /*4db0*/  @!P0 LOP3.LUT R52, RZ, R52, RZ, 0x33, !PT ;  /* 0x00000034ff348212 */ /* 0x000fe400078e33ff */
[----:B------:R-:W-:Y:S02]  /*4dc0*/  LOP3.LUT R13, R13, UR4, RZ, 0x30, !PT ;  /* 0x000000040d0d7c12 */ /* 0x000fe4000f8e30ff */
[----:B------:R-:W-:-:S04]  /*4dd0*/  LOP3.LUT R7, R52, R7, RZ, 0xc0, !PT ;  /* 0x0000000734077212 */ /* 0x000fc800078ec0ff */
[----:B------:R-:W1:Y:S01]  /*4de0*/  FLO.U32 R52, R7 ;  /* 0x0000000700347300 */ /* 0x000e6200000e0000 */
[----:B---3--:R-:W-:Y:S01]  /*4df0*/  LOP3.LUT R49, R53, R7, RZ, 0xc0, !PT ;  /* 0x0000000735317212 */ /* 0x008fe200078ec0ff */
[----:B------:R-:W-:-:S06]  /*4e00*/  IMAD.MOV.U32 R53, RZ, RZ, RZ ;  /* 0x000000ffff357224 */ /* 0x000fcc00078e00ff */
[----:B------:R-:W3:Y:S01]  /*4e10*/  POPC R49, R49 ;  /* 0x0000003100317309 */ /* 0x000ee20000000000 */
[----:B-1----:R-:W-:-:S13]  /*4e20*/  ISETP.NE.AND P0, PT, R47, R52, PT ;  /* 0x000000342f00720c */ /* 0x002fda0003f05270 */
[----:B0-23--:R-:W-:Y:S05]  /*4e30*/  @P0 BRA `(.L_x_57) ;  /* 0x0000000000080947 */ /* 0x00dfea0003800000 */
[----:B------:R-:W-:-:S05]  /*4e40*/  IMAD R0, R0, 0x4, R5 ;  /* 0x0000000400007824 */ /* 0x000fca00078e0205 */
[----:B------:R0:W1:Y:S02]  /*4e50*/  ATOMS.ADD R53, [R0], R49 ;  /* 0x000000310035738c */ /* 0x0000640000000000 */
.L_x_57:
[----:B------:R-:W-:Y:S05]  /*4e60*/  BSYNC.RECONVERGENT B0 ;  /* 0x0000000000007941 */ /* 0x000fea0003800200 */
.L_x_56:
[----:B------:R-:W-:Y:S01]  /*4e70*/  R2P PR, R13, 0x7f ;  /* 0x0000007f0d007804 */ /* 0x000fe20000000000 */
[----:B-1----:R1:W2:Y:S01]  /*4e80*/  SHFL.IDX PT, R9, R53, R52, 0x1f ;  /* 0x00001f3435097589 */ /* 0x0022a200000e0000 */
[----:B------:R-:W-:Y:S01]  /*4e90*/  BSSY.RECONVERGENT B0, `(.L_x_58) ;  /* 0x0000026000007945 */ /* 0x000fe20003800200 */
[----:B-1----:R-:W1:Y:S10]  /*4ea0*/  S2R R53, SR_LEMASK ;  /* 0x0000000000357919 */ /* 0x002e740000003a00 */
[----:B0-----:R-:W-:-:S02]  /*4eb0*/  VOTE.ANY R0, PT, P0 ;  /* 0x0000000000007806 */ /* 0x001fc400000e0100 */
[----:B------:R-:W-:Y:S02]  /*4ec0*/  VOTE.ANY R7, PT, P1 ;  /* 0x0000000000077806 */ /* 0x000fe400008e0100 */
        /* <DEDUP_REMOVED lines=21> */
[----:B------:R-:W-:Y:S01]  /*5020*/  LOP3.LUT R7, R0, R7, RZ, 0xc0, !PT ;  /* 0x0000000700077212 */ /* 0x000fe200078ec0ff */
[----:B------:R-:W-:Y:S01]  /*5030*/  IMAD.IADD R0, R3, 0x1, R46 ;  /* 0x0000000103007824 */ /* 0x000fe200078e022e */
[----:B------:R-:W-:Y:S01]  /*5040*/  SHF.R.U32.HI R46, RZ, UR11, R34 ;  /* 0x0000000bff2e7c19 */ /* 0x000fe20008011622 */
[----:B--2---:R-:W-:Y:S01]  /*5050*/  IMAD.IADD R3, R49, 0x1, R9 ;  /* 0x0000000131037824 */ /* 0x004fe200078e0209 */
[----:B------:R-:W0:Y:S01]  /*5060*/  FLO.U32 R52, R7 ;  /* 0x0000000700347300 */ /* 0x000e2200000e0000 */
[----:B-1----:R-:W-:Y:S01]  /*5070*/  LOP3.LUT R9, R53, R7, RZ, 0xc0, !PT ;  /* 0x0000000735097212 */ /* 0x002fe200078ec0ff */
[----:B------:R-:W-:Y:S01]  /*5080*/  IMAD.MOV.U32 R49, RZ, RZ, RZ ;  /* 0x000000ffff317224 */ /* 0x000fe200078e00ff */
[----:B------:R-:W-:-:S05]  /*5090*/  LOP3.LUT R46, R46, UR4, RZ, 0x30, !PT ;  /* 0x000000042e2e7c12 */ /* 0x000fca000f8e30ff */
[----:B------:R-:W1:Y:S01]  /*50a0*/  POPC R9, R9 ;  /* 0x0000000900097309 */ /* 0x000e620000000000 */
[----:B0-----:R-:W-:-:S13]  /*50b0*/  ISETP.NE.AND P0, PT, R47, R52, PT ;  /* 0x000000342f00720c */ /* 0x001fda0003f05270 */
[----:B-1----:R-:W-:Y:S05]  /*50c0*/  @P0 BRA `(.L_x_59) ;  /* 0x0000000000080947 */ /* 0x002fea0003800000 */
[----:B------:R-:W-:-:S05]  /*50d0*/  IMAD R13, R13, 0x4, R5 ;  /* 0x000000040d0d7824 */ /* 0x000fca00078e0205 */
[----:B------:R0:W1:Y:S02]  /*50e0*/  ATOMS.ADD R49, [R13], R9 ;  /* 0x000000090d31738c */ /* 0x0000640000000000 */
.L_x_59:
[----:B------:R-:W-:Y:S05]  /*50f0*/  BSYNC.RECONVERGENT B0 ;  /* 0x0000000000007941 */ /* 0x000fea0003800200 */
.L_x_58:
[----:B------:R-:W-:Y:S01]  /*5100*/  R2P PR, R46, 0x7f ;  /* 0x0000007f2e007804 */ /* 0x000fe20000000000 */
[----:B-1----:R1:W2:Y:S01]  /*5110*/  SHFL.IDX PT, R52, R49, R52, 0x1f ;  /* 0x00001f3431347589 */ /* 0x0022a200000e0000 */
[----:B------:R-:W-:Y:S11]  /*5120*/  BSSY.RECONVERGENT B0, `(.L_x_60) ;  /* 0x0000022000007945 */ /* 0x000ff60003800200 */
[----:B------:R-:W-:-:S02]  /*5130*/  VOTE.ANY R7, PT, P0 ;  /* 0x0000000000077806 */ /* 0x000fc400000e0100 */
[----:B0-----:R-:W-:Y:S02]  /*5140*/  VOTE.ANY R13, PT, P1 ;  /* 0x00000000000d7806 */ /* 0x001fe400008e0100 */
        /* <DEDUP_REMOVED lines=21> */
[----:B-1----:R-:W-:Y:S01]  /*52a0*/  LOP3.LUT R49, R13, R7, RZ, 0xc0, !PT ;  /* 0x000000070d317212 */ /* 0x002fe200078ec0ff */
[----:B--2---:R-:W-:Y:S02]  /*52b0*/  IMAD.IADD R7, R9, 0x1, R52 ;  /* 0x0000000109077824 */ /* 0x004fe400078e0234 */
[----:B------:R-:W-:Y:S01]  /*52c0*/  IMAD.MOV.U32 R52, RZ, RZ, RZ ;  /* 0x000000ffff347224 */ /* 0x000fe200078e00ff */
[----:B------:R-:W0:Y:S01]  /*52d0*/  FLO.U32 R13, R49 ;  /* 0x00000031000d7300 */ /* 0x000e2200000e0000 */
[----:B------:R-:W-:-:S07]  /*52e0*/  LOP3.LUT R53, R53, R49, RZ, 0xc0, !PT ;  /* 0x0000003135357212 */ /* 0x000fce00078ec0ff */
[----:B------:R1:W2:Y:S01]  /*52f0*/  POPC R9, R53 ;  /* 0x0000003500097309 */ /* 0x0002a20000000000 */
[----:B0-----:R-:W-:-:S13]  /*5300*/  ISETP.NE.AND P0, PT, R47, R13, PT ;  /* 0x0000000d2f00720c */ /* 0x001fda0003f05270 */
[----:B-12---:R-:W-:Y:S05]  /*5310*/  @P0 BRA `(.L_x_61) ;  /* 0x0000000000080947 */ /* 0x006fea0003800000 */
[----:B------:R-:W-:-:S05]  /*5320*/  IMAD R46, R46, 0x4, R5 ;  /* 0x000000042e2e7824 */ /* 0x000fca00078e0205 */
[----:B------:R0:W1:Y:S02]  /*5330*/  ATOMS.ADD R52, [R46], R9 ;  /* 0x000000092e34738c */ /* 0x0000640000000000 */
.L_x_61:
[----:B------:R-:W-:Y:S05]  /*5340*/  BSYNC.RECONVERGENT B0 ;  /* 0x0000000000007941 */ /* 0x000fea0003800200 */
.L_x_60:
[----:B0-----:R-:W-:Y:S01]  /*5350*/  SHF.R.U32.HI R46, RZ, UR11, R32 ;  /* 0x0000000bff2e7c19 */ /* 0x001fe20008011620 */
[----:B-1----:R-:W0:Y:S01]  /*5360*/  SHFL.IDX PT, R52, R52, R13, 0x1f ;  /* 0x00001f0d34347589 */ /* 0x002e2200000e0000 */
[----:B------:R-:W-:Y:S02]  /*5370*/  BSSY.RECONVERGENT B0, `(.L_x_62) ;  /* 0x0000025000007945 */ /* 0x000fe40003800200 */
[----:B------:R-:W-:-:S04]  /*5380*/  LOP3.LUT R46, R46, UR4, RZ, 0x30, !PT ;  /* 0x000000042e2e7c12 */ /* 0x000fc8000f8e30ff */
[----:B------:R-:W-:-:S13]  /*5390*/  R2P PR, R46, 0x7f ;  /* 0x0000007f2e007804 */ /* 0x000fda0000000000 */
[----:B------:R-:W-:Y:S02]  /*53a0*/  VOTE.ANY R49, PT, P0 ;  /* 0x0000000000317806 */ /* 0x000fe400000e0100 */
[----:B------:R-:W-:Y:S02]  /*53b0*/  VOTE.ANY R53, PT, P1 ;  /* 0x0000000000357806 */ /* 0x000fe400008e0100 */
[----:B------:R-:W-:Y:S01]  /*53c0*/  @!P0 LOP3.LUT R49, RZ, R49, RZ, 0x33, !PT ;  /* 0x00000031ff318212 */ /* 0x000fe200078e33ff */
[----:B0-----:R-:W-:Y:S01]  /*53d0*/  IMAD.IADD R9, R9, 0x1, R52 ;  /* 0x0000000109097824 */ /* 0x001fe200078e0234 */
[----:B------:R-:W-:Y:S02]  /*53e0*/  @!P1 LOP3.LUT R53, RZ, R53, RZ, 0x33, !PT ;  /* 0x00000035ff359212 */ /* 0x000fe400078e33ff */
[----:B------:R-:W-:Y:S02]  /*53f0*/  VOTE.ANY R52, PT, P3 ;  /* 0x0000000000347806 */ /* 0x000fe400018e0100 */
[----:B------:R-:W-:-:S02]  /*5400*/  LOP3.LUT R49, R53, R49, RZ, 0xc0, !PT ;  /* 0x0000003135317212 */ /* 0x000fc400078ec0ff */
[----:B------:R-:W-:Y:S02]  /*5410*/  VOTE.ANY R53, PT, P2 ;  /* 0x0000000000357806 */ /* 0x000fe400010e0100 */
[----:B------:R-:W-:Y:S02]  /*5420*/  @!P3 LOP3.LUT R52, RZ, R52, RZ, 0x33, !PT ;  /* 0x00000034ff34b212 */ /* 0x000fe400078e33ff */
[----:B------:R-:W-:Y:S02]  /*5430*/  @!P2 LOP3.LUT R53, RZ, R53, RZ, 0x33, !PT ;  /* 0x00000035ff35a212 */ /* 0x000fe400078e33ff */
[----:B------:R-:W-:Y:S02]  /*5440*/  LOP3.LUT P0, RZ, R46, 0x80, RZ, 0xc0, !PT ;  /* 0x000000802eff7812 */ /* 0x000fe4000780c0ff */
[----:B------:R-:W-:Y:S02]  /*5450*/  LOP3.LUT R49, R53, R49, RZ, 0xc0, !PT ;  /* 0x0000003135317212 */ /* 0x000fe400078ec0ff */
[----:B------:R-:W0:Y:S02]  /*5460*/  S2R R53, SR_LEMASK ;  /* 0x0000000000357919 */ /* 0x000e240000003a00 */
        /* <DEDUP_REMOVED lines=13> */
[----:B------:R-:W1:Y:S01]  /*5540*/  FLO.U32 R52, R13 ;  /* 0x0000000d00347300 */ /* 0x000e6200000e0000 */
[----:B0-----:R-:W-:Y:S01]  /*5550*/  LOP3.LUT R49, R53, R13, RZ, 0xc0, !PT ;  /* 0x0000000d35317212 */ /* 0x001fe200078ec0ff */
[----:B------:R-:W-:-:S06]  /*5560*/  IMAD.MOV.U32 R53, RZ, RZ, RZ ;  /* 0x000000ffff357224 */ /* 0x000fcc00078e00ff */
[----:B------:R-:W0:Y:S01]  /*5570*/  POPC R49, R49 ;  /* 0x0000003100317309 */ /* 0x000e220000000000 */
[----:B-1----:R-:W-:-:S13]  /*5580*/  ISETP.NE.AND P0, PT, R47, R52, PT ;  /* 0x000000342f00720c */ /* 0x002fda0003f05270 */
[----:B0-----:R-:W-:Y:S05]  /*5590*/  @P0 BRA `(.L_x_63) ;  /* 0x0000000000080947 */ /* 0x001fea0003800000 */
[----:B------:R-:W-:-:S05]  /*55a0*/  IMAD R46, R46, 0x4, R5 ;  /* 0x000000042e2e7824 */ /* 0x000fca00078e0205 */
[----:B------:R0:W1:Y:S02]  /*55b0*/  ATOMS.ADD R53, [R46], R49 ;  /* 0x000000312e35738c */ /* 0x0000640000000000 */
.L_x_63:
[----:B------:R-:W-:Y:S05]  /*55c0*/  BSYNC.RECONVERGENT B0 ;  /* 0x0000000000007941 */ /* 0x000fea0003800200 */
.L_x_62:
[----:B01----:R0:W1:Y:S01]  /*55d0*/  SHFL.IDX PT, R46, R53, R52, 0x1f ;  /* 0x00001f34352e7589 */ /* 0x00306200000e0000 */
[----:B------:R-:W-:Y:S01]  /*55e0*/  SHF.R.U32.HI R13, RZ, UR11, R25 ;  /* 0x0000000bff0d7c19 */ /* 0x000fe20008011619 */
[----:B------:R-:W-:Y:S03]  /*55f0*/  BSSY.RECONVERGENT B0, `(.L_x_64) ;  /* 0x0000025000007945 */ /* 0x000fe60003800200 */
[----:B------:R-:W-:-:S04]  /*5600*/  LOP3.LUT R13, R13, UR4, RZ, 0x30, !PT ;  /* 0x000000040d0d7c12 */ /* 0x000fc8000f8e30ff */
[----:B------:R-:W-:Y:S01]  /*5610*/  R2P PR, R13, 0x7f ;  /* 0x0000007f0d007804 */ /* 0x000fe20000000000 */
[----:B0-----:R-:W0:-:S12]  /*5620*/  S2R R53, SR_LEMASK ;  /* 0x0000000000357919 */ /* 0x001e180000003a00 */
[----:B------:R-:W-:Y:S01]  /*5630*/  VOTE.ANY R52, PT, P1 ;  /* 0x0000000000347806 */ /* 0x000fe200008e0100 */
[----:B-1----:R-:W-:Y:S01]  /*5640*/  IMAD.IADD R46, R49, 0x1, R46 ;  /* 0x00000001312e7824 */ /* 0x002fe200078e022e */
        /* <DEDUP_REMOVED lines=23> */
[----:B------:R0:W1:Y:S02]  /*57c0*/  FLO.U32 R49, R52 ;  /* 0x0000003400317300 */ /* 0x00006400000e0000 */
[----:B0-----:R-:W-:Y:S01]  /*57d0*/  LOP3.LUT R52, R53, R52, RZ, 0xc0, !PT ;  /* 0x0000003435347212 */ /* 0x001fe200078ec0ff */
[----:B------:R-:W-:Y:S01]  /*57e0*/  IMAD.MOV.U32 R53, RZ, RZ, RZ ;  /* 0x000000ffff357224 */ /* 0x000fe200078e00ff */
[----:B-1----:R-:W-:-:S04]  /*57f0*/  ISETP.NE.AND P0, PT, R47, R49, PT ;  /* 0x000000312f00720c */ /* 0x002fc80003f05270 */
[----:B------:R-:W0:Y:S09]  /*5800*/  POPC R52, R52 ;  /* 0x0000003400347309 */ /* 0x000e320000000000 */
[----:B------:R-:W-:Y:S05]  /*5810*/  @P0 BRA `(.L_x_65) ;  /* 0x0000000000080947 */ /* 0x000fea0003800000 */
[----:B------:R-:W-:-:S05]  /*5820*/  IMAD R13, R13, 0x4, R5 ;  /* 0x000000040d0d7824 */ /* 0x000fca00078e0205 */
[----:B0-----:R1:W2:Y:S02]  /*5830*/  ATOMS.ADD R53, [R13], R52 ;  /* 0x000000340d35738c */ /* 0x0012a40000000000 */
.L_x_65:
[----:B------:R-:W-:Y:S05]  /*5840*/  BSYNC.RECONVERGENT B0 ;  /* 0x0000000000007941 */ /* 0x000fea0003800200 */
.L_x_64:
[----:B------:R-:W-:Y:S01]  /*5850*/  R2P PR, R35, 0x7f ;  /* 0x0000007f23007804 */ /* 0x000fe20000000000 */
[----:B--2---:R2:W0:Y:S01]  /*5860*/  SHFL.IDX PT, R53, R53, R49, 0x1f ;  /* 0x00001f3135357589 */ /* 0x00442200000e0000 */
[----:B------:R-:W-:Y:S11]  /*5870*/  BSSY.RECONVERGENT B0, `(.L_x_66) ;  /* 0x0000023000007945 */ /* 0x000ff60003800200 */
[----:B-1----:R-:W-:-:S02]  /*5880*/  VOTE.ANY R13, PT, P0 ;  /* 0x00000000000d7806 */ /* 0x002fc400000e0100 */
[----:B--2---:R-:W-:Y:S02]  /*5890*/  VOTE.ANY R49, PT, P1 ;  /* 0x0000000000317806 */ /* 0x004fe400008e0100 */
[----:B------:R-:W-:Y:S02]  /*58a0*/  @!P0 LOP3.LUT R13, RZ, R13, RZ, 0x33, !PT ;  /* 0x0000000dff0d8212 */ /* 0x000fe400078e33ff */
[----:B------:R-:W-:Y:S02]  /*58b0*/  @!P1 LOP3.LUT R49, RZ, R49, RZ, 0x33, !PT ;  /* 0x00000031ff319212 */ /* 0x000fe400078e33ff */
[----:B------:R-:W-:Y:S02]  /*58c0*/  LOP3.LUT P0, RZ, R35, 0x80, RZ, 0xc0, !PT ;  /* 0x0000008023ff7812 */ /* 0x000fe4000780c0ff */
[----:B------:R-:W-:Y:S02]  /*58d0*/  LOP3.LUT R13, R49, R13, RZ, 0xc0, !PT ;  /* 0x0000000d310d7212 */ /* 0x000fe400078ec0ff */
[----:B------:R-:W-:Y:S01]  /*58e0*/  VOTE.ANY R49, PT, P2 ;  /* 0x0000000000317806 */ /* 0x000fe200010e0100 */
[----:B0-----:R-:W-:-:S02]  /*58f0*/  IMAD.IADD R52, R52, 0x1, R53 ;  /* 0x0000000134347824 */ /* 0x001fc400078e0235 */
[----:B------:R-:W0:Y:S01]  /*5900*/  S2R R53, SR_LEMASK ;  /* 0x0000000000357919 */ /* 0x000e220000003a00 */
        /* <DEDUP_REMOVED lines=17> */
[----:B------:R-:W1:Y:S02]  /*5a20*/  FLO.U32 R13, R49 ;  /* 0x00000031000d7300 */ /* 0x000e6400000e0000 */
[----:B-1----:R-:W-:Y:S02]  /*5a30*/  ISETP.NE.AND P0, PT, R47, R13, PT ;  /* 0x0000000d2f00720c */ /* 0x002fe40003f05270 */
[----:B0-----:R-:W-:Y:S01]  /*5a40*/  LOP3.LUT R47, R53, R49, RZ, 0xc0, !PT ;  /* 0x00000031352f7212 */ /* 0x001fe200078ec0ff */
[----:B------:R-:W-:-:S05]  /*5a50*/  IMAD.MOV.U32 R53, RZ, RZ, RZ ;  /* 0x000000ffff357224 */ /* 0x000fca00078e00ff */
[----:B------:R-:W0:Y:S05]  /*5a60*/  POPC R47, R47 ;  /* 0x0000002f002f7309 */ /* 0x000e2a0000000000 */
[----:B------:R-:W-:Y:S05]  /*5a70*/  @P0 BRA `(.L_x_67) ;  /* 0x0000000000080947 */ /* 0x000fea0003800000 */
[----:B------:R-:W-:-:S05]  /*5a80*/  IMAD R5, R35, 0x4, R5 ;  /* 0x0000000423057824 */ /* 0x000fca00078e0205 */
[----:B0-----:R1:W2:Y:S02]  /*5a90*/  ATOMS.ADD R53, [R5], R47 ;  /* 0x0000002f0535738c */ /* 0x0012a40000000000 */
.L_x_67:
[----:B------:R-:W-:Y:S05]  /*5aa0*/  BSYNC.RECONVERGENT B0 ;  /* 0x0000000000007941 */ /* 0x000fea0003800200 */
.L_x_66:
[----:B------:R-:W-:Y:S01]  /*5ab0*/  BAR.SYNC.DEFER_BLOCKING 0x0 ;  /* 0x0000000000007b1d */ /* 0x000fe20000010000 */
[----:B------:R-:W-:Y:S02]  /*5ac0*/  ISETP.NE.AND P0, PT, R24, RZ, PT ;  /* 0x000000ff1800720c */ /* 0x000fe40003f05270 */
[----:B------:R-:W-:Y:S02]  /*5ad0*/  LOP3.LUT R35, R21, 0x80000000, RZ, 0x3c, !PT ;  /* 0x8000000015237812 */ /* 0x000fe400078e3cff */
[----:B------:R-:W-:Y:S01]  /*5ae0*/  LEA R27, R27, UR6, 0x2 ;  /* 0x000000061b1b7c11 */ /* 0x000fe2000f8e10ff */
[----:B------:R-:W-:Y:S01]  /*5af0*/  BSSY B1, `(.L_x_68) ;  /* 0x000005b000017945 */ /* 0x000fe20003800000 */
[----:B-1----:R-:W-:Y:S01]  /*5b00*/  LOP3.LUT R5, R20, 0x80000000, RZ, 0x3c, !PT ;  /* 0x8000000014057812 */ /* 0x002fe200078e3cff */
[----:B--2---:R1:W0:Y:S01]  /*5b10*/  SHFL.IDX PT, R24, R53, R13, 0x1f ;  /* 0x00001f0d35187589 */ /* 0x00422200000e0000 */
[----:B------:R-:W-:Y:S02]  /*5b20*/  LEA R4, R4, UR6, 0x2 ;  /* 0x0000000604047c11 */ /* 0x000fe4000f8e10ff */
[----:B------:R-:W-:-:S02]  /*5b30*/  LEA R8, R8, UR6, 0x2 ;  /* 0x0000000608087c11 */ /* 0x000fc4000f8e10ff */
[----:B------:R-:W-:Y:S02]  /*5b40*/  LOP3.LUT R21, R18, 0x80000000, RZ, 0x3c, !PT ;  /* 0x8000000012157812 */ /* 0x000fe400078e3cff */
[----:B------:R-:W-:Y:S02]  /*5b50*/  LEA R10, R10, UR6, 0x2 ;  /* 0x000000060a0a7c11 */ /* 0x000fe4000f8e10ff */
[----:B------:R-:W-:Y:S02]  /*5b60*/  LOP3.LUT R17, R17, 0x80000000, RZ, 0x3c, !PT ;  /* 0x8000000011117812 */ /* 0x000fe400078e3cff */
[----:B------:R-:W-:Y:S02]  /*5b70*/  LEA R12, R12, UR6, 0x2 ;  /* 0x000000060c0c7c11 */ /* 0x000fe4000f8e10ff */
[----:B-1----:R-:W-:Y:S02]  /*5b80*/  LOP3.LUT R13, R16, 0x80000000, RZ, 0x3c, !PT ;  /* 0x80000000100d7812 */ /* 0x002fe400078e3cff */
[----:B------:R-:W-:Y:S01]  /*5b90*/  LEA R48, R48, UR6, 0x2 ;  /* 0x0000000630307c11 */ /* 0x000fe2000f8e10ff */
[----:B------:R-:W-:Y:S01]  /*5ba0*/  STS [R27+-0x4], R35 ;  /* 0xfffffc231b007388 */ /* 0x000fe20000000800 */
[----:B------:R-:W-:-:S02]  /*5bb0*/  LOP3.LUT R16, R15, 0x80000000, RZ, 0x3c, !PT ;  /* 0x800000000f107812 */ /* 0x000fc400078e3cff */
[----:B------:R-:W-:Y:S01]  /*5bc0*/  LEA R45, R45, UR6, 0x2 ;  /* 0x000000062d2d7c11 */ /* 0x000fe2000f8e10ff */
[----:B------:R1:W-:Y:S01]  /*5bd0*/  STS [R4+-0x4], R5 ;  /* 0xfffffc0504007388 */ /* 0x0003e20000000800 */
[----:B------:R-:W-:Y:S02]  /*5be0*/  LOP3.LUT R15, R14, 0x80000000, RZ, 0x3c, !PT ;  /* 0x800000000e0f7812 */ /* 0x000fe400078e3cff */
[----:B------:R-:W-:Y:S01]  /*5bf0*/  LEA R26, R26, UR6, 0x2 ;  /* 0x000000061a1a7c11 */ /* 0x000fe2000f8e10ff */
[----:B------:R2:W-:Y:S01]  /*5c00*/  STS [R8+-0x4], R33 ;  /* 0xfffffc2108007388 */ /* 0x0005e20000000800 */
[----:B------:R-:W-:Y:S01]  /*5c10*/  LEA R14, R51, UR6, 0x2 ;  /* 0x00000006330e7c11 */ /* 0x000fe2000f8e10ff */
[----:B0-----:R-:W-:Y:S01]  /*5c20*/  IMAD.IADD R47, R47, 0x1, R24 ;  /* 0x000000012f2f7824 */ /* 0x001fe200078e0218 */
[----:B------:R-:W-:Y:S01]  /*5c30*/  LEA R19, R19, UR6, 0x2 ;  /* 0x0000000613137c11 */ /* 0x000fe2000f8e10ff */
[----:B------:R2:W-:Y:S01]  /*5c40*/  STS [R10+-0x4], R21 ;  /* 0xfffffc150a007388 */ /* 0x0005e20000000800 */
[----:B------:R-:W-:-:S02]  /*5c50*/  LEA R50, R50, UR6, 0x2 ;  /* 0x0000000632327c11 */ /* 0x000fc4000f8e10ff */
[----:B-1----:R-:W-:Y:S01]  /*5c60*/  LEA R5, R44, UR6, 0x2 ;  /* 0x000000062c057c11 */ /* 0x002fe2000f8e10ff */
[----:B------:R2:W-:Y:S01]  /*5c70*/  STS [R12+-0x4], R17 ;  /* 0xfffffc110c007388 */ /* 0x0005e20000000800 */
[----:B------:R-:W-:Y:S02]  /*5c80*/  LEA R4, R11, UR6, 0x2 ;  /* 0x000000060b047c11 */ /* 0x000fe4000f8e10ff */
[----:B------:R-:W-:Y:S01]  /*5c90*/  LEA R11, R0, UR6, 0x2 ;  /* 0x00000006000b7c11 */ /* 0x000fe2000f8e10ff */
[----:B------:R2:W-:Y:S01]  /*5ca0*/  STS [R48+-0x4], R13 ;  /* 0xfffffc0d30007388 */ /* 0x0005e20000000800 */
[----:B------:R-:W-:Y:S02]  /*5cb0*/  LEA R0, R3, UR6, 0x2 ;  /* 0x0000000603007c11 */ /* 0x000fe4000f8e10ff */
[----:B------:R-:W-:Y:S01]  /*5cc0*/  LEA R7, R7, UR6, 0x2 ;  /* 0x0000000607077c11 */ /* 0x000fe2000f8e10ff */
[----:B------:R2:W-:Y:S01]  /*5cd0*/  STS [R45+-0x4], R16 ;  /* 0xfffffc102d007388 */ /* 0x0005e20000000800 */
[----:B------:R-:W-:-:S02]  /*5ce0*/  LEA R9, R9, UR6, 0x2 ;  /* 0x0000000609097c11 */ /* 0x000fc4000f8e10ff */
[----:B------:R-:W-:Y:S01]  /*5cf0*/  LEA R3, R46, UR6, 0x2 ;  /* 0x000000062e037c11 */ /* 0x000fe2000f8e10ff */
[----:B------:R2:W-:Y:S01]  /*5d00*/  STS [R26+-0x4], R15 ;  /* 0xfffffc0f1a007388 */ /* 0x0005e20000000800 */
[----:B------:R-:W-:Y:S02]  /*5d10*/  LEA R52, R52, UR6, 0x2 ;  /* 0x0000000634347c11 */ /* 0x000fe4000f8e10ff */
[----:B------:R-:W-:Y:S01]  /*5d20*/  LOP3.LUT R2, R2, 0x80000000, RZ, 0x3c, !PT ;  /* 0x8000000002027812 */ /* 0x000fe200078e3cff */
[----:B------:R2:W-:Y:S01]  /*5d30*/  STS [R14+-0x4], R43 ;  /* 0xfffffc2b0e007388 */ /* 0x0005e20000000800 */
[----:B------:R-:W-:-:S03]  /*5d40*/  LEA R47, R47, UR6, 0x2 ;  /* 0x000000062f2f7c11 */ /* 0x000fc6000f8e10ff */
[----:B------:R2:W-:Y:S04]  /*5d50*/  STS [R19+-0x4], R42 ;  /* 0xfffffc2a13007388 */ /* 0x0005e80000000800 */
        /* <DEDUP_REMOVED lines=9> */
[----:B------:R2:W-:Y:S01]  /*5df0*/  STS [R47+-0x4], R2 ;  /* 0xfffffc022f007388 */ /* 0x0005e20000000800 */
[----:B------:R-:W-:Y:S05]  /*5e00*/  @P0 BRA `(.L_x_69) ;  /* 0x0000000000a40947 */ /* 0x000fea0003800000 */
[----:B------:R-:W3:Y:S01]  /*5e10*/  LDG.E R31, desc[UR8][R30.64] ;  /* 0x000000081e1f7981 */ /* 0x000ee2000c1e1900 */
[----:B------:R-:W-:Y:S01]  /*5e20*/  UISETP.GE.AND UP0, UPT, UR10, 0x1, UPT ;  /* 0x000000010a00788c */ /* 0x000fe2000bf06270 */
[----:B--2---:R-:W-:Y:S02]  /*5e30*/  IMAD.MOV.U32 R4, RZ, RZ, R23 ;  /* 0x000000ffff047224 */ /* 0x004fe400078e0017 */
[----:B---3--:R-:W-:-:S05]  /*5e40*/  IMAD.IADD R0, R31, 0x1, -R6 ;  /* 0x000000011f007824 */ /* 0x008fca00078e0a06 */
[----:B------:R0:W-:Y:S01]  /*5e50*/  STS [R22+0x7800], R0 ;  /* 0x0078000016007388 */ /* 0x0001e20000000800 */
[----:B------:R-:W-:Y:S05]  /*5e60*/  BRA.U !UP0, `(.L_x_70) ;  /* 0x00000001086c7547 */ /* 0x000fea000b800000 */
[----:B------:R-:W-:Y:S01]  /*5e70*/  BSSY B0, `(.L_x_71) ;  /* 0x0000019000007945 */ /* 0x000fe20003800000 */
[----:B0-----:R-:W-:Y:S02]  /*5e80*/  IMAD.MOV.U32 R0, RZ, RZ, -0x1 ;  /* 0xffffffffff007424 */ /* 0x001fe400078e00ff */
[----:B------:R-:W-:Y:S02]  /*5e90*/  IMAD.U32 R5, RZ, RZ, UR10 ;  /* 0x0000000aff057e24 */ /* 0x000fe4000f8e00ff */
[----:B------:R-:W-:-:S07]  /*5ea0*/  IMAD.MOV.U32 R4, RZ, RZ, R23 ;  /* 0x000000ffff047224 */ /* 0x000fce00078e0017 */
.L_x_75:
[----:B------:R-:W0:Y:S01]  /*5eb0*/  LDC.64 R2, c[0x0][0x380] ;  /* 0x0000e000ff027b82 */ /* 0x000e220000000a00 */
[----:B------:R-:W-:Y:S01]  /*5ec0*/  VIADD R9, R5, 0xffffffff ;  /* 0xffffffff05097836 */ /* 0x000fe20000000000 */
[----:B------:R-:W-:Y:S03]  /*5ed0*/  BSSY B2, `(.L_x_72) ;  /* 0x0000008000027945 */ /* 0x000fe60003800000 */
[----:B------:R-:W-:-:S04]  /*5ee0*/  IMAD R7, R9, 0x100, R29 ;  /* 0x0000010009077824 */ /* 0x000fc800078e021d */
[----:B0-----:R-:W-:-:S07]  /*5ef0*/  IMAD.WIDE R2, R7, 0x4, R2 ;  /* 0x0000000407027825 */ /* 0x001fce00078e0202 */
.L_x_73:
[----:B------:R-:W-:Y:S05]  /*5f00*/  YIELD ;  /* 0x0000000000007946 */ /* 0x000fea0003800000 */
[----:B------:R0:W-:Y:S06]  /*5f10*/  MEMBAR.SC.CTA ;  /* 0x0000000000007992 */ /* 0x0001ec0000000000 */
[----:B0-----:R-:W2:Y:S02]  /*5f20*/  LDG.E.STRONG.SYS R7, desc[UR8][R2.64] ;  /* 0x0000000802077981 */ /* 0x001ea4000c1f5900 */
[----:B--2---:R-:W-:-:S13]  /*5f30*/  ISETP.NE.AND P0, PT, R7, RZ, PT ;  /* 0x000000ff0700720c */ /* 0x004fda0003f05270 */
[----:B------:R-:W-:Y:S05]  /*5f40*/  @!P0 BRA `(.L_x_73) ;  /* 0xfffffffc00ec8947 */ /* 0x000fea000383ffff */
[----:B------:R-:W-:Y:S05]  /*5f50*/  BSYNC B2 ;  /* 0x0000000000027941 */ /* 0x000fea0003800000 */
.L_x_72:
[----:B------:R-:W-:Y:S01]  /*5f60*/  BSSY.RECONVERGENT B2, `(.L_x_74) ;  /* 0x0000006000027945 */ /* 0x000fe20003800200 */
[C---:B------:R-:W-:Y:S02]  /*5f70*/  ISETP.GT.AND P0, PT, R7.reuse, -0x1, PT ;  /* 0xffffffff0700780c */ /* 0x040fe40003f04270 */
[----:B------:R-:W-:Y:S01]  /*5f80*/  LOP3.LUT R7, R7, 0x3fffffff, RZ, 0xc0, !PT ;  /* 0x3fffffff07077812 */ /* 0x000fe200078ec0ff */
[----:B------:R-:W-:Y:S05]  /*5f90*/  WARPSYNC.EXCLUSIVE R0 ;  /* 0x0000000000007348 */ /* 0x000fea0003a00000 */
[----:B------:R-:W-:-:S05]  /*5fa0*/  IMAD.IADD R4, R7, 0x1, R4 ;  /* 0x0000000107047824 */ /* 0x000fca00078e0204 */
[----:B------:R-:W-:-:S07]  /*5fb0*/  VOTE.ANY R0, PT, P0 ;  /* 0x0000000000007806 */ /* 0x000fce00000e0100 */
[----:B------:R-:W-:Y:S05]  /*5fc0*/  BSYNC.RECONVERGENT B2 ;  /* 0x0000000000027941 */ /* 0x000fea0003800200 */
.L_x_74:
[----:B------:R-:W-:Y:S01]  /*5fd0*/  ISETP.GT.U32.AND P1, PT, R5, 0x1, PT ;  /* 0x000000010500780c */ /* 0x000fe20003f24070 */
[----:B------:R-:W-:-:S12]  /*5fe0*/  IMAD.MOV.U32 R5, RZ, RZ, R9 ;  /* 0x000000ffff057224 */ /* 0x000fd800078e0009 */
[----:B------:R-:W-:Y:S05]  /*5ff0*/  @P0 BRA P1, `(.L_x_75) ;  /* 0xfffffffc00ac0947 */ /* 0x000fea000083ffff */
[----:B------:R-:W-:Y:S05]  /*6000*/  BSYNC B0 ;  /* 0x0000000000007941 */ /* 0x000fea0003800000 */
.L_x_71:
[----:B------:R1:W2:Y:S02]  /*6010*/  LDS R0, [R22+0x7800] ;  /* 0x0078000016007984 */ /* 0x0002a40000000800 */
.L_x_70:
[----:B------:R-:W3:Y:S01]  /*6020*/  LDC.64 R2, c[0x0][0x380] ;  /* 0x0000e000ff027b82 */ /* 0x000ee20000000a00 */
[----:B------:R-:W-:Y:S01]  /*6030*/  IMAD.U32 R9, RZ, RZ, UR10 ;  /* 0x0000000aff097e24 */ /* 0x000fe2000f8e00ff */
[----:B--2---:R-:W-:Y:S02]  /*6040*/  IADD3 R7, PT, PT, R0, R4, -R23 ;  /* 0x0000000400077210 */ /* 0x004fe40007ffe817 */
[----:B------:R-:W-:Y:S01]  /*6050*/  LOP3.LUT R5, R4, 0x80000000, RZ, 0xfc, !PT ;  /* 0x8000000004057812 */ /* 0x000fe200078efcff */
[----:B------:R-:W-:Y:S02]  /*6060*/  IMAD R9, R9, 0x100, R29 ;  /* 0x0000010009097824 */ /* 0x000fe400078e021d */
[----:B------:R4:W-:Y:S02]  /*6070*/  STS [R22+0x7800], R7 ;  /* 0x0078000716007388 */ /* 0x0009e40000000800 */
[----:B---3--:R-:W-:-:S05]  /*6080*/  IMAD.WIDE R2, R9, 0x4, R2 ;  /* 0x0000000409027825 */ /* 0x008fca00078e0202 */
[----:B------:R4:W-:Y:S02]  /*6090*/  STG.E.STRONG.SYS desc[UR8][R2.64], R5 ;  /* 0x0000000502007986 */ /* 0x0009e4000c115908 */
.L_x_69:
[----:B------:R-:W-:Y:S05]  /*60a0*/  BSYNC B1 ;  /* 0x0000000000017941 */ /* 0x000fea0003800000 */
.L_x_68:
[----:B--2-4-:R-:W2:Y:S01]  /*60b0*/  LDC.64 R2, c[0x0][0x390] ;  /* 0x0000e400ff027b82 */ /* 0x014ea20000000a00 */
        /* <DEDUP_REMOVED lines=8> */
[----:B------:R-:W-:-:S13]  /*6140*/  ISETP.GT.U32.OR P0, PT, R29, 0xff, P0 ;  /* 0x000000ff1d00780c */ /* 0x000fda0000704470 */
[----:B0-----:R-:W0:Y:S01]  /*6150*/  @!P0 LDS R0, [R22+0x7800] ;  /* 0x0078000016008984 */ /* 0x001e220000000800 */
[----:B------:R-:W2:Y:S02]  /*6160*/  @!P0 LDC.64 R2, c[0x0][0x390] ;  /* 0x0000e400ff028b82 */ /* 0x000ea40000000a00 */
[----:B--2---:R-:W-:Y:S01]  /*6170*/  @!P0 IMAD.WIDE.U32 R2, R29, 0x4, R2 ;  /* 0x000000041d028825 */ /* 0x004fe200078e0002 */
[----:B0-----:R-:W-:-:S05]  /*6180*/  @!P0 IADD3 R23, PT, PT, R0, R6, R23 ;  /* 0x0000000600178210 */ /* 0x001fca0007ffe017 */
[----:B------:R0:W-:Y:S01]  /*6190*/  @!P0 STG.E desc[UR8][R2.64], R23 ;  /* 0x0000001702008986 */ /* 0x0001e2000c101908 */
[----:B------:R-:W-:Y:S06]  /*61a0*/  BAR.SYNC.DEFER_BLOCKING 0x0 ;  /* 0x0000000000007b1d */ /* 0x000fec0000010000 */
[----:B------:R-:W-:Y:S05]  /*61b0*/  @P1 BRA `(.L_x_76) ;  /* 0x0000000c002c1947 */ /* 0x000fea0003800000 */
[----:B------:R-:W0:Y:S01]  /*61c0*/  LDS R0, [R22] ;  /* 0x0000000016007984 */ /* 0x000e220000000800 */
[----:B------:R-:W0:Y:S02]  /*61d0*/  LDCU UR5, c[0x0][0x3c4] ;  /* 0x00007880ff0577ac */ /* 0x000e240008000800 */
[----:B0-----:R-:W-:Y:S02]  /*61e0*/  SHF.R.U32.HI R2, RZ, UR5, R0 ;  /* 0x00000005ff027c19 */ /* 0x001fe40008011600 */
[----:B------:R-:W-:Y:S02]  /*61f0*/  LOP3.LUT R9, R0, 0x80000000, RZ, 0x3c, !PT ;  /* 0x8000000000097812 */ /* 0x000fe400078e3cff */
[----:B------:R-:W-:-:S04]  /*6200*/  LOP3.LUT R2, R2, UR4, RZ, 0x30, !PT ;  /* 0x0000000402027c12 */ /* 0x000fc8000f8e30ff */
[----:B------:R-:W-:Y:S02]  /*6210*/  LEA R7, R2, UR6, 0x2 ;  /* 0x0000000602077c11 */ /* 0x000fe4000f8e10ff */
[----:B------:R-:W0:Y:S03]  /*6220*/  LDC.64 R2, c[0x0][0x3a0] ;  /* 0x0000e800ff027b82 */ /* 0x000e260000000a00 */
[----:B------:R-:W2:Y:S02]  /*6230*/  LDS R5, [R7+0x7800] ;  /* 0x0078000007057984 */ /* 0x000ea40000000800 */
[----:B--2---:R-:W-:-:S04]  /*6240*/  IMAD.IADD R5, R5, 0x1, R29 ;  /* 0x0000000105057824 */ /* 0x004fc800078e021d */
[----:B0-----:R-:W-:-:S05]  /*6250*/  IMAD.WIDE.U32 R4, R5, 0x4, R2 ;  /* 0x0000000405047825 */ /* 0x001fca00078e0002 */
[----:B------:R-:W-:Y:S01]  /*6260*/  STG.E desc[UR8][R4.64], R9 ;  /* 0x0000000904007986 */ /* 0x000fe2000c101908 */
[----:B------:R-:W-:-:S03]  /*6270*/  NOP ;  /* 0x0000000000007918 */ /* 0x000fc60000000000 */
[----:B------:R-:W0:Y:S02]  /*6280*/  LDS R0, [R22+0x600] ;  /* 0x0006000016007984 */ /* 0x000e240000000800 */
[----:B0-----:R-:W-:Y:S02]  /*6290*/  SHF.R.U32.HI R6, RZ, UR5, R0 ;  /* 0x00000005ff067c19 */ /* 0x001fe40008011600 */
[----:B------:R-:W-:Y:S02]  /*62a0*/  LOP3.LUT R11, R0, 0x80000000, RZ, 0x3c, !PT ;  /* 0x80000000000b7812 */ /* 0x000fe400078e3cff */
[----:B------:R-:W-:-:S04]  /*62b0*/  LOP3.LUT R6, R6, UR4, RZ, 0x30, !PT ;  /* 0x0000000406067c12 */ /* 0x000fc8000f8e30ff */
[----:B------:R-:W-:-:S05]  /*62c0*/  LEA R8, R6, UR6, 0x2 ;  /* 0x0000000606087c11 */ /* 0x000fca000f8e10ff */
[----:B------:R-:W0:Y:S02]  /*62d0*/  LDS R7, [R8+0x7800] ;  /* 0x0078000008077984 */ /* 0x000e240000000800 */
[----:B0-----:R-:W-:-:S05]  /*62e0*/  IADD3 R7, PT, PT, R29, 0x180, R7 ;  /* 0x000001801d077810 */ /* 0x001fca0007ffe007 */
[----:B------:R-:W-:-:S05]  /*62f0*/  IMAD.WIDE.U32 R6, R7, 0x4, R2 ;  /* 0x0000000407067825 */ /* 0x000fca00078e0002 */
        /* <DEDUP_REMOVED lines=181> */
[----:B------:R-:W-:Y:S01]  /*6e50*/  NOP ;  /* 0x0000000000007918 */ /* 0x000fe20000000000 */
[----:B------:R-:W-:Y:S05]  /*6e60*/  EXIT ;  /* 0x000000000000794d */ /* 0x000fea0003800000 */
.L_x_76:
[----:B0-----:R-:W-:Y:S01]  /*6e70*/  IMAD.U32 R3, RZ, RZ, UR10 ;  /* 0x0000000aff037e24 */ /* 0x001fe2000f8e00ff */
[----:B------:R-:W-:Y:S01]  /*6e80*/  BSSY.RECONVERGENT B0, `(.L_x_77) ;  /* 0x0000014000007945 */ /* 0x000fe20003800200 */
[----:B------:R-:W-:Y:S02]  /*6e90*/  VIADD R8, R29, 0x180 ;  /* 0x000001801d087836 */ /* 0x000fe40000000000 */
[----:B------:R-:W-:Y:S02]  /*6ea0*/  IMAD R3, R3, -0x1e00, R4 ;  /* 0xffffe20003037824 */ /* 0x000fe400078e0204 */
[C---:B------:R-:W-:Y:S02]  /*6eb0*/  VIADD R10, R29.reuse, 0x300 ;  /* 0x000003001d0a7836 */ /* 0x040fe40000000000 */
[C---:B------:R-:W-:Y:S01]  /*6ec0*/  VIADD R6, R29.reuse, 0x480 ;  /* 0x000004801d067836 */ /* 0x040fe20000000000 */
[-C--:B------:R-:W-:Y:S02]  /*6ed0*/  ISETP.GE.AND P0, PT, R29, R3.reuse, PT ;  /* 0x000000031d00720c */ /* 0x080fe40003f06270 */
[----:B------:R-:W-:-:S02]  /*6ee0*/  ISETP.GE.AND P1, PT, R8, R3, PT ;  /* 0x000000030800720c */ /* 0x000fc40003f26270 */
[----:B------:R-:W-:-:S09]  /*6ef0*/  ISETP.GE.AND P2, PT, R10, R3, PT ;  /* 0x000000030a00720c */ /* 0x000fd20003f46270 */
[----:B------:R-:W-:Y:S05]  /*6f00*/  @P0 BRA `(.L_x_78) ;  /* 0x00000000002c0947 */ /* 0x000fea0003800000 */
[----:B------:R-:W0:Y:S01]  /*6f10*/  LDS R0, [R22] ;  /* 0x0000000016007984 */ /* 0x000e220000000800 */
[----:B------:R-:W0:Y:S01]  /*6f20*/  LDCU UR5, c[0x0][0x3c4] ;  /* 0x00007880ff0577ac */ /* 0x000e220008000800 */
[----:B------:R-:W2:Y:S01]  /*6f30*/  LDC.64 R4, c[0x0][0x3a0] ;  /* 0x0000e800ff047b82 */ /* 0x000ea20000000a00 */
[----:B0-----:R-:W-:-:S04]  /*6f40*/  SHF.R.U32.HI R2, RZ, UR5, R0 ;  /* 0x00000005ff027c19 */ /* 0x001fc80008011600 */
[----:B------:R-:W-:-:S04]  /*6f50*/  LOP3.LUT R2, R2, UR4, RZ, 0x30, !PT ;  /* 0x0000000402027c12 */ /* 0x000fc8000f8e30ff */
[----:B------:R-:W-:-:S05]  /*6f60*/  LEA R2, R2, UR6, 0x2 ;  /* 0x0000000602027c11 */ /* 0x000fca000f8e10ff */
[----:B------:R-:W0:Y:S02]  /*6f70*/  LDS R7, [R2+0x7800] ;  /* 0x0078000002077984 */ /* 0x000e240000000800 */
[----:B0-----:R-:W-:Y:S01]  /*6f80*/  IMAD.IADD R9, R7, 0x1, R29 ;  /* 0x0000000107097824 */ /* 0x001fe200078e021d */
[----:B------:R-:W-:-:S03]  /*6f90*/  LOP3.LUT R7, R0, 0x80000000, RZ, 0x3c, !PT ;  /* 0x8000000000077812 */ /* 0x000fc600078e3cff */
[----:B--2---:R-:W-:-:S05]  /*6fa0*/  IMAD.WIDE.U32 R4, R9, 0x4, R4 ;  /* 0x0000000409047825 */ /* 0x004fca00078e0004 */
[----:B------:R0:W-:Y:S02]  /*6fb0*/  STG.E desc[UR8][R4.64], R7 ;  /* 0x0000000704007986 */ /* 0x0001e4000c101908 */
.L_x_78:
[----:B------:R-:W-:Y:S05]  /*6fc0*/  BSYNC.RECONVERGENT B0 ;  /* 0x0000000000007941 */ /* 0x000fea0003800200 */
.L_x_77:
[----:B------:R-:W-:Y:S01]  /*6fd0*/  NOP ;  /* 0x0000000000007918 */ /* 0x000fe20000000000 */
[----:B------:R-:W-:Y:S04]  /*6fe0*/  BSSY.RECONVERGENT B0, `(.L_x_79) ;  /* 0x000000d000007945 */ /* 0x000fe80003800200 */
[----:B------:R-:W-:Y:S05]  /*6ff0*/  @P1 BRA `(.L_x_80) ;  /* 0x00000000002c1947 */ /* 0x000fea0003800000 */
[----:B------:R-:W2:Y:S01]  /*7000*/  LDS R0, [R22+0x600] ;  /* 0x0006000016007984 */ /* 0x000ea20000000800 */
[----:B------:R-:W2:Y:S01]  /*7010*/  LDCU UR5, c[0x0][0x3c4] ;  /* 0x00007880ff0577ac */ /* 0x000ea20008000800 */
[----:B0-----:R-:W0:Y:S01]  /*7020*/  LDC.64 R4, c[0x0][0x3a0] ;  /* 0x0000e800ff047b82 */ /* 0x001e220000000a00 */
[----:B--2---:R-:W-:-:S04]  /*7030*/  SHF.R.U32.HI R2, RZ, UR5, R0 ;  /* 0x00000005ff027c19 */ /* 0x004fc80008011600 */
[----:B------:R-:W-:-:S04]  /*7040*/  LOP3.LUT R2, R2, UR4, RZ, 0x30, !PT ;  /* 0x0000000402027c12 */ /* 0x000fc8000f8e30ff */
[----:B------:R-:W-:-:S05]  /*7050*/  LEA R2, R2, UR6, 0x2 ;  /* 0x0000000602027c11 */ /* 0x000fca000f8e10ff */
[----:B------:R-:W2:Y:S02]  /*7060*/  LDS R7, [R2+0x7800] ;  /* 0x0078000002077984 */ /* 0x000ea40000000800 */
[----:B--2---:R-:W-:Y:S01]  /*7070*/  IMAD.IADD R9, R8, 0x1, R7 ;  /* 0x0000000108097824 */ /* 0x004fe200078e0207 */
[----:B------:R-:W-:-:S03]  /*7080*/  LOP3.LUT R7, R0, 0x80000000, RZ, 0x3c, !PT ;  /* 0x8000000000077812 */ /* 0x000fc600078e3cff */
[----:B0-----:R-:W-:-:S05]  /*7090*/  IMAD.WIDE.U32 R4, R9, 0x4, R4 ;  /* 0x0000000409047825 */ /* 0x001fca00078e0004 */
[----:B------:R2:W-:Y:S02]  /*70a0*/  STG.E desc[UR8][R4.64], R7 ;  /* 0x0000000704007986 */ /* 0x0005e4000c101908 */
.L_x_80:
[----:B------:R-:W-:Y:S05]  /*70b0*/  BSYNC.RECONVERGENT B0 ;  /* 0x0000000000007941 */ /* 0x000fea0003800200 */
.L_x_79:
[----:B------:R-:W-:Y:S01]  /*70c0*/  NOP ;  /* 0x0000000000007918 */ /* 0x000fe20000000000 */
[----:B------:R-:W-:Y:S01]  /*70d0*/  BSSY.RECONVERGENT B0, `(.L_x_81) ;  /* 0x000000e000007945 */ /* 0x000fe20003800200 */
[----:B------:R-:W-:-:S03]  /*70e0*/  VIADD R12, R29, 0x600 ;  /* 0x000006001d0c7836 */ /* 0x000fc60000000000 */
[----:B------:R-:W-:Y:S05]  /*70f0*/  @P2 BRA `(.L_x_82) ;  /* 0x00000000002c2947 */ /* 0x000fea0003800000 */
[----:B------:R-:W3:Y:S01]  /*7100*/  LDS R0, [R22+0xc00] ;  /* 0x000c000016007984 */ /* 0x000ee20000000800 */
[----:B------:R-:W3:Y:S01]  /*7110*/  LDCU UR5, c[0x0][0x3c4] ;  /* 0x00007880ff0577ac */ /* 0x000ee20008000800 */
[----:B0-2---:R-:W0:Y:S01]  /*7120*/  LDC.64 R4, c[0x0][0x3a0] ;  /* 0x0000e800ff047b82 */ /* 0x005e220000000a00 */
[----:B---3--:R-:W-:-:S04]  /*7130*/  SHF.R.U32.HI R2, RZ, UR5, R0 ;  /* 0x00000005ff027c19 */ /* 0x008fc80008011600 */
[----:B------:R-:W-:-:S04]  /*7140*/  LOP3.LUT R2, R2, UR4, RZ, 0x30, !PT ;  /* 0x0000000402027c12 */ /* 0x000fc8000f8e30ff */
[----:B------:R-:W-:-:S05]  /*7150*/  LEA R2, R2, UR6, 0x2 ;  /* 0x0000000602027c11 */ /* 0x000fca000f8e10ff */
[----:B------:R-:W2:Y:S02]  /*7160*/  LDS R7, [R2+0x7800] ;  /* 0x0078000002077984 */ /* 0x000ea40000000800 */
[----:B--2---:R-:W-:Y:S01]  /*7170*/  IMAD.IADD R9, R10, 0x1, R7 ;  /* 0x000000010a097824 */ /* 0x004fe200078e0207 */
[----:B------:R-:W-:-:S03]  /*7180*/  LOP3.LUT R7, R0, 0x80000000, RZ, 0x3c, !PT ;  /* 0x8000000000077812 */ /* 0x000fc600078e3cff */
[----:B0-----:R-:W-:-:S05]  /*7190*/  IMAD.WIDE.U32 R4, R9, 0x4, R4 ;  /* 0x0000000409047825 */ /* 0x001fca00078e0004 */
[----:B------:R3:W-:Y:S02]  /*71a0*/  STG.E desc[UR8][R4.64], R7 ;  /* 0x0000000704007986 */ /* 0x0007e4000c101908 */
.L_x_82:
[----:B------:R-:W-:Y:S05]  /*71b0*/  BSYNC.RECONVERGENT B0 ;  /* 0x0000000000007941 */ /* 0x000fea0003800200 */
.L_x_81:
[-C--:B------:R-:W-:Y:S01]  /*71c0*/  ISETP.GE.AND P6, PT, R6, R3.reuse, PT ;  /* 0x000000030600720c */ /* 0x080fe20003fc6270 */
[C---:B------:R-:W-:Y:S01]  /*71d0*/  VIADD R14, R29.reuse, 0x780 ;  /* 0x000007801d0e7836 */ /* 0x040fe20000000000 */
[----:B------:R-:W-:Y:S01]  /*71e0*/  ISETP.GE.AND P2, PT, R12, R3, PT ;  /* 0x000000030c00720c */ /* 0x000fe20003f46270 */
[C---:B------:R-:W-:Y:S01]  /*71f0*/  VIADD R16, R29.reuse, 0x900 ;  /* 0x000009001d107836 */ /* 0x040fe20000000000 */
[C---:B0-23--:R-:W-:Y:S01]  /*7200*/  LOP3.LUT R4, R29.reuse, 0xc00, RZ, 0xfc, !PT ;  /* 0x00000c001d047812 */ /* 0x04dfe200078efcff */
[C---:B------:R-:W-:Y:S01]  /*7210*/  VIADD R8, R29.reuse, 0xa80 ;  /* 0x00000a801d087836 */ /* 0x040fe20000000000 */
[----:B------:R-:W-:Y:S01]  /*7220*/  NOP ;  /* 0x0000000000007918 */ /* 0x000fe20000000000 */
[C---:B------:R-:W-:Y:S01]  /*7230*/  VIADD R2, R29.reuse, 0xd80 ;  /* 0x00000d801d027836 */ /* 0x040fe20000000000 */
[----:B------:R-:W-:Y:S01]  /*7240*/  BSSY.RECONVERGENT B0, `(.L_x_83) ;  /* 0x0000015000007945 */ /* 0x000fe20003800200 */
[----:B------:R-:W-:Y:S01]  /*7250*/  VIADD R0, R29, 0xf00 ;  /* 0x00000f001d007836 */ /* 0x000fe20000000000 */
[----:B------:R-:W-:-:S02]  /*7260*/  P2R R13, PR, RZ, 0x4 ;  /* 0x00000004ff0d7803 */ /* 0x000fc40000000000 */
[-C--:B------:R-:W-:Y:S02]  /*7270*/  ISETP.GE.AND P0, PT, R14, R3.reuse, PT ;  /* 0x000000030e00720c */ /* 0x080fe40003f06270 */
[-C--:B------:R-:W-:Y:S02]  /*7280*/  ISETP.GE.AND P1, PT, R16, R3.reuse, PT ;  /* 0x000000031000720c */ /* 0x080fe40003f26270 */
[-C--:B------:R-:W-:Y:S02]  /*7290*/  ISETP.GE.AND P2, PT, R8, R3.reuse, PT ;  /* 0x000000030800720c */ /* 0x080fe40003f46270 */
[-C--:B------:R-:W-:Y:S02]  /*72a0*/  ISETP.GE.AND P3, PT, R4, R3.reuse, PT ;  /* 0x000000030400720c */ /* 0x080fe40003f66270 */
[-C--:B------:R-:W-:Y:S02]  /*72b0*/  ISETP.GE.AND P4, PT, R2, R3.reuse, PT ;  /* 0x000000030200720c */ /* 0x080fe40003f86270 */
[----:B------:R-:W-:Y:S01]  /*72c0*/  ISETP.GE.AND P5, PT, R0, R3, PT ;  /* 0x000000030000720c */ /* 0x000fe20003fa6270 */
[----:B------:R-:W-:-:S12]  /*72d0*/  @P6 BRA `(.L_x_84) ;  /* 0x00000000002c6947 */ /* 0x000fd80003800000 */
[----:B------:R-:W0:Y:S01]  /*72e0*/  LDS R5, [R22+0x1200] ;  /* 0x0012000016057984 */ /* 0x000e220000000800 */
[----:B------:R-:W0:Y:S01]  /*72f0*/  LDCU UR5, c[0x0][0x3c4] ;  /* 0x00007880ff0577ac */ /* 0x000e220008000800 */
[----:B------:R-:W2:Y:S01]  /*7300*/  LDC.64 R10, c[0x0][0x3a0] ;  /* 0x0000e800ff0a7b82 */ /* 0x000ea20000000a00 */
[----:B0-----:R-:W-:Y:S02]  /*7310*/  SHF.R.U32.HI R7, RZ, UR5, R5 ;  /* 0x00000005ff077c19 */ /* 0x001fe40008011605 */
[----:B------:R-:W-:Y:S02]  /*7320*/  LOP3.LUT R5, R5, 0x80000000, RZ, 0x3c, !PT ;  /* 0x8000000005057812 */ /* 0x000fe400078e3cff */
[----:B------:R-:W-:-:S04]  /*7330*/  LOP3.LUT R7, R7, UR4, RZ, 0x30, !PT ;  /* 0x0000000407077c12 */ /* 0x000fc8000f8e30ff */
[----:B------:R-:W-:-:S06]  /*7340*/  LEA R9, R7, UR6, 0x2 ;  /* 0x0000000607097c11 */ /* 0x000fcc000f8e10ff */
[----:B------:R-:W0:Y:S02]  /*7350*/  LDS R9, [R9+0x7800] ;  /* 0x0078000009097984 */ /* 0x000e240000000800 */
[----:B0-----:R-:W-:-:S04]  /*7360*/  IMAD.IADD R7, R6, 0x1, R9 ;  /* 0x0000000106077824 */ /* 0x001fc800078e0209 */
[----:B--2---:R-:W-:-:S05]  /*7370*/  IMAD.WIDE.U32 R6, R7, 0x4, R10 ;  /* 0x0000000407067825 */ /* 0x004fca00078e000a */
[----:B------:R0:W-:Y:S02]  /*7380*/  STG.E desc[UR8][R6.64], R5 ;  /* 0x0000000506007986 */ /* 0x0001e4000c101908 */
.L_x_84:
[----:B------:R-:W-:Y:S05]  /*7390*/  BSYNC.RECONVERGENT B0 ;  /* 0x0000000000007941 */ /* 0x000fea0003800200 */
.L_x_83:
[----:B------:R-:W-:Y:S01]  /*73a0*/  ISETP.NE.AND P6, PT, R13, RZ, PT ;  /* 0x000000ff0d00720c */ /* 0x000fe20003fc5270 */
[----:B------:R-:W-:Y:S01]  /*73b0*/  NOP ;  /* 0x0000000000007918 */ /* 0x000fe20000000000 */
[----:B------:R-:W-:Y:S11]  /*73c0*/  BSSY.RECONVERGENT B0, `(.L_x_85) ;  /* 0x000000d000007945 */ /* 0x000ff60003800200 */
[----:B------:R-:W-:Y:S05]  /*73d0*/  @P6 BRA `(.L_x_86) ;  /* 0x00000000002c6947 */ /* 0x000fea0003800000 */
[----:B0-----:R-:W0:Y:S01]  /*73e0*/  LDS R5, [R22+0x1800] ;  /* 0x0018000016057984 */ /* 0x001e220000000800 */
[----:B------:R-:W0:Y:S02]  /*73f0*/  LDCU UR5, c[0x0][0x3c4] ;  /* 0x00007880ff0577ac */ /* 0x000e240008000800 */
[----:B0-----:R-:W-:Y:S02]  /*7400*/  SHF.R.U32.HI R6, RZ, UR5, R5 ;  /* 0x00000005ff067c19 */ /* 0x001fe40008011605 */
[----:B------:R-:W-:Y:S02]  /*7410*/  LOP3.LUT R5, R5, 0x80000000, RZ, 0x3c, !PT ;  /* 0x8000000005057812 */ /* 0x000fe400078e3cff */
[----:B------:R-:W-:-:S04]  /*7420*/  LOP3.LUT R6, R6, UR4, RZ, 0x30, !PT ;  /* 0x0000000406067c12 */ /* 0x000fc8000f8e30ff */
[----:B------:R-:W-:Y:S02]  /*7430*/  LEA R9, R6, UR6, 0x2 ;  /* 0x0000000606097c11 */ /* 0x000fe4000f8e10ff */
[----:B------:R-:W0:Y:S04]  /*7440*/  LDC.64 R6, c[0x0][0x3a0] ;  /* 0x0000e800ff067b82 */ /* 0x000e280000000a00 */
[----:B------:R-:W2:Y:S02]  /*7450*/  LDS R9, [R9+0x7800] ;  /* 0x0078000009097984 */ /* 0x000ea40000000800 */
[----:B--2---:R-:W-:-:S04]  /*7460*/  IMAD.IADD R11, R12, 0x1, R9 ;  /* 0x000000010c0b7824 */ /* 0x004fc800078e0209 */
[----:B0-----:R-:W-:-:S05]  /*7470*/  IMAD.WIDE.U32 R6, R11, 0x4, R6 ;  /* 0x000000040b067825 */ /* 0x001fca00078e0006 */
[----:B------:R2:W-:Y:S02]  /*7480*/  STG.E desc[UR8][R6.64], R5 ;  /* 0x0000000506007986 */ /* 0x0005e4000c101908 */
.L_x_86:
[----:B------:R-:W-:Y:S05]  /*7490*/  BSYNC.RECONVERGENT B0 ;  /* 0x0000000000007941 */ /* 0x000fea0003800200 */
.L_x_85:
[----:B------:R-:W-:Y:S01]  /*74a0*/  NOP ;  /* 0x0000000000007918 */ /* 0x000fe20000000000 */
[----:B------:R-:W-:Y:S04]  /*74b0*/  BSSY.RECONVERGENT B0, `(.L_x_87) ;  /* 0x000000d000007945 */ /* 0x000fe80003800200 */
[----:B------:R-:W-:Y:S05]  /*74c0*/  @P0 BRA `(.L_x_88) ;  /* 0x00000000002c0947 */ /* 0x000fea0003800000 */
[----:B0-2---:R-:W0:Y:S01]  /*74d0*/  LDS R5, [R22+0x1e00] ;  /* 0x001e000016057984 */ /* 0x005e220000000800 */
        /* <DEDUP_REMOVED lines=10> */
.L_x_88:
[----:B------:R-:W-:Y:S05]  /*7580*/  BSYNC.RECONVERGENT B0 ;  /* 0x0000000000007941 */ /* 0x000fea0003800200 */
.L_x_87:
[----:B------:R-:W-:Y:S01]  /*7590*/  NOP ;  /* 0x0000000000007918 */ /* 0x000fe20000000000 */
[----:B------:R-:W-:Y:S04]  /*75a0*/  BSSY.RECONVERGENT B0, `(.L_x_89) ;  /* 0x000000d000007945 */ /* 0x000fe80003800200 */
[----:B------:R-:W-:Y:S05]  /*75b0*/  @P1 BRA `(.L_x_90) ;  /* 0x00000000002c1947 */ /* 0x000fea0003800000 */
[----:B0-23--:R-:W0:Y:S01]  /*75c0*/  LDS R5, [R22+0x2400] ;  /* 0x0024000016057984 */ /* 0x00de220000000800 */
        /* <DEDUP_REMOVED lines=10> */
.L_x_90:
[----:B------:R-:W-:Y:S05]  /*7670*/  BSYNC.RECONVERGENT B0 ;  /* 0x0000000000007941 */ /* 0x000fea0003800200 */
.L_x_89:
[----:B------:R-:W-:Y:S01]  /*7680*/  NOP ;  /* 0x0000000000007918 */ /* 0x000fe20000000000 */
[----:B------:R-:W-:Y:S04]  /*7690*/  BSSY.RECONVERGENT B0, `(.L_x_91) ;  /* 0x000000d000007945 */ /* 0x000fe80003800200 */
[----:B------:R-:W-:Y:S05]  /*76a0*/  @P2 BRA `(.L_x_92) ;  /* 0x00000000002c2947 */ /* 0x000fea0003800000 */
[----:B0-234-:R-:W0:Y:S01]  /*76b0*/  LDS R5, [R22+0x2a00] ;  /* 0x002a000016057984 */ /* 0x01de220000000800 */
        /* <DEDUP_REMOVED lines=10> */
.L_x_92:
[----:B------:R-:W-:Y:S05]  /*7760*/  BSYNC.RECONVERGENT B0 ;  /* 0x0000000000007941 */ /* 0x000fea0003800200 */
.L_x_91:
[----:B------:R-:W-:Y:S01]  /*7770*/  NOP ;  /* 0x0000000000007918 */ /* 0x000fe20000000000 */
[----:B------:R-:W-:Y:S04]  /*7780*/  BSSY.RECONVERGENT B0, `(.L_x_93) ;  /* 0x000000d000007945 */ /* 0x000fe80003800200 */
[----:B------:R-:W-:Y:S05]  /*7790*/  @P3 BRA `(.L_x_94) ;  /* 0x00000000002c3947 */ /* 0x000fea0003800000 */
[----:B0-234-:R-:W0:Y:S01]  /*77a0*/  LDS R5, [R22+0x3000] ;  /* 0x0030000016057984 */ /* 0x01de220000000800 */
[----:B------:R-:W0:Y:S02]  /*77b0*/  LDCU UR5, c[0x0][0x3c4] ;  /* 0x00007880ff0577ac */ /* 0x000e240008000800 */
[----:B0-----:R-:W-:-:S04]  /*77c0*/  SHF.R.U32.HI R6, RZ, UR5, R5 ;  /* 0x00000005ff067c19 */ /* 0x001fc80008011605 */
[----:B------:R-:W-:-:S04]  /*77d0*/  LOP3.LUT R6, R6, UR4, RZ, 0x30, !PT ;  /* 0x0000000406067c12 */ /* 0x000fc8000f8e30ff */
[----:B------:R-:W-:Y:S02]  /*77e0*/  LEA R8, R6, UR6, 0x2 ;  /* 0x0000000606087c11 */ /* 0x000fe4000f8e10ff */
[----:B------:R-:W0:Y:S03]  /*77f0*/  LDC.64 R6, c[0x0][0x3a0] ;  /* 0x0000e800ff067b82 */ /* 0x000e260000000a00 */
[----:B------:R-:W2:Y:S02]  /*7800*/  LDS R9, [R8+0x7800] ;  /* 0x0078000008097984 */ /* 0x000ea40000000800 */
[----:B--2---:R-:W-:Y:S01]  /*7810*/  IMAD.IADD R11, R4, 0x1, R9 ;  /* 0x00000001040b7824 */ /* 0x004fe200078e0209 */
[----:B------:R-:W-:-:S03]  /*7820*/  LOP3.LUT R9, R5, 0x80000000, RZ, 0x3c, !PT ;  /* 0x8000000005097812 */ /* 0x000fc600078e3cff */
[----:B0-----:R-:W-:-:S05]  /*7830*/  IMAD.WIDE.U32 R4, R11, 0x4, R6 ;  /* 0x000000040b047825 */ /* 0x001fca00078e0006 */
[----:B------:R0:W-:Y:S02]  /*7840*/  STG.E desc[UR8][R4.64], R9 ;  /* 0x0000000904007986 */ /* 0x0001e4000c101908 */
.L_x_94:
[----:B------:R-:W-:Y:S05]  /*7850*/  BSYNC.RECONVERGENT B0 ;  /* 0x0000000000007941 */ /* 0x000fea0003800200 */
.L_x_93:
[----:B------:R-:W-:Y:S01]  /*7860*/  NOP ;  /* 0x0000000000007918 */ /* 0x000fe20000000000 */
[----:B------:R-:W-:Y:S01]  /*7870*/  BSSY.RECONVERGENT B0, `(.L_x_95) ;  /* 0x000000e000007945 */ /* 0x000fe20003800200 */
[----:B------:R-:W-:-:S03]  /*7880*/  VIADD R10, R29, 0x1080 ;  /* 0x000010801d0a7836 */ /* 0x000fc60000000000 */
        /* <DEDUP_REMOVED lines=12> */
.L_x_96:
[----:B------:R-:W-:Y:S05]  /*7950*/  BSYNC.RECONVERGENT B0 ;  /* 0x0000000000007941 */ /* 0x000fea0003800200 */
.L_x_95:
[----:B------:R-:W-:Y:S01]  /*7960*/  NOP ;  /* 0x0000000000007918 */ /* 0x000fe20000000000 */
[----:B------:R-:W-:Y:S01]  /*7970*/  BSSY.RECONVERGENT B0, `(.L_x_97) ;  /* 0x000000e000007945 */ /* 0x000fe20003800200 */
[----:B------:R-:W-:-:S03]  /*7980*/  VIADD R12, R29, 0x1200 ;  /* 0x000012001d0c7836 */ /* 0x000fc60000000000 */
[----:B------:R-:W-:Y:S05]  /*7990*/  @P5 BRA `(.L_x_98) ;  /* 0x00000000002c5947 */ /* 0x000fea0003800000 */
[----:B------:R-:W0:Y:S01]  /*79a0*/  LDS R2, [R22+0x3c00] ;  /* 0x003c000016027984 */ /* 0x000e220000000800 */
[----:B------:R-:W0:Y:S02]  /*79b0*/  LDCU UR5, c[0x0][0x3c4] ;  /* 0x00007880ff0577ac */ /* 0x000e240008000800 */
[----:B0-----:R-:W-:-:S04]  /*79c0*/  SHF.R.U32.HI R4, RZ, UR5, R2 ;  /* 0x00000005ff047c19 */ /* 0x001fc80008011602 */
[----:B------:R-:W-:-:S04]  /*79d0*/  LOP3.LUT R4, R4, UR4, RZ, 0x30, !PT ;  /* 0x0000000404047c12 */ /* 0x000fc8000f8e30ff */
[----:B--234-:R-:W-:Y:S02]  /*79e0*/  LEA R6, R4, UR6, 0x2 ;  /* 0x0000000604067c11 */ /* 0x01cfe4000f8e10ff */
[----:B------:R-:W0:Y:S03]  /*79f0*/  LDC.64 R4, c[0x0][0x3a0] ;  /* 0x0000e800ff047b82 */ /* 0x000e260000000a00 */
[----:B------:R-:W2:Y:S02]  /*7a00*/  LDS R7, [R6+0x7800] ;  /* 0x0078000006077984 */ /* 0x000ea40000000800 */
[----:B--2---:R-:W-:Y:S01]  /*7a10*/  IMAD.IADD R9, R0, 0x1, R7 ;  /* 0x0000000100097824 */ /* 0x004fe200078e0207 */
[----:B------:R-:W-:-:S03]  /*7a20*/  LOP3.LUT R7, R2, 0x80000000, RZ, 0x3c, !PT ;  /* 0x8000000002077812 */ /* 0x000fc600078e3cff */
[----:B0-----:R-:W-:-:S05]  /*7a30*/  IMAD.WIDE.U32 R4, R9, 0x4, R4 ;  /* 0x0000000409047825 */ /* 0x001fca00078e0004 */
[----:B------:R0:W-:Y:S02]  /*7a40*/  STG.E desc[UR8][R4.64], R7 ;  /* 0x0000000704007986 */ /* 0x0001e4000c101908 */
.L_x_98:
[----:B------:R-:W-:Y:S05]  /*7a50*/  BSYNC.RECONVERGENT B0 ;  /* 0x0000000000007941 */ /* 0x000fea0003800200 */
.L_x_97:
[-C--:B------:R-:W-:Y:S01]  /*7a60*/  ISETP.GE.AND P6, PT, R10, R3.reuse, PT ;  /* 0x000000030a00720c */ /* 0x080fe20003fc6270 */
[C---:B------:R-:W-:Y:S01]  /*7a70*/  VIADD R14, R29.reuse, 0x1380 ;  /* 0x000013801d0e7836 */ /* 0x040fe20000000000 */
[----:B------:R-:W-:Y:S01]  /*7a80*/  ISETP.GE.AND P2, PT, R12, R3, PT ;  /* 0x000000030c00720c */ /* 0x000fe20003f46270 */
[C---:B------:R-:W-:Y:S01]  /*7a90*/  VIADD R16, R29.reuse, 0x1500 ;  /* 0x000015001d107836 */ /* 0x040fe20000000000 */
[C---:B0-----:R-:W-:Y:S01]  /*7aa0*/  LOP3.LUT R4, R29.reuse, 0x1800, RZ, 0xfc, !PT ;  /* 0x000018001d047812 */ /* 0x041fe200078efcff */
[C---:B--234-:R-:W-:Y:S01]  /*7ab0*/  VIADD R6, R29.reuse, 0x1680 ;  /* 0x000016801d067836 */ /* 0x05cfe20000000000 */
        /* <DEDUP_REMOVED lines=23> */
.L_x_100:
[----:B------:R-:W-:Y:S05]  /*7c30*/  BSYNC.RECONVERGENT B0 ;  /* 0x0000000000007941 */ /* 0x000fea0003800200 */
.L_x_99:
[----:B------:R-:W-:Y:S01]  /*7c40*/  ISETP.NE.AND P6, PT, R13, RZ, PT ;  /* 0x000000ff0d00720c */ /* 0x000fe20003fc5270 */
[----:B------:R-:W-:Y:S01]  /*7c50*/  NOP ;  /* 0x0000000000007918 */ /* 0x000fe20000000000 */
[----:B------:R-:W-:Y:S11]  /*7c60*/  BSSY.RECONVERGENT B0, `(.L_x_101) ;  /* 0x000000d000007945 */ /* 0x000ff60003800200 */
[----:B------:R-:W-:Y:S05]  /*7c70*/  @P6 BRA `(.L_x_102) ;  /* 0x00000000002c6947 */ /* 0x000fea0003800000 */
[----:B0-----:R-:W0:Y:S01]  /*7c80*/  LDS R5, [R22+0x4800] ;  /* 0x0048000016057984 */ /* 0x001e220000000800 */
        /* <DEDUP_REMOVED lines=10> */
.L_x_102:
[----:B------:R-:W-:Y:S05]  /*7d30*/  BSYNC.RECONVERGENT B0 ;  /* 0x0000000000007941 */ /* 0x000fea0003800200 */
.L_x_101:
[----:B------:R-:W-:Y:S01]  /*7d40*/  NOP ;  /* 0x0000000000007918 */ /* 0x000fe20000000000 */
[----:B------:R-:W-:Y:S04]  /*7d50*/  BSSY.RECONVERGENT B0, `(.L_x_103) ;  /* 0x000000d000007945 */ /* 0x000fe80003800200 */
[----:B------:R-:W-:Y:S05]  /*7d60*/  @P0 BRA `(.L_x_104) ;  /* 0x00000000002c0947 */ /* 0x000fea0003800000 */
[----:B0-2---:R-:W0:Y:S01]  /*7d70*/  LDS R5, [R22+0x4e00] ;  /* 0x004e000016057984 */ /* 0x005e220000000800 */
        /* <DEDUP_REMOVED lines=10> */
.L_x_104:
[----:B------:R-:W-:Y:S05]  /*7e20*/  BSYNC.RECONVERGENT B0 ;  /* 0x0000000000007941 */ /* 0x000fea0003800200 */
.L_x_103:
[----:B------:R-:W-:Y:S01]  /*7e30*/  NOP ;  /* 0x0000000000007918 */ /* 0x000fe20000000000 */
[----:B------:R-:W-:Y:S04]  /*7e40*/  BSSY.RECONVERGENT B0, `(.L_x_105) ;  /* 0x000000d000007945 */ /* 0x000fe80003800200 */
[----:B------:R-:W-:Y:S05]  /*7e50*/  @P1 BRA `(.L_x_106) ;  /* 0x00000000002c1947 */ /* 0x000fea0003800000 */
[----:B0-23--:R-:W0:Y:S01]  /*7e60*/  LDS R5, [R22+0x5400] ;  /* 0x0054000016057984 */ /* 0x00de220000000800 */
        /* <DEDUP_REMOVED lines=10> */
.L_x_106:
[----:B------:R-:W-:Y:S05]  /*7f10*/  BSYNC.RECONVERGENT B0 ;  /* 0x0000000000007941 */ /* 0x000fea0003800200 */
.L_x_105:
[----:B------:R-:W-:Y:S01]  /*7f20*/  NOP ;  /* 0x0000000000007918 */ /* 0x000fe20000000000 */
[----:B------:R-:W-:Y:S04]  /*7f30*/  BSSY.RECONVERGENT B0, `(.L_x_107) ;  /* 0x000000d000007945 */ /* 0x000fe80003800200 */
[----:B------:R-:W-:Y:S05]  /*7f40*/  @P2 BRA `(.L_x_108) ;  /* 0x00000000002c2947 */ /* 0x000fea0003800000 */
[----:B0-234-:R-:W0:Y:S01]  /*7f50*/  LDS R5, [R22+0x5a00] ;  /* 0x005a000016057984 */ /* 0x01de220000000800 */
[----:B------:R-:W0:Y:S01]  /*7f60*/  LDCU UR5, c[0x0][0x3c4] ;  /* 0x00007880ff0577ac */ /* 0x000e220008000800 */
[----:B------:R-:W2:Y:S01]  /*7f70*/  LDC.64 R8, c[0x0][0x3a0] ;  /* 0x0000e800ff087b82 */ /* 0x000ea20000000a00 */
[----:B0-----:R-:W-:Y:S02]  /*7f80*/  SHF.R.U32.HI R7, RZ, UR5, R5 ;  /* 0x00000005ff077c19 */ /* 0x001fe40008011605 */
[----:B------:R-:W-:Y:S02]  /*7f90*/  LOP3.LUT R5, R5, 0x80000000, RZ, 0x3c, !PT ;  /* 0x8000000005057812 */ /* 0x000fe400078e3cff */
[----:B------:R-:W-:-:S04]  /*7fa0*/  LOP3.LUT R7, R7, UR4, RZ, 0x30, !PT ;  /* 0x0000000407077c12 */ /* 0x000fc8000f8e30ff */
[----:B------:R-:W-:-:S05]  /*7fb0*/  LEA R10, R7, UR6, 0x2 ;  /* 0x00000006070a7c11 */ /* 0x000fca000f8e10ff */
[----:B------:R-:W0:Y:S02]  /*7fc0*/  LDS R7, [R10+0x7800] ;  /* 0x007800000a077984 */ /* 0x000e240000000800 */
[----:B0-----:R-:W-:-:S04]  /*7fd0*/  IMAD.IADD R7, R6, 0x1, R7 ;  /* 0x0000000106077824 */ /* 0x001fc800078e0207 */
[----:B--2---:R-:W-:-:S05]  /*7fe0*/  IMAD.WIDE.U32 R6, R7, 0x4, R8 ;  /* 0x0000000407067825 */ /* 0x004fca00078e0008 */
[----:B------:R0:W-:Y:S02]  /*7ff0*/  STG.E desc[UR8][R6.64], R5 ;  /* 0x0000000506007986 */ /* 0x0001e4000c101908 */
.L_x_108:
[----:B------:R-:W-:Y:S05]  /*8000*/  BSYNC.RECONVERGENT B0 ;  /* 0x0000000000007941 */ /* 0x000fea0003800200 */
.L_x_107:
        /* <DEDUP_REMOVED lines=14> */
.L_x_110:
[----:B------:R-:W-:Y:S05]  /*80f0*/  BSYNC.RECONVERGENT B0 ;  /* 0x0000000000007941 */ /* 0x000fea0003800200 */
.L_x_109:
[----:B------:R-:W-:Y:S01]  /*8100*/  NOP ;  /* 0x0000000000007918 */ /* 0x000fe20000000000 */
[----:B------:R-:W-:Y:S04]  /*8110*/  BSSY.RECONVERGENT B0, `(.L_x_111) ;  /* 0x000000d000007945 */ /* 0x000fe80003800200 */
[----:B------:R-:W-:Y:S05]  /*8120*/  @P4 BRA `(.L_x_112) ;  /* 0x00000000002c4947 */ /* 0x000fea0003800000 */
[----:B0-----:R-:W0:Y:S01]  /*8130*/  LDS R6, [R22+0x6600] ;  /* 0x0066000016067984 */ /* 0x001e220000000800 */
[----:B------:R-:W0:Y:S02]  /*8140*/  LDCU UR5, c[0x0][0x3c4] ;  /* 0x00007880ff0577ac */ /* 0x000e240008000800 */
[----:B0-----:R-:W-:Y:S02]  /*8150*/  SHF.R.U32.HI R4, RZ, UR5, R6 ;  /* 0x00000005ff047c19 */ /* 0x001fe40008011606 */
[----:B--234-:R-:W-:Y:S02]  /*8160*/  LOP3.LUT R9, R6, 0x80000000, RZ, 0x3c, !PT ;  /* 0x8000000006097812 */ /* 0x01cfe400078e3cff */
[----:B------:R-:W-:-:S04]  /*8170*/  LOP3.LUT R4, R4, UR4, RZ, 0x30, !PT ;  /* 0x0000000404047c12 */ /* 0x000fc8000f8e30ff */
[----:B------:R-:W-:Y:S02]  /*8180*/  LEA R7, R4, UR6, 0x2 ;  /* 0x0000000604077c11 */ /* 0x000fe4000f8e10ff */
[----:B------:R-:W0:Y:S04]  /*8190*/  LDC.64 R4, c[0x0][0x3a0] ;  /* 0x0000e800ff047b82 */ /* 0x000e280000000a00 */
[----:B------:R-:W2:Y:S02]  /*81a0*/  LDS R7, [R7+0x7800] ;  /* 0x0078000007077984 */ /* 0x000ea40000000800 */
[----:B--2---:R-:W-:-:S04]  /*81b0*/  IMAD.IADD R11, R2, 0x1, R7 ;  /* 0x00000001020b7824 */ /* 0x004fc800078e0207 */
[----:B0-----:R-:W-:-:S05]  /*81c0*/  IMAD.WIDE.U32 R4, R11, 0x4, R4 ;  /* 0x000000040b047825 */ /* 0x001fca00078e0004 */
[----:B------:R0:W-:Y:S02]  /*81d0*/  STG.E desc[UR8][R4.64], R9 ;  /* 0x0000000904007986 */ /* 0x0001e4000c101908 */
.L_x_112:
[----:B------:R-:W-:Y:S05]  /*81e0*/  BSYNC.RECONVERGENT B0 ;  /* 0x0000000000007941 */ /* 0x000fea0003800200 */
.L_x_111:
[----:B------:R-:W-:Y:S01]  /*81f0*/  NOP ;  /* 0x0000000000007918 */ /* 0x000fe20000000000 */
[----:B------:R-:W-:Y:S04]  /*8200*/  BSSY.RECONVERGENT B0, `(.L_x_113) ;  /* 0x000000d000007945 */ /* 0x000fe80003800200 */
[----:B------:R-:W-:Y:S05]  /*8210*/  @P5 BRA `(.L_x_114) ;  /* 0x00000000002c5947 */ /* 0x000fea0003800000 */
[----:B------:R-:W0:Y:S01]  /*8220*/  LDS R2, [R22+0x6c00] ;  /* 0x006c000016027984 */ /* 0x000e220000000800 */
[----:B------:R-:W0:Y:S02]  /*8230*/  LDCU UR5, c[0x0][0x3c4] ;  /* 0x00007880ff0577ac */ /* 0x000e240008000800 */
[----:B0-----:R-:W-:-:S04]  /*8240*/  SHF.R.U32.HI R4, RZ, UR5, R2 ;  /* 0x00000005ff047c19 */ /* 0x001fc80008011602 */
[----:B------:R-:W-:-:S04]  /*8250*/  LOP3.LUT R4, R4, UR4, RZ, 0x30, !PT ;  /* 0x0000000404047c12 */ /* 0x000fc8000f8e30ff */
[----:B------:R-:W-:Y:S02]  /*8260*/  LEA R6, R4, UR6, 0x2 ;  /* 0x0000000604067c11 */ /* 0x000fe4000f8e10ff */
[----:B--234-:R-:W0:Y:S03]  /*8270*/  LDC.64 R4, c[0x0][0x3a0] ;  /* 0x0000e800ff047b82 */ /* 0x01ce260000000a00 */
[----:B------:R-:W2:Y:S02]  /*8280*/  LDS R7, [R6+0x7800] ;  /* 0x0078000006077984 */ /* 0x000ea40000000800 */
[----:B--2---:R-:W-:Y:S01]  /*8290*/  IMAD.IADD R9, R0, 0x1, R7 ;  /* 0x0000000100097824 */ /* 0x004fe200078e0207 */
[----:B------:R-:W-:-:S03]  /*82a0*/  LOP3.LUT R7, R2, 0x80000000, RZ, 0x3c, !PT ;  /* 0x8000000002077812 */ /* 0x000fc600078e3cff */
[----:B0-----:R-:W-:-:S05]  /*82b0*/  IMAD.WIDE.U32 R4, R9, 0x4, R4 ;  /* 0x0000000409047825 */ /* 0x001fca00078e0004 */
[----:B------:R0:W-:Y:S02]  /*82c0*/  STG.E desc[UR8][R4.64], R7 ;  /* 0x0000000704007986 */ /* 0x0001e4000c101908 */
.L_x_114:
[----:B------:R-:W-:Y:S05]  /*82d0*/  BSYNC.RECONVERGENT B0 ;  /* 0x0000000000007941 */ /* 0x000fea0003800200 */
.L_x_113:
[----:B------:R-:W-:Y:S01]  /*82e0*/  NOP ;  /* 0x0000000000007918 */ /* 0x000fe20000000000 */
[----:B-1----:R-:W1:Y:S01]  /*82f0*/  LDS R22, [R22+0x7200] ;  /* 0x0072000016167984 */ /* 0x002e620000000800 */
[----:B------:R-:W1:Y:S01]  /*8300*/  LDCU UR5, c[0x0][0x3c4] ;  /* 0x00007880ff0577ac */ /* 0x000e620008000800 */
[----:B------:R-:W-:-:S05]  /*8310*/  VIADD R28, R29, 0x1c80 ;  /* 0x00001c801d1c7836 */ /* 0x000fca0000000000 */
[----:B------:R-:W-:-:S13]  /*8320*/  ISETP.GE.AND P0, PT, R28, R3, PT ;  /* 0x000000031c00720c */ /* 0x000fda0003f06270 */
[----:B------:R-:W5:Y:S01]  /*8330*/  @!P0 LDC.64 R2, c[0x0][0x3a0] ;  /* 0x0000e800ff028b82 */ /* 0x000f620000000a00 */
[----:B-1----:R-:W-:Y:S02]  /*8340*/  SHF.R.U32.HI R0, RZ, UR5, R22 ;  /* 0x00000005ff007c19 */ /* 0x002fe40008011616 */
[----:B0-----:R-:W-:Y:S02]  /*8350*/  @!P0 LOP3.LUT R7, R22, 0x80000000, RZ, 0x3c, !PT ;  /* 0x8000000016078812 */ /* 0x001fe400078e3cff */
[----:B------:R-:W-:-:S04]  /*8360*/  LOP3.LUT R0, R0, UR4, RZ, 0x30, !PT ;  /* 0x0000000400007c12 */ /* 0x000fc8000f8e30ff */
[----:B------:R-:W-:-:S05]  /*8370*/  LEA R0, R0, UR6, 0x2 ;  /* 0x0000000600007c11 */ /* 0x000fca000f8e10ff */
[----:B--234-:R-:W0:Y:S02]  /*8380*/  LDS R5, [R0+0x7800] ;  /* 0x0078000000057984 */ /* 0x01ce240000000800 */
[----:B0-----:R-:W-:-:S04]  /*8390*/  IMAD.IADD R5, R28, 0x1, R5 ;  /* 0x000000011c057824 */ /* 0x001fc800078e0205 */
[----:B-----5:R-:W-:-:S05]  /*83a0*/  @!P0 IMAD.WIDE.U32 R2, R5, 0x4, R2 ;  /* 0x0000000405028825 */ /* 0x020fca00078e0002 */
[----:B------:R-:W-:Y:S01]  /*83b0*/  @!P0 STG.E desc[UR8][R2.64], R7 ;  /* 0x0000000702008986 */ /* 0x000fe2000c101908 */
[----:B------:R-:W-:Y:S01]  /*83c0*/  NOP ;  /* 0x0000000000007918 */ /* 0x000fe20000000000 */
[----:B------:R-:W-:Y:S05]  /*83d0*/  EXIT ;  /* 0x000000000000794d */ /* 0x000fea0003800000 */
.L_x_25:
[----:B------:R-:W-:Y:S02]  /*83e0*/  IMAD.MOV.U32 R19, RZ, RZ, 0x1 ;  /* 0x00000001ff137424 */ /* 0x000fe400078e00ff */
[----:B------:R-:W-:Y:S02]  /*83f0*/  IMAD.MOV.U32 R53, RZ, RZ, R27 ;  /* 0x000000ffff357224 */ /* 0x000fe400078e001b */
[----:B------:R-:W-:Y:S02]  /*8400*/  IMAD.MOV.U32 R50, RZ, RZ, RZ ;  /* 0x000000ffff327224 */ /* 0x000fe400078e00ff */
[----:B------:R-:W-:-:S07]  /*8410*/  IMAD.MOV.U32 R49, RZ, RZ, -0x1 ;  /* 0xffffffffff317424 */ /* 0x000fce00078e00ff */
[----:B------:R-:W-:Y:S05]  /*8420*/  WARPSYNC.COLLECTIVE R49, `(.L_x_115) ;  /* 0x0000000031087348 */ /* 0x000fea0003c00000 */
[----:B------:R0:W1:Y:S02]  /*8430*/  SHFL.UP P0, R19, R53, R19, R50 ;  /* 0x0400001335137389 */ /* 0x0000640000000032 */
[----:B01----:R-:W-:Y:S05]  /*8440*/  ENDCOLLECTIVE ;  /* 0x000000000000791b */ /* 0x003fea0003800000 */
.L_x_115:
[----:B------:R-:W-:Y:S02]  /*8450*/  IMAD.MOV.U32 R52, RZ, RZ, R19 ;  /* 0x000000ffff347224 */ /* 0x000fe400078e0013 */
[----:B------:R-:W-:Y:S02]  /*8460*/  IMAD.MOV.U32 R19, RZ, RZ, 0x2 ;  /* 0x00000002ff137424 */ /* 0x000fe400078e00ff */
[----:B------:R-:W-:-:S04]  /*8470*/  @P0 IMAD.IADD R52, R27, 0x1, R52 ;  /* 0x000000011b340824 */ /* 0x000fc800078e0234 */
[----:B------:R-:W-:-:S07]  /*8480*/  IMAD.MOV.U32 R53, RZ, RZ, R52 ;  /* 0x000000ffff357224 */ /* 0x000fce00078e0034 */
[----:B------:R-:W-:Y:S05]  /*8490*/  WARPSYNC.COLLECTIVE R49, `(.L_x_116) ;  /* 0x0000000031087348 */ /* 0x000fea0003c00000 */
[----:B------:R0:W1:Y:S02]  /*84a0*/  SHFL.UP P0, R19, R53, R19, R50 ;  /* 0x0400001335137389 */ /* 0x0000640000000032 */
[----:B01----:R-:W-:Y:S05]  /*84b0*/  ENDCOLLECTIVE ;  /* 0x000000000000791b */ /* 0x003fea0003800000 */
.L_x_116:
[----:B------:R-:W-:Y:S02]  /*84c0*/  IMAD.MOV.U32 R51, RZ, RZ, R19 ;  /* 0x000000ffff337224 */ /* 0x000fe400078e0013 */
[----:B------:R-:W-:Y:S02]  /*84d0*/  IMAD.MOV.U32 R19, RZ, RZ, 0x4 ;  /* 0x00000004ff137424 */ /* 0x000fe400078e00ff */
[----:B------:R-:W-:-:S04]  /*84e0*/  @P0 IMAD.IADD R51, R52, 0x1, R51 ;  /* 0x0000000134330824 */ /* 0x000fc800078e0233 */
[----:B------:R-:W-:-:S07]  /*84f0*/  IMAD.MOV.U32 R53, RZ, RZ, R51 ;  /* 0x000000ffff357224 */ /* 0x000fce00078e0033 */
[----:B------:R-:W-:Y:S05]  /*8500*/  WARPSYNC.COLLECTIVE R49, `(.L_x_117) ;  /* 0x0000000031087348 */ /* 0x000fea0003c00000 */
[----:B------:R0:W1:Y:S02]  /*8510*/  SHFL.UP P0, R19, R53, R19, R50 ;  /* 0x0400001335137389 */ /* 0x0000640000000032 */
[----:B01----:R-:W-:Y:S05]  /*8520*/  ENDCOLLECTIVE ;  /* 0x000000000000791b */ /* 0x003fea0003800000 */
.L_x_117:
[----:B------:R-:W-:Y:S02]  /*8530*/  IMAD.MOV.U32 R52, RZ, RZ, R19 ;  /* 0x000000ffff347224 */ /* 0x000fe400078e0013 */
[----:B------:R-:W-:Y:S02]  /*8540*/  IMAD.MOV.U32 R19, RZ, RZ, 0x8 ;  /* 0x00000008ff137424 */ /* 0x000fe400078e00ff */
[----:B------:R-:W-:-:S04]  /*8550*/  @P0 IMAD.IADD R52, R51, 0x1, R52 ;  /* 0x0000000133340824 */ /* 0x000fc800078e0234 */
[----:B------:R-:W-:-:S07]  /*8560*/  IMAD.MOV.U32 R53, RZ, RZ, R52 ;  /* 0x000000ffff357224 */ /* 0x000fce00078e0034 */
[----:B------:R-:W-:Y:S05]  /*8570*/  WARPSYNC.COLLECTIVE R49, `(.L_x_118) ;  /* 0x0000000031087348 */ /* 0x000fea0003c00000 */
[----:B------:R0:W1:Y:S02]  /*8580*/  SHFL.UP P0, R19, R53, R19, R50 ;  /* 0x0400001335137389 */ /* 0x0000640000000032 */
[----:B01----:R-:W-:Y:S05]  /*8590*/  ENDCOLLECTIVE ;  /* 0x000000000000791b */ /* 0x003fea0003800000 */
.L_x_118:
[----:B------:R-:W-:Y:S02]  /*85a0*/  IMAD.MOV.U32 R53, RZ, RZ, R19 ;  /* 0x000000ffff357224 */ /* 0x000fe400078e0013 */
[----:B------:R-:W-:Y:S02]  /*85b0*/  IMAD.MOV.U32 R19, RZ, RZ, 0x10 ;  /* 0x00000010ff137424 */ /* 0x000fe400078e00ff */
[----:B------:R-:W-:-:S07]  /*85c0*/  @P0 IMAD.IADD R53, R52, 0x1, R53 ;  /* 0x0000000134350824 */ /* 0x000fce00078e0235 */
[----:B------:R-:W-:Y:S05]  /*85d0*/  WARPSYNC.COLLECTIVE R49, `(.L_x_119) ;  /* 0x0000000031087348 */ /* 0x000fea0003c00000 */
[----:B------:R0:W1:Y:S02]  /*85e0*/  SHFL.UP P0, R19, R53, R19, R50 ;  /* 0x0400001335137389 */ /* 0x0000640000000032 */
[----:B01----:R-:W-:Y:S05]  /*85f0*/  ENDCOLLECTIVE ;  /* 0x000000000000791b */ /* 0x003fea0003800000 */
.L_x_119:
[----:B------:R-:W-:Y:S01]  /*8600*/  IMAD.MOV.U32 R51, RZ, RZ, R19 ;  /* 0x000000ffff337224 */ /* 0x000fe200078e0013 */
[----:B------:R-:W-:Y:S06]  /*8610*/  BRA `(.L_x_120) ;  /* 0xffffff9c00ac7947 */ /* 0x000fec000383ffff */
.L_x_121:
[----:B------:R-:W-:-:S00]  /*8620*/  BRA `(.L_x_121) ;  /* 0xfffffffc00fc7947 */ /* 0x000fc0000383ffff */
[----:B------:R-:W-:-:S00]  /*8630*/  NOP ;  /* 0x0000000000007918 */ /* 0x000fc00000000000 */
        /* <DEDUP_REMOVED lines=12> */
.L_x_465:


//--------------------- .text._ZN3cub18CUB_300001_SM_10006detail10radix_sort33DeviceRadixSortExclusiveSumKernelINS1_5radix10policy_hubIiNS0_8NullTypeEjE10Policy1000EjEEvPT0_ --------------------------
	.section	.text._ZN3cub18CUB_300001_SM_10006detail10radix_sort33DeviceRadixSortExclusiveSumKernelINS1_5radix10policy_hubIiNS0_8NullTypeEjE10Policy1000EjEEvPT0_,"ax",@progbits
	.align	128
        .global         _ZN3cub18CUB_300001_SM_10006detail10radix_sort33DeviceRadixSortExclusiveSumKernelINS1_5radix10policy_hubIiNS0_8NullTypeEjE10Policy1000EjEEvPT0_
        .type           _ZN3cub18CUB_300001_SM_10006detail10radix_sort33DeviceRadixSortExclusiveSumKernelINS1_5radix10policy_hubIiNS0_8NullTypeEjE10Policy1000EjEEvPT0_,@function
        .size           _ZN3cub18CUB_300001_SM_10006detail10radix_sort33DeviceRadixSortExclusiveSumKernelINS1_5radix10policy_hubIiNS0_8NullTypeEjE10Policy1000EjEEvPT0_,(.L_x_466 - _ZN3cub18CUB_300001_SM_10006detail10radix_sort33DeviceRadixSortExclusiveSumKernelINS1_5radix10policy_hubIiNS0_8NullTypeEjE10Policy1000EjEEvPT0_)
        .other          _ZN3cub18CUB_300001_SM_10006detail10radix_sort33DeviceRadixSortExclusiveSumKernelINS1_5radix10policy_hubIiNS0_8NullTypeEjE10Policy1000EjEEvPT0_,@"STO_CUDA_ENTRY STV_DEFAULT"
_ZN3cub18CUB_300001_SM_10006detail10radix_sort33DeviceRadixSortExclusiveSumKernelINS1_5radix10policy_hubIiNS0_8NullTypeEjE10Policy1000EjEEvPT0_:
.text._ZN3cub18CUB_300001_SM_10006detail10radix_sort33DeviceRadixSortExclusiveSumKernelINS1_5radix10policy_hubIiNS0_8NullTypeEjE10Policy1000EjEEvPT0_:
[----:B------:R-:W-:Y:S01]  /*0000*/  LDC R1, c[0x0][0x37c] ;  /* 0x0000df00ff017b82 */ /* 0x000fe20000000800 */
[----:B------:R-:W0:Y:S07]  /*0010*/  S2R R4, SR_TID.X ;  /* 0x0000000000047919 */ /* 0x000e2e0000002100 */
[----:B------:R-:W1:Y:S01]  /*0020*/  LDC.64 R2, c[0x0][0x380] ;  /* 0x0000e000ff027b82 */ /* 0x000e620000000a00 */
[----:B------:R-:W2:Y:S01]  /*0030*/  LDCU.64 UR4, c[0x0][0x358] ;  /* 0x00006b00ff0477ac */ /* 0x000ea20008000a00 */
[----:B------:R-:W3:Y:S01]  /*0040*/  S2R R5, SR_CTAID.X ;  /* 0x0000000000057919 */ /* 0x000ee20000002500 */
[----:B0-----:R-:W-:Y:S01]  /*0050*/  ISETP.GT.U32.AND P1, PT, R4, 0xff, PT ;  /* 0x000000ff0400780c */ /* 0x001fe20003f24070 */
[----:B---3--:R-:W-:-:S04]  /*0060*/  IMAD R5, R5, 0x100, R4 ;  /* 0x0000010005057824 */ /* 0x008fc800078e0204 */
[----:B-1----:R-:W-:-:S08]  /*0070*/  IMAD.WIDE R2, R5, 0x4, R2 ;  /* 0x0000000405027825 */ /* 0x002fd000078e0202 */
[----:B--2---:R-:W2:Y:S01]  /*0080*/  @!P1 LDG.E R7, desc[UR4][R2.64] ;  /* 0x0000000402079981 */ /* 0x004ea2000c1e1900 */
[----:B------:R-:W-:Y:S02]  /*0090*/  MOV R0, 0x400 ;  /* 0x0000040000007802 */ /* 0x000fe40000000f00 */
[C---:B------:R-:W-:Y:S01]  /*00a0*/  ISETP.GT.U32.AND P0, PT, R4.reuse, 0x1f, PT ;  /* 0x0000001f0400780c */ /* 0x040fe20003f04070 */
[----:B------:R-:W0:Y:S02]  /*00b0*/  S2R R5, SR_CgaCtaId ;  /* 0x0000000000057919 */ /* 0x000e240000008800 */
[----:B0-----:R-:W-:Y:S02]  /*00c0*/  LEA R5, R5, R0, 0x18 ;  /* 0x0000000005057211 */ /* 0x001fe400078ec0ff */
[----:B------:R-:W-:-:S05]  /*00d0*/  LEA.HI R0, R4, R4, RZ, 0x1d ;  /* 0x0000000404007211 */ /* 0x000fca00078fe8ff */
[----:B------:R-:W-:-:S05]  /*00e0*/  IMAD R0, R0, 0x4, R5 ;  /* 0x0000000400007824 */ /* 0x000fca00078e0205 */
[----:B--2---:R0:W-:Y:S01]  /*00f0*/  STS [R0+0x10], R7 ;  /* 0x0000100700007388 */ /* 0x0041e20000000800 */
[----:B------:R-:W-:Y:S06]  /*0100*/  BAR.SYNC.DEFER_BLOCKING 0x0 ;  /* 0x0000000000007b1d */ /* 0x000fec0000010000 */
[----:B------:R-:W-:Y:S05]  /*0110*/  @P0 BRA `(.L_x_122) ;  /* 0x0000000000a40947 */ /* 0x000fea0003800000 */
[----:B------:R-:W-:Y:S01]  /*0120*/  IMAD R4, R4, 0x24, R5 ;  /* 0x0000002404047824 */ /* 0x000fe200078e0205 */
[----:B------:R-:W-:-:S04]  /*0130*/  UMOV UR6, 0xffffffff ;  /* 0xffffffff00067882 */ /* 0x000fc80000000000 */
[----:B------:R-:W-:Y:S04]  /*0140*/  LDS R9, [R4+0x10] ;  /* 0x0000100004097984 */ /* 0x000fe80000000800 */
[----:B------:R-:W-:Y:S04]  /*0150*/  LDS R10, [R4+0x14] ;  /* 0x00001400040a7984 */ /* 0x000fe80000000800 */
[----:B------:R-:W1:Y:S04]  /*0160*/  LDS R11, [R4+0x18] ;  /* 0x00001800040b7984 */ /* 0x000e680000000800 */
[----:B------:R-:W-:Y:S04]  /*0170*/  LDS R8, [R4+0x1c] ;  /* 0x00001c0004087984 */ /* 0x000fe80000000800 */
[----:B0-----:R-:W0:Y:S04]  /*0180*/  LDS R7, [R4+0x20] ;  /* 0x0000200004077984 */ /* 0x001e280000000800 */
[----:B------:R-:W-:Y:S04]  /*0190*/  LDS R6, [R4+0x24] ;  /* 0x0000240004067984 */ /* 0x000fe80000000800 */
[----:B------:R-:W2:Y:S04]  /*01a0*/  LDS R5, [R4+0x28] ;  /* 0x0000280004057984 */ /* 0x000ea80000000800 */
[----:B------:R-:W3:Y:S01]  /*01b0*/  LDS R12, [R4+0x2c] ;  /* 0x00002c00040c7984 */ /* 0x000ee20000000800 */
[----:B-1----:R-:W-:-:S04]  /*01c0*/  IADD3 R13, PT, PT, R11, R10, R9 ;  /* 0x0000000a0b0d7210 */ /* 0x002fc80007ffe009 */
[----:B0-----:R-:W-:-:S04]  /*01d0*/  IADD3 R13, PT, PT, R7, R13, R8 ;  /* 0x0000000d070d7210 */ /* 0x001fc80007ffe008 */
[----:B--2---:R-:W-:-:S04]  /*01e0*/  IADD3 R13, PT, PT, R5, R13, R6 ;  /* 0x0000000d050d7210 */ /* 0x004fc80007ffe006 */
[----:B---3--:R-:W-:Y:S01]  /*01f0*/  IADD3 R12, PT, PT, R12, R13, RZ ;  /* 0x0000000d0c0c7210 */ /* 0x008fe20007ffe0ff */
[----:B------:R-:W-:Y:S06]  /*0200*/  BRA.DIV UR6, `(.L_x_123) ;  /* 0x0000000206807947 */ /* 0x000fec000b800000 */
[----:B------:R-:W0:Y:S02]  /*0210*/  SHFL.UP P0, R13, R12, 0x1, RZ ;  /* 0x042000000c0d7989 */ /* 0x000e2400000000ff */
[----:B0-----:R-:W-:-:S05]  /*0220*/  @P0 IMAD.IADD R13, R12, 0x1, R13 ;  /* 0x000000010c0d0824 */ /* 0x001fca00078e020d */
[----:B------:R-:W0:Y:S02]  /*0230*/  SHFL.UP P0, R14, R13, 0x2, RZ ;  /* 0x044000000d0e7989 */ /* 0x000e2400000000ff */
[----:B0-----:R-:W-:-:S05]  /*0240*/  @P0 IMAD.IADD R14, R13, 0x1, R14 ;  /* 0x000000010d0e0824 */ /* 0x001fca00078e020e */
[----:B------:R-:W0:Y:S02]  /*0250*/  SHFL.UP P0, R15, R14, 0x4, RZ ;  /* 0x048000000e0f7989 */ /* 0x000e2400000000ff */
[----:B0-----:R-:W-:-:S05]  /*0260*/  @P0 IADD3 R15, PT, PT, R14, R15, RZ ;  /* 0x0000000f0e0f0210 */ /* 0x001fca0007ffe0ff */
[----:B------:R-:W0:Y:S02]  /*0270*/  SHFL.UP P0, R16, R15, 0x8, RZ ;  /* 0x050000000f107989 */ /* 0x000e2400000000ff */
[----:B0-----:R-:W-:-:S05]  /*0280*/  @P0 IMAD.IADD R16, R15, 0x1, R16 ;  /* 0x000000010f100824 */ /* 0x001fca00078e0210 */
[----:B------:R0:W1:Y:S02]  /*0290*/  SHFL.UP P0, R17, R16, 0x10, RZ ;  /* 0x0600000010117989 */ /* 0x00006400000000ff */
.L_x_129:
[----:B-1----:R-:W-:-:S05]  /*02a0*/  @P0 IMAD.IADD R17, R16, 0x1, R17 ;  /* 0x0000000110110824 */ /* 0x002fca00078e0211 */
[----:B------:R-:W-:-:S05]  /*02b0*/  IADD3 R12, PT, PT, -R12, R17, RZ ;  /* 0x000000110c0c7210 */ /* 0x000fca0007ffe1ff */
[----:B------:R-:W-:Y:S01]  /*02c0*/  IMAD.IADD R9, R9, 0x1, R12 ;  /* 0x0000000109097824 */ /* 0x000fe200078e020c */
[----:B------:R1:W-:Y:S03]  /*02d0*/  STS [R4+0x10], R12 ;  /* 0x0000100c04007388 */ /* 0x0003e60000000800 */
[----:B------:R-:W-:Y:S01]  /*02e0*/  IMAD.IADD R10, R10, 0x1, R9 ;  /* 0x000000010a0a7824 */ /* 0x000fe200078e0209 */
[----:B------:R1:W-:Y:S04]  /*02f0*/  STS [R4+0x14], R9 ;  /* 0x0000140904007388 */ /* 0x0003e80000000800 */
[----:B------:R-:W-:Y:S01]  /*0300*/  IADD3 R11, PT, PT, R11, R10, RZ ;  /* 0x0000000a0b0b7210 */ /* 0x000fe20007ffe0ff */
[----:B------:R1:W-:Y:S04]  /*0310*/  STS [R4+0x18], R10 ;  /* 0x0000180a04007388 */ /* 0x0003e80000000800 */
        /* <DEDUP_REMOVED lines=8> */
[----:B------:R1:W-:Y:S02]  /*03a0*/  STS [R4+0x2c], R5 ;  /* 0x00002c0504007388 */ /* 0x0003e40000000800 */
.L_x_122:
[----:B------:R-:W-:Y:S05]  /*03b0*/  WARPSYNC.ALL ;  /* 0x0000000000007948 */ /* 0x000fea0003800000 */
[----:B------:R-:W-:Y:S06]  /*03c0*/  BAR.SYNC.DEFER_BLOCKING 0x0 ;  /* 0x0000000000007b1d */ /* 0x000fec0000010000 */
[----:B------:R-:W-:Y:S05]  /*03d0*/  @P1 EXIT ;  /* 0x000000000000194d */ /* 0x000fea0003800000 */
[----:B-1----:R-:W1:Y:S04]  /*03e0*/  LDS R5, [R0+0x10] ;  /* 0x0000100000057984 */ /* 0x002e680000000800 */
[----:B-1----:R-:W-:Y:S01]  /*03f0*/  STG.E desc[UR4][R2.64], R5 ;  /* 0x0000000502007986 */ /* 0x002fe2000c101904 */
[----:B------:R-:W-:Y:S05]  /*0400*/  EXIT ;  /* 0x000000000000794d */ /* 0x000fea0003800000 */
.L_x_123:
[----:B------:R-:W-:Y:S02]  /*0410*/  HFMA2 R20, -RZ, RZ, 0, 5.9604644775390625e-08 ;  /* 0x00000001ff147431 */ /* 0x000fe400000001ff */
[----:B------:R-:W-:Y:S01]  /*0420*/  IMAD.MOV.U32 R19, RZ, RZ, R12 ;  /* 0x000000ffff137224 */ /* 0x000fe200078e000c */
[----:B------:R-:W-:Y:S01]  /*0430*/  MOV R18, 0xffffffff ;  /* 0xffffffff00127802 */ /* 0x000fe20000000f00 */
[----:B------:R-:W-:-:S07]  /*0440*/  IMAD.MOV.U32 R21, RZ, RZ, RZ ;  /* 0x000000ffff157224 */ /* 0x000fce00078e00ff */
[----:B------:R-:W-:Y:S05]  /*0450*/  WARPSYNC.COLLECTIVE R18, `(.L_x_124) ;  /* 0x0000000012087348 */ /* 0x000fea0003c00000 */
[----:B------:R0:W1:Y:S02]  /*0460*/  SHFL.UP P0, R17, R19, R20, R21 ;  /* 0x0400001413117389 */ /* 0x0000640000000015 */
[----:B01----:R-:W-:Y:S05]  /*0470*/  ENDCOLLECTIVE ;  /* 0x000000000000791b */ /* 0x003fea0003800000 */
.L_x_124:
[----:B------:R-:W-:Y:S02]  /*0480*/  HFMA2 R20, -RZ, RZ, 0, 1.1920928955078125e-07 ;  /* 0x00000002ff147431 */ /* 0x000fe400000001ff */
[----:B------:R-:W-:-:S05]  /*0490*/  IMAD.MOV.U32 R13, RZ, RZ, R17 ;  /* 0x000000ffff0d7224 */ /* 0x000fca00078e0011 */
[----:B------:R-:W-:-:S05]  /*04a0*/  @P0 IADD3 R13, PT, PT, R12, R13, RZ ;  /* 0x0000000d0c0d0210 */ /* 0x000fca0007ffe0ff */
[----:B------:R-:W-:-:S07]  /*04b0*/  IMAD.MOV.U32 R19, RZ, RZ, R13 ;  /* 0x000000ffff137224 */ /* 0x000fce00078e000d */
[----:B------:R-:W-:Y:S05]  /*04c0*/  WARPSYNC.COLLECTIVE R18, `(.L_x_125) ;  /* 0x0000000012087348 */ /* 0x000fea0003c00000 */
[----:B------:R0:W1:Y:S02]  /*04d0*/  SHFL.UP P0, R17, R19, R20, R21 ;  /* 0x0400001413117389 */ /* 0x0000640000000015 */
[----:B01----:R-:W-:Y:S05]  /*04e0*/  ENDCOLLECTIVE ;  /* 0x000000000000791b */ /* 0x003fea0003800000 */
.L_x_125:
[----:B------:R-:W-:Y:S01]  /*04f0*/  MOV R20, 0x4 ;  /* 0x0000000400147802 */ /* 0x000fe20000000f00 */
[----:B------:R-:W-:-:S05]  /*0500*/  IMAD.MOV.U32 R14, RZ, RZ, R17 ;  /* 0x000000ffff0e7224 */ /* 0x000fca00078e0011 */
[----:B------:R-:W-:-:S05]  /*0510*/  @P0 IADD3 R14, PT, PT, R13, R14, RZ ;  /* 0x0000000e0d0e0210 */ /* 0x000fca0007ffe0ff */
[----:B------:R-:W-:-:S07]  /*0520*/  IMAD.MOV.U32 R19, RZ, RZ, R14 ;  /* 0x000000ffff137224 */ /* 0x000fce00078e000e */
[----:B------:R-:W-:Y:S05]  /*0530*/  WARPSYNC.COLLECTIVE R18, `(.L_x_126) ;  /* 0x0000000012087348 */ /* 0x000fea0003c00000 */
[----:B------:R0:W1:Y:S02]  /*0540*/  SHFL.UP P0, R17, R19, R20, R21 ;  /* 0x0400001413117389 */ /* 0x0000640000000015 */
[----:B01----:R-:W-:Y:S05]  /*0550*/  ENDCOLLECTIVE ;  /* 0x000000000000791b */ /* 0x003fea0003800000 */
.L_x_126:
[----:B------:R-:W-:Y:S02]  /*0560*/  HFMA2 R20, -RZ, RZ, 0, 4.76837158203125e-07 ;  /* 0x00000008ff147431 */ /* 0x000fe400000001ff */
[----:B------:R-:W-:-:S05]  /*0570*/  IMAD.MOV.U32 R15, RZ, RZ, R17 ;  /* 0x000000ffff0f7224 */ /* 0x000fca00078e0011 */
[----:B------:R-:W-:-:S05]  /*0580*/  @P0 IADD3 R15, PT, PT, R14, R15, RZ ;  /* 0x0000000f0e0f0210 */ /* 0x000fca0007ffe0ff */
[----:B------:R-:W-:-:S07]  /*0590*/  IMAD.MOV.U32 R19, RZ, RZ, R15 ;  /* 0x000000ffff137224 */ /* 0x000fce00078e000f */
[----:B------:R-:W-:Y:S05]  /*05a0*/  WARPSYNC.COLLECTIVE R18, `(.L_x_127) ;  /* 0x0000000012087348 */ /* 0x000fea0003c00000 */
[----:B------:R0:W1:Y:S02]  /*05b0*/  SHFL.UP P0, R17, R19, R20, R21 ;  /* 0x0400001413117389 */ /* 0x0000640000000015 */
[----:B01----:R-:W-:Y:S05]  /*05c0*/  ENDCOLLECTIVE ;  /* 0x000000000000791b */ /* 0x003fea0003800000 */
.L_x_127:
[----:B------:R-:W-:Y:S01]  /*05d0*/  MOV R20, 0x10 ;  /* 0x0000001000147802 */ /* 0x000fe20000000f00 */
[----:B------:R-:W-:-:S05]  /*05e0*/  IMAD.MOV.U32 R16, RZ, RZ, R17 ;  /* 0x000000ffff107224 */ /* 0x000fca00078e0011 */
[----:B------:R-:W-:-:S05]  /*05f0*/  @P0 IADD3 R16, PT, PT, R15, R16, RZ ;  /* 0x000000100f100210 */ /* 0x000fca0007ffe0ff */
[----:B------:R-:W-:-:S07]  /*0600*/  IMAD.MOV.U32 R19, RZ, RZ, R16 ;  /* 0x000000ffff137224 */ /* 0x000fce00078e0010 */
[----:B------:R-:W-:Y:S05]  /*0610*/  WARPSYNC.COLLECTIVE R18, `(.L_x_128) ;  /* 0x0000000012087348 */ /* 0x000fea0003c00000 */
[----:B------:R0:W1:Y:S02]  /*0620*/  SHFL.UP P0, R17, R19, R20, R21 ;  /* 0x0400001413117389 */ /* 0x0000640000000015 */
[----:B01----:R-:W-:Y:S05]  /*0630*/  ENDCOLLECTIVE ;  /* 0x000000000000791b */ /* 0x003fea0003800000 */
.L_x_128:
[----:B------:R-:W-:Y:S05]  /*0640*/  BRA `(.L_x_129) ;  /* 0xfffffffc00147947 */ /* 0x000fea000383ffff */
.L_x_130:
        /* <DEDUP_REMOVED lines=11> */
.L_x_466:


//--------------------- .text._ZN3cub18CUB_300001_SM_10006detail10radix_sort30DeviceRadixSortHistogramKernelINS1_5radix10policy_hubIiNS0_8NullTypeEjE10Policy1000ELNS0_9SortOrderE0EijNS1_21identity_decomposer_tEEEvPT2_PKT1_SB_iiT3_ --------------------------
	.section	.text._ZN3cub18CUB_300001_SM_10006detail10radix_sort30DeviceRadixSortHistogramKernelINS1_5radix10policy_hubIiNS0_8NullTypeEjE10Policy1000ELNS0_9SortOrderE0EijNS1_21identity_decomposer_tEEEvPT2_PKT1_SB_iiT3_,"ax",@progbits
	.align	128
        .global         _ZN3cub18CUB_300001_SM_10006detail10radix_sort30DeviceRadixSortHistogramKernelINS1_5radix10policy_hubIiNS0_8NullTypeEjE10Policy1000ELNS0_9SortOrderE0EijNS1_21identity_decomposer_tEEEvPT2_PKT1_SB_iiT3_
        .type           _ZN3cub18CUB_300001_SM_10006detail10radix_sort30DeviceRadixSortHistogramKernelINS1_5radix10policy_hubIiNS0_8NullTypeEjE10Policy1000ELNS0_9SortOrderE0EijNS1_21identity_decomposer_tEEEvPT2_PKT1_SB_iiT3_,@function
        .size           _ZN3cub18CUB_300001_SM_10006detail10radix_sort30DeviceRadixSortHistogramKernelINS1_5radix10policy_hubIiNS0_8NullTypeEjE10Policy1000ELNS0_9SortOrderE0EijNS1_21identity_decomposer_tEEEvPT2_PKT1_SB_iiT3_,(.L_x_467 - _ZN3cub18CUB_300001_SM_10006detail10radix_sort30DeviceRadixSortHistogramKernelINS1_5radix10policy_hubIiNS0_8NullTypeEjE10Policy1000ELNS0_9SortOrderE0EijNS1_21identity_decomposer_tEEEvPT2_PKT1_SB_iiT3_)
        .other          _ZN3cub18CUB_300001_SM_10006detail10radix_sort30DeviceRadixSortHistogramKernelINS1_5radix10policy_hubIiNS0_8NullTypeEjE10Policy1000ELNS0_9SortOrderE0EijNS1_21identity_decomposer_tEEEvPT2_PKT1_SB_iiT3_,@"STO_CUDA_ENTRY STV_DEFAULT"
_ZN3cub18CUB_300001_SM_10006detail10radix_sort30DeviceRadixSortHistogramKernelINS1_5radix10policy_hubIiNS0_8NullTypeEjE10Policy1000ELNS0_9SortOrderE0EijNS1_21identity_decomposer_tEEEvPT2_PKT1_SB_iiT3_:
.text._ZN3cub18CUB_300001_SM_10006detail10radix_sort30DeviceRadixSortHistogramKernelINS1_5radix10policy_hubIiNS0_8NullTypeEjE10Policy1000ELNS0_9SortOrderE0EijNS1_21identity_decomposer_tEEEvPT2_PKT1_SB_iiT3_:
[----:B------:R-:W-:Y:S01]  /*0000*/  LDC R1, c[0x0][0x37c] ;  /* 0x0000df00ff017b82 */ /* 0x000fe20000000800 */
[----:B------:R-:W0:Y:S02]  /*0010*/  LDCU UR4, c[0x0][0x390] ;  /* 0x00007200ff0477ac */ /* 0x000e240008000800 */
[----:B0-----:R-:W-:-:S13]  /*0020*/  ISETP.NE.AND P0, PT, RZ, UR4, PT ;  /* 0x00000004ff007c0c */ /* 0x001fda000bf05270 */
[----:B------:R-:W-:Y:S05]  /*0030*/  @!P0 EXIT ;  /* 0x000000000000894d */ /* 0x000fea0003800000 */
[----:B------:R-:W0:Y:S01]  /*0040*/  LDC R2, c[0x0][0x398] ;  /* 0x0000e600ff027b82 */ /* 0x000e220000000800 */
[----:B------:R-:W1:Y:S01]  /*0050*/  S2R R0, SR_TID.X ;  /* 0x0000000000007919 */ /* 0x000e620000002100 */
[----:B------:R-:W2:Y:S01]  /*0060*/  LDCU.64 UR12, c[0x0][0x358] ;  /* 0x00006b00ff0c77ac */ /* 0x000ea20008000a00 */
[----:B------:R-:W3:Y:S05]  /*0070*/  LDCU UR14, c[0x0][0x370] ;  /* 0x00006e00ff0e77ac */ /* 0x000eea0008000800 */
[----:B------:R-:W0:Y:S01]  /*0080*/  LDC R3, c[0x0][0x394] ;  /* 0x0000e500ff037b82 */ /* 0x000e220000000800 */
[----:B------:R-:W-:-:S07]  /*0090*/  UMOV UR4, URZ ;  /* 0x000000ff00047c82 */ /* 0x000fce0008000000 */
[----:B------:R-:W4:Y:S01]  /*00a0*/  S2UR UR6, SR_CTAID.X ;  /* 0x00000000000679c3 */ /* 0x000f220000002500 */
[----:B0-----:R-:W-:Y:S01]  /*00b0*/  IADD3 R2, PT, PT, R2, 0x7, -R3 ;  /* 0x0000000702027810 */ /* 0x001fe20007ffe803 */
[----:B-1----:R-:W-:-:S03]  /*00c0*/  VIADD R4, R0, 0x780 ;  /* 0x0000078000047836 */ /* 0x002fc60000000000 */
[----:B------:R-:W-:Y:S02]  /*00d0*/  SHF.R.S32.HI R3, RZ, 0x1f, R2 ;  /* 0x0000001fff037819 */ /* 0x000fe40000011402 */
[----:B------:R-:W-:Y:S02]  /*00e0*/  ISETP.GE.AND P0, PT, R2, 0x8, PT ;  /* 0x000000080200780c */ /* 0x000fe40003f06270 */
[----:B------:R-:W-:Y:S01]  /*00f0*/  LEA.HI R3, R3, R2, RZ, 0x3 ;  /* 0x0000000203037211 */ /* 0x000fe200078f18ff */
[C---:B------:R-:W-:Y:S01]  /*0100*/  VIADD R2, R0.reuse, 0x300 ;  /* 0x0000030000027836 */ /* 0x040fe20000000000 */
[C---:B------:R-:W-:Y:S01]  /*0110*/  ISETP.GT.U32.OR P0, PT, R0.reuse, 0xff, !P0 ;  /* 0x000000ff0000780c */ /* 0x040fe20004704470 */
[----:B----4-:R-:W-:Y:S01]  /*0120*/  USHF.L.U32 UR6, UR6, 0xb, URZ ;  /* 0x0000000b06067899 */ /* 0x010fe200080006ff */
[----:B------:R-:W-:Y:S01]  /*0130*/  SHF.R.S32.HI R7, RZ, 0x3, R3 ;  /* 0x00000003ff077819 */ /* 0x000fe20000011403 */
[----:B------:R-:W-:Y:S01]  /*0140*/  VIADD R3, R0, 0x500 ;  /* 0x0000050000037836 */ /* 0x000fe20000000000 */
[----:B------:R-:W-:-:S02]  /*0150*/  P2R R8, PR, RZ, 0x1 ;  /* 0x00000001ff087803 */ /* 0x000fc40000000000 */
[C---:B------:R-:W-:Y:S01]  /*0160*/  LOP3.LUT R6, R7.reuse, 0x7, RZ, 0xc0, !PT ;  /* 0x0000000707067812 */ /* 0x040fe200078ec0ff */
[C---:B------:R-:W-:Y:S01]  /*0170*/  VIADD R5, R7.reuse, 0xffffffff ;  /* 0xffffffff07057836 */ /* 0x040fe20000000000 */
[----:B--23--:R-:W-:-:S07]  /*0180*/  LOP3.LUT R7, R7, 0x3, RZ, 0xc0, !PT ;  /* 0x0000000307077812 */ /* 0x00cfce00078ec0ff */
.L_x_214:
[----:B------:R-:W-:Y:S01]  /*0190*/  ISETP.NE.AND P0, PT, R8, RZ, PT ;  /* 0x000000ff0800720c */ /* 0x000fe20003f05270 */
[----:B------:R-:W-:-:S12]  /*01a0*/  BSSY.RECONVERGENT B0, `(.L_x_131) ;  /* 0x0000083000007945 */ /* 0x000fd80003800200 */
[----:B0-2345:R-:W-:Y:S05]  /*01b0*/  @P0 BRA `(.L_x_132) ;  /* 0x0000000800040947 */ /* 0x03dfea0003800000 */
[----:B------:R-:W0:Y:S01]  /*01c0*/  LDC R9, c[0x0][0x398] ;  /* 0x0000e600ff097b82 */ /* 0x000e220000000800 */
[----:B------:R-:W-:Y:S01]  /*01d0*/  ISETP.GE.U32.AND P0, PT, R5, 0xf, PT ;  /* 0x0000000f0500780c */ /* 0x000fe20003f06070 */
[----:B------:R-:W-:-:S06]  /*01e0*/  UMOV UR5, 0x400 ;  /* 0x0000040000057882 */ /* 0x000fcc0000000000 */
[----:B------:R-:W0:Y:S08]  /*01f0*/  LDC R10, c[0x0][0x394] ;  /* 0x0000e500ff0a7b82 */ /* 0x000e300000000800 */
[----:B------:R-:W1:Y:S01]  /*0200*/  S2UR UR7, SR_CgaCtaId ;  /* 0x00000000000779c3 */ /* 0x000e620000008800 */
[----:B0-----:R-:W-:-:S04]  /*0210*/  IADD3 R9, PT, PT, R9, 0x7, -R10 ;  /* 0x0000000709097810 */ /* 0x001fc80007ffe80a */
[----:B------:R-:W-:Y:S01]  /*0220*/  SHF.R.S32.HI R10, RZ, 0x1f, R9 ;  /* 0x0000001fff0a7819 */ /* 0x000fe20000011409 */
[----:B-1----:R-:W-:-:S03]  /*0230*/  ULEA UR5, UR7, UR5, 0x18 ;  /* 0x0000000507057291 */ /* 0x002fc6000f8ec0ff */
[----:B------:R-:W-:Y:S01]  /*0240*/  LEA.HI R10, R10, R9, RZ, 0x3 ;  /* 0x000000090a0a7211 */ /* 0x000fe200078f18ff */
[----:B------:R-:W-:-:S03]  /*0250*/  IMAD.MOV.U32 R9, RZ, RZ, RZ ;  /* 0x000000ffff097224 */ /* 0x000fc600078e00ff */
[----:B------:R-:W-:Y:S02]  /*0260*/  SHF.R.S32.HI R11, RZ, 0x3, R10 ;  /* 0x00000003ff0b7819 */ /* 0x000fe4000001140a */
[----:B------:R-:W-:Y:S02]  /*0270*/  LEA R14, R0, UR5, 0x2 ;  /* 0x00000005000e7c11 */ /* 0x000fe4000f8e10ff */
[----:B------:R-:W-:Y:S01]  /*0280*/  LOP3.LUT R12, R11, 0xffffff0, RZ, 0xc0, !PT ;  /* 0x0ffffff00b0c7812 */ /* 0x000fe200078ec0ff */
[----:B------:R-:W-:Y:S06]  /*0290*/  @!P0 BRA `(.L_x_133) ;  /* 0x00000000005c8947 */ /* 0x000fec0003800000 */
[----:B------:R-:W-:Y:S02]  /*02a0*/  IMAD.MOV R10, RZ, RZ, -R12 ;  /* 0x000000ffff0a7224 */ /* 0x000fe400078e0a0c */
[----:B------:R-:W-:-:S07]  /*02b0*/  VIADD R9, R14, 0x2000 ;  /* 0x000020000e097836 */ /* 0x000fce0000000000 */
.L_x_134:
[----:B------:R-:W-:Y:S01]  /*02c0*/  VIADD R10, R10, 0x10 ;  /* 0x000000100a0a7836 */ /* 0x000fe20000000000 */
[----:B------:R-:W-:Y:S04]  /*02d0*/  STS [R9+-0x2000], RZ ;  /* 0xffe000ff09007388 */ /* 0x000fe80000000800 */
        /* <DEDUP_REMOVED lines=18> */
[----:B------:R-:W-:-:S07]  /*0400*/  IMAD.MOV.U32 R9, RZ, RZ, R12 ;  /* 0x000000ffff097224 */ /* 0x000fce00078e000c */
.L_x_133:
[----:B------:R-:W-:Y:S01]  /*0410*/  LOP3.LUT R11, R11, 0xf, RZ, 0xc0, !PT ;  /* 0x0000000f0b0b7812 */ /* 0x000fe200078ec0ff */
[----:B------:R-:W-:-:S03]  /*0420*/  VIADD R13, R6, 0xffffffff ;  /* 0xffffffff060d7836 */ /* 0x000fc60000000000 */
[C---:B------:R-:W-:Y:S01]  /*0430*/  ISETP.NE.AND P1, PT, R11.reuse, RZ, PT ;  /* 0x000000ff0b00720c */ /* 0x040fe20003f25270 */
[----:B------:R-:W-:-:S12]  /*0440*/  VIADD R11, R11, 0xffffffff ;  /* 0xffffffff0b0b7836 */ /* 0x000fd80000000000 */
[----:B------:R-:W-:Y:S05]  /*0450*/  @!P1 BRA `(.L_x_135) ;  /* 0x0000000000789947 */ /* 0x000fea0003800000 */
[----:B------:R-:W-:Y:S02]  /*0460*/  ISETP.GE.U32.AND P2, PT, R11, 0x7, PT ;  /* 0x000000070b00780c */ /* 0x000fe40003f46070 */
[----:B------:R-:W-:-:S11]  /*0470*/  ISETP.NE.AND P3, PT, R6, RZ, PT ;  /* 0x000000ff0600720c */ /* 0x000fd60003f65270 */
[----:B------:R-:W-:Y:S05]  /*0480*/  @!P2 BRA `(.L_x_136) ;  /* 0x000000000028a947 */ /* 0x000fea0003800000 */
        /* <DEDUP_REMOVED lines=10> */
.L_x_136:
[----:B------:R-:W-:Y:S05]  /*0530*/  @!P3 BRA `(.L_x_135) ;  /* 0x000000000040b947 */ /* 0x000fea0003800000 */
[----:B------:R-:W-:Y:S02]  /*0540*/  ISETP.GE.U32.AND P2, PT, R13, 0x3, PT ;  /* 0x000000030d00780c */ /* 0x000fe40003f46070 */
[----:B------:R-:W-:-:S11]  /*0550*/  ISETP.NE.AND P3, PT, R7, RZ, PT ;  /* 0x000000ff0700720c */ /* 0x000fd60003f65270 */
[C---:B0-----:R-:W-:Y:S02]  /*0560*/  @P2 IMAD R10, R9.reuse, 0x400, R14 ;  /* 0x00000400090a2824 */ /* 0x041fe400078e020e */
[----:B------:R-:W-:-:S03]  /*0570*/  @P2 VIADD R9, R9, 0x4 ;  /* 0x0000000409092836 */ /* 0x000fc60000000000 */
[----:B------:R1:W-:Y:S04]  /*0580*/  @P2 STS [R10], RZ ;  /* 0x000000ff0a002388 */ /* 0x0003e80000000800 */
[----:B------:R1:W-:Y:S04]  /*0590*/  @P2 STS [R10+0x400], RZ ;  /* 0x000400ff0a002388 */ /* 0x0003e80000000800 */
[----:B------:R1:W-:Y:S04]  /*05a0*/  @P2 STS [R10+0x800], RZ ;  /* 0x000800ff0a002388 */ /* 0x0003e80000000800 */
[----:B------:R1:W-:Y:S01]  /*05b0*/  @P2 STS [R10+0xc00], RZ ;  /* 0x000c00ff0a002388 */ /* 0x0003e20000000800 */
[----:B------:R-:W-:Y:S05]  /*05c0*/  @!P3 BRA `(.L_x_135) ;  /* 0x00000000001cb947 */ /* 0x000fea0003800000 */
[----:B------:R-:W-:Y:S01]  /*05d0*/  IMAD R9, R9, 0x400, R14 ;  /* 0x0000040009097824 */ /* 0x000fe200078e020e */
[----:B------:R-:W-:-:S04]  /*05e0*/  ISETP.NE.AND P2, PT, R7, 0x1, PT ;  /* 0x000000010700780c */ /* 0x000fc80003f45270 */
[----:B------:R2:W-:Y:S09]  /*05f0*/  STS [R9], RZ ;  /* 0x000000ff09007388 */ /* 0x0005f20000000800 */
[----:B--2---:R-:W-:Y:S05]  /*0600*/  @!P2 BRA `(.L_x_135) ;  /* 0x00000000000ca947 */ /* 0x004fea0003800000 */
[----:B------:R-:W-:Y:S01]  /*0610*/  ISETP.NE.AND P2, PT, R7, 0x2, PT ;  /* 0x000000020700780c */ /* 0x000fe20003f45270 */
[----:B------:R2:W-:-:S12]  /*0620*/  STS [R9+0x400], RZ ;  /* 0x000400ff09007388 */ /* 0x0005d80000000800 */
[----:B------:R2:W-:Y:S02]  /*0630*/  @P2 STS [R9+0x800], RZ ;  /* 0x000800ff09002388 */ /* 0x0005e40000000800 */
.L_x_135:
[----:B------:R-:W-:-:S13]  /*0640*/  ISETP.GT.U32.AND P2, PT, R0, 0x7f, PT ;  /* 0x0000007f0000780c */ /* 0x000fda0003f44070 */
[----:B------:R-:W-:Y:S05]  /*0650*/  @P2 BRA `(.L_x_132) ;  /* 0x0000000000dc2947 */ /* 0x000fea0003800000 */
[----:B--2---:R-:W-:Y:S01]  /*0660*/  IMAD.MOV.U32 R9, RZ, RZ, RZ ;  /* 0x000000ffff097224 */ /* 0x004fe200078e00ff */
[----:B------:R-:W-:Y:S06]  /*0670*/  @!P0 BRA `(.L_x_137) ;  /* 0x0000000000588947 */ /* 0x000fec0003800000 */
[----:B------:R-:W-:-:S07]  /*0680*/  IMAD.MOV.U32 R9, RZ, RZ, RZ ;  /* 0x000000ffff097224 */ /* 0x000fce00078e00ff */
.L_x_138:
[C---:B012---:R-:W-:Y:S02]  /*0690*/  IMAD R10, R9.reuse, 0x400, R14 ;  /* 0x00000400090a7824 */ /* 0x047fe400078e020e */
[----:B------:R-:W-:-:S03]  /*06a0*/  VIADD R9, R9, 0x10 ;  /* 0x0000001009097836 */ /* 0x000fc60000000000 */
[----:B------:R2:W-:Y:S02]  /*06b0*/  STS [R10+0x200], RZ ;  /* 0x000200ff0a007388 */ /* 0x0005e40000000800 */
[----:B------:R-:W-:Y:S02]  /*06c0*/  ISETP.NE.AND P0, PT, R9, R12, PT ;  /* 0x0000000c0900720c */ /* 0x000fe40003f05270 */
[----:B------:R2:W-:Y:S04]  /*06d0*/  STS [R10+0x600], RZ ;  /* 0x000600ff0a007388 */ /* 0x0005e80000000800 */
        /* <DEDUP_REMOVED lines=13> */
[----:B------:R2:W-:Y:S01]  /*07b0*/  STS [R10+0x3e00], RZ ;  /* 0x003e00ff0a007388 */ /* 0x0005e20000000800 */
[----:B------:R-:W-:Y:S05]  /*07c0*/  @P0 BRA `(.L_x_138) ;  /* 0xfffffffc00b00947 */ /* 0x000fea000383ffff */
[----:B------:R-:W-:-:S07]  /*07d0*/  IMAD.MOV.U32 R9, RZ, RZ, R12 ;  /* 0x000000ffff097224 */ /* 0x000fce00078e000c */
.L_x_137:
[----:B------:R-:W-:Y:S05]  /*07e0*/  @!P1 BRA `(.L_x_132) ;  /* 0x0000000000789947 */ /* 0x000fea0003800000 */
[----:B------:R-:W-:Y:S02]  /*07f0*/  ISETP.GE.U32.AND P0, PT, R11, 0x7, PT ;  /* 0x000000070b00780c */ /* 0x000fe40003f06070 */
[----:B------:R-:W-:-:S11]  /*0800*/  ISETP.NE.AND P1, PT, R6, RZ, PT ;  /* 0x000000ff0600720c */ /* 0x000fd60003f25270 */
[----:B------:R-:W-:Y:S05]  /*0810*/  @!P0 BRA `(.L_x_139) ;  /* 0x0000000000288947 */ /* 0x000fea0003800000 */
[C---:B012---:R-:W-:Y:S02]  /*0820*/  IMAD R10, R9.reuse, 0x400, R14 ;  /* 0x00000400090a7824 */ /* 0x047fe400078e020e */
[----:B------:R-:W-:-:S03]  /*0830*/  VIADD R9, R9, 0x8 ;  /* 0x0000000809097836 */ /* 0x000fc60000000000 */
[----:B------:R3:W-:Y:S04]  /*0840*/  STS [R10+0x200], RZ ;  /* 0x000200ff0a007388 */ /* 0x0007e80000000800 */
[----:B------:R3:W-:Y:S04]  /*0850*/  STS [R10+0x600], RZ ;  /* 0x000600ff0a007388 */ /* 0x0007e80000000800 */
[----:B------:R3:W-:Y:S04]  /*0860*/  STS [R10+0xa00], RZ ;  /* 0x000a00ff0a007388 */ /* 0x0007e80000000800 */
[----:B------:R3:W-:Y:S04]  /*0870*/  STS [R10+0xe00], RZ ;  /* 0x000e00ff0a007388 */ /* 0x0007e80000000800 */
[----:B------:R3:W-:Y:S04]  /*0880*/  STS [R10+0x1200], RZ ;  /* 0x001200ff0a007388 */ /* 0x0007e80000000800 */
[----:B------:R3:W-:Y:S04]  /*0890*/  STS [R10+0x1600], RZ ;  /* 0x001600ff0a007388 */ /* 0x0007e80000000800 */
[----:B------:R3:W-:Y:S04]  /*08a0*/  STS [R10+0x1a00], RZ ;  /* 0x001a00ff0a007388 */ /* 0x0007e80000000800 */
[----:B------:R3:W-:Y:S02]  /*08b0*/  STS [R10+0x1e00], RZ ;  /* 0x001e00ff0a007388 */ /* 0x0007e40000000800 */
.L_x_139:
[----:B------:R-:W-:Y:S05]  /*08c0*/  @!P1 BRA `(.L_x_132) ;  /* 0x0000000000409947 */ /* 0x000fea0003800000 */
[----:B------:R-:W-:Y:S02]  /*08d0*/  ISETP.GE.U32.AND P0, PT, R13, 0x3, PT ;  /* 0x000000030d00780c */ /* 0x000fe40003f06070 */
[----:B------:R-:W-:-:S11]  /*08e0*/  ISETP.NE.AND P1, PT, R7, RZ, PT ;  /* 0x000000ff0700720c */ /* 0x000fd60003f25270 */
[C---:B0123--:R-:W-:Y:S02]  /*08f0*/  @P0 IMAD R10, R9.reuse, 0x400, R14 ;  /* 0x00000400090a0824 */ /* 0x04ffe400078e020e */
[----:B------:R-:W-:-:S03]  /*0900*/  @P0 VIADD R9, R9, 0x4 ;  /* 0x0000000409090836 */ /* 0x000fc60000000000 */
[----:B------:R4:W-:Y:S04]  /*0910*/  @P0 STS [R10+0x200], RZ ;  /* 0x000200ff0a000388 */ /* 0x0009e80000000800 */
[----:B------:R4:W-:Y:S04]  /*0920*/  @P0 STS [R10+0x600], RZ ;  /* 0x000600ff0a000388 */ /* 0x0009e80000000800 */
[----:B------:R4:W-:Y:S04]  /*0930*/  @P0 STS [R10+0xa00], RZ ;  /* 0x000a00ff0a000388 */ /* 0x0009e80000000800 */
[----:B------:R4:W-:Y:S01]  /*0940*/  @P0 STS [R10+0xe00], RZ ;  /* 0x000e00ff0a000388 */ /* 0x0009e20000000800 */
[----:B------:R-:W-:Y:S05]  /*0950*/  @!P1 BRA `(.L_x_132) ;  /* 0x00000000001c9947 */ /* 0x000fea0003800000 */
[----:B------:R-:W-:Y:S01]  /*0960*/  IMAD R9, R9, 0x400, R14 ;  /* 0x0000040009097824 */ /* 0x000fe200078e020e */
[----:B------:R-:W-:-:S04]  /*0970*/  ISETP.NE.AND P0, PT, R7, 0x1, PT ;  /* 0x000000010700780c */ /* 0x000fc80003f05270 */
[----:B------:R0:W-:Y:S09]  /*0980*/  STS [R9+0x200], RZ ;  /* 0x000200ff09007388 */ /* 0x0001f20000000800 */
[----:B0-----:R-:W-:Y:S05]  /*0990*/  @!P0 BRA `(.L_x_132) ;  /* 0x00000000000c8947 */ /* 0x001fea0003800000 */
[----:B------:R-:W-:Y:S01]  /*09a0*/  ISETP.NE.AND P0, PT, R7, 0x2, PT ;  /* 0x000000020700780c */ /* 0x000fe20003f05270 */
[----:B------:R0:W-:-:S12]  /*09b0*/  STS [R9+0x600], RZ ;  /* 0x000600ff09007388 */ /* 0x0001d80000000800 */
[----:B------:R0:W-:Y:S02]  /*09c0*/  @P0 STS [R9+0xa00], RZ ;  /* 0x000a00ff09000388 */ /* 0x0001e40000000800 */
.L_x_132:
[----:B------:R-:W-:Y:S05]  /*09d0*/  BSYNC.RECONVERGENT B0 ;  /* 0x0000000000007941 */ /* 0x000fea0003800200 */
.L_x_131:
[----:B------:R-:W-:Y:S06]  /*09e0*/  BAR.SYNC.DEFER_BLOCKING 0x0 ;  /* 0x0000000000007b1d */ /* 0x000fec0000010000 */
[----:B------:R-:W5:Y:S02]  /*09f0*/  LDCU UR5, c[0x0][0x390] ;  /* 0x00007200ff0577ac */ /* 0x000f640008000800 */
[----:B-----5:R-:W-:-:S04]  /*0a00*/  UIMAD UR5, UR4, -0x40000000, UR5 ;  /* 0xc0000000040578a4 */ /* 0x020fc8000f8e0205 */
[----:B------:R-:W-:-:S04]  /*0a10*/  UISETP.LT.U32.AND UP0, UPT, UR5, 0x40000000, UPT ;  /* 0x400000000500788c */ /* 0x000fc8000bf01070 */
[----:B------:R-:W-:-:S04]  /*0a20*/  USEL UR8, UR5, 0x40000000, UP0 ;  /* 0x4000000005087887 */ /* 0x000fc80008000000 */
[----:B------:R-:W-:Y:S01]  /*0a30*/  UISETP.GE.U32.AND UP0, UPT, UR6, UR8, UPT ;  /* 0x000000080600728c */ /* 0x000fe2000bf06070 */
[----:B------:R-:W-:Y:S08]  /*0a40*/  BAR.SYNC.DEFER_BLOCKING 0x0 ;  /* 0x0000000000007b1d */ /* 0x000ff00000010000 */
[----:B------:R-:W-:Y:S05]  /*0a50*/  BRA.U UP0, `(.L_x_140) ;  /* 0x0000000900f87547 */ /* 0x000fea000b800000 */
[----:B------:R-:W-:-:S05]  /*0a60*/  UMOV UR7, UR6 ;  /* 0x0000000600077c82 */ /* 0x000fca0008000000 */
.L_x_145:
[----:B-----5:R-:W5:Y:S01]  /*0a70*/  LDCU UR5, c[0x0][0x390] ;  /* 0x00007200ff0577ac */ /* 0x020f620008000800 */
[----:B------:R-:W-:Y:S02]  /*0a80*/  ULEA UR9, UR4, UR7, 0x1e ;  /* 0x0000000704097291 */ /* 0x000fe4000f8ef0ff */
[----:B------:R-:W-:-:S04]  /*0a90*/  ULEA UR7, UR14, UR7, 0xb ;  /* 0x000000070e077291 */ /* 0x000fc8000f8e58ff */
[----:B------:R-:W-:Y:S02]  /*0aa0*/  UISETP.GE.U32.AND UP1, UPT, UR7, UR8, UPT ;  /* 0x000000080700728c */ /* 0x000fe4000bf26070 */
[----:B-----5:R-:W-:-:S04]  /*0ab0*/  UIADD3 UR5, UPT, UPT, -UR9, UR5, URZ ;  /* 0x0000000509057290 */ /* 0x020fc8000fffe1ff */
[----:B------:R-:W-:-:S09]  /*0ac0*/  UISETP.GE.U32.AND UP0, UPT, UR5, 0x800, UPT ;  /* 0x000008000500788c */ /* 0x000fd2000bf06070 */
[----:B0-----:R-:W-:Y:S05]  /*0ad0*/  BRA.U !UP0, `(.L_x_141) ;  /* 0x0000000108507547 */ /* 0x001fea000b800000 */
[----:B01234-:R-:W0:Y:S01]  /*0ae0*/  LDC.64 R10, c[0x0][0x388] ;  /* 0x0000e200ff0a7b82 */ /* 0x01fe220000000a00 */
[----:B------:R-:W-:-:S04]  /*0af0*/  VIADD R9, R0, UR9 ;  /* 0x0000000900097c36 */ /* 0x000fc80008000000 */
[----:B0-----:R-:W-:-:S05]  /*0b00*/  IMAD.WIDE.U32 R10, R9, 0x4, R10 ;  /* 0x00000004090a7825 */ /* 0x001fca00078e000a */
        /* <DEDUP_REMOVED lines=15> */
[----:B------:R0:W5:Y:S01]  /*0c00*/  LDG.E R26, desc[UR12][R10.64+0x1e00] ;  /* 0x001e000c0a1a7981 */ /* 0x000162000c1e1900 */
[----:B------:R-:W-:Y:S05]  /*0c10*/  BRA `(.L_x_142) ;  /* 0x0000000000fc7947 */ /* 0x000fea0003800000 */
.L_x_141:
[----:B01234-:R-:W0:Y:S01]  /*0c20*/  LDC.64 R10, c[0x0][0x388] ;  /* 0x0000e200ff0a7b82 */ /* 0x01fe220000000a00 */
[C---:B------:R-:W-:Y:S01]  /*0c30*/  ISETP.GE.AND P1, PT, R0.reuse, UR5, PT ;  /* 0x0000000500007c0c */ /* 0x040fe2000bf26270 */
[C---:B------:R-:W-:Y:S02]  /*0c40*/  VIADD R12, R0.reuse, 0x80 ;  /* 0x00000080000c7836 */ /* 0x040fe40000000000 */
[C---:B------:R-:W-:Y:S02]  /*0c50*/  VIADD R14, R0.reuse, 0x100 ;  /* 0x00000100000e7836 */ /* 0x040fe40000000000 */
[----:B------:R-:W-:Y:S01]  /*0c60*/  VIADD R13, R0, 0x180 ;  /* 0x00000180000d7836 */ /* 0x000fe20000000000 */
[----:B------:R-:W-:Y:S01]  /*0c70*/  ISETP.GE.AND P2, PT, R12, UR5, PT ;  /* 0x000000050c007c0c */ /* 0x000fe2000bf46270 */
[----:B------:R-:W-:Y:S01]  /*0c80*/  VIADD R9, R0, UR9 ;  /* 0x0000000900097c36 */ /* 0x000fe20008000000 */
[----:B------:R-:W-:Y:S01]  /*0c90*/  ISETP.GE.AND P3, PT, R14, UR5, PT ;  /* 0x000000050e007c0c */ /* 0x000fe2000bf66270 */
[----:B------:R-:W-:Y:S01]  /*0ca0*/  IMAD.MOV.U32 R22, RZ, RZ, 0x7fffffff ;  /* 0x7fffffffff167424 */ /* 0x000fe200078e00ff */
[----:B------:R-:W-:Y:S01]  /*0cb0*/  ISETP.GE.AND P4, PT, R13, UR5, PT ;  /* 0x000000050d007c0c */ /* 0x000fe2000bf86270 */
[----:B------:R-:W-:-:S02]  /*0cc0*/  VIADD R12, R0, 0x200 ;  /* 0x00000200000c7836 */ /* 0x000fc40000000000 */
[----:B------:R-:W-:Y:S02]  /*0cd0*/  VIADD R13, R0, 0x280 ;  /* 0x00000280000d7836 */ /* 0x000fe40000000000 */
[----:B------:R-:W-:Y:S01]  /*0ce0*/  IMAD.MOV.U32 R21, RZ, RZ, 0x7fffffff ;  /* 0x7fffffffff157424 */ /* 0x000fe200078e00ff */
[----:B------:R-:W-:Y:S01]  /*0cf0*/  ISETP.GE.AND P5, PT, R12, UR5, PT ;  /* 0x000000050c007c0c */ /* 0x000fe2000bfa6270 */
[----:B------:R-:W-:Y:S01]  /*0d00*/  IMAD.MOV.U32 R20, RZ, RZ, 0x7fffffff ;  /* 0x7fffffffff147424 */ /* 0x000fe200078e00ff */
[----:B------:R-:W-:Y:S01]  /*0d10*/  ISETP.GE.AND P0, PT, R13, UR5, PT ;  /* 0x000000050d007c0c */ /* 0x000fe2000bf06270 */
[----:B------:R-:W-:Y:S02]  /*0d20*/  IMAD.MOV.U32 R19, RZ, RZ, 0x7fffffff ;  /* 0x7fffffffff137424 */ /* 0x000fe400078e00ff */
[----:B0-----:R-:W-:-:S04]  /*0d30*/  IMAD.WIDE.U32 R10, R9, 0x4, R10 ;  /* 0x00000004090a7825 */ /* 0x001fc800078e000a */
[C---:B------:R-:W-:Y:S01]  /*0d40*/  VIADD R9, R0.reuse, 0x380 ;  /* 0x0000038000097836 */ /* 0x040fe20000000000 */
[----:B------:R1:W5:Y:S01]  /*0d50*/  @!P1 LDG.E R22, desc[UR12][R10.64] ;  /* 0x0000000c0a169981 */ /* 0x000362000c1e1900 */
[----:B------:R-:W-:-:S03]  /*0d60*/  VIADD R12, R0, 0x480 ;  /* 0x00000480000c7836 */ /* 0x000fc60000000000 */
[----:B------:R-:W-:Y:S01]  /*0d70*/  ISETP.GE.AND P1, PT, R9, UR5, PT ;  /* 0x0000000509007c0c */ /* 0x000fe2000bf26270 */
[----:B------:R1:W5:Y:S01]  /*0d80*/  @!P2 LDG.E R21, desc[UR12][R10.64+0x200] ;  /* 0x0002000c0a15a981 */ /* 0x000362000c1e1900 */
[----:B------:R-:W-:Y:S01]  /*0d90*/  LOP3.LUT R9, R0, 0x400, RZ, 0xfc, !PT ;  /* 0x0000040000097812 */ /* 0x000fe200078efcff */
[----:B------:R-:W-:Y:S01]  /*0da0*/  IMAD.MOV.U32 R18, RZ, RZ, 0x7fffffff ;  /* 0x7fffffffff127424 */ /* 0x000fe200078e00ff */
[----:B------:R-:W-:Y:S01]  /*0db0*/  ISETP.GE.AND P2, PT, R2, UR5, PT ;  /* 0x0000000502007c0c */ /* 0x000fe2000bf46270 */
[----:B------:R1:W5:Y:S01]  /*0dc0*/  @!P3 LDG.E R20, desc[UR12][R10.64+0x400] ;  /* 0x0004000c0a14b981 */ /* 0x000362000c1e1900 */
[----:B------:R-:W-:Y:S01]  /*0dd0*/  ISETP.GE.AND P3, PT, R9, UR5, PT ;  /* 0x0000000509007c0c */ /* 0x000fe2000bf66270 */
[----:B------:R-:W-:Y:S02]  /*0de0*/  IMAD.MOV.U32 R17, RZ, RZ, 0x7fffffff ;  /* 0x7fffffffff117424 */ /* 0x000fe400078e00ff */
[----:B------:R1:W5:Y:S01]  /*0df0*/  @!P4 LDG.E R19, desc[UR12][R10.64+0x600] ;  /* 0x0006000c0a13c981 */ /* 0x000362000c1e1900 */
[----:B------:R-:W-:Y:S01]  /*0e00*/  ISETP.GE.AND P4, PT, R12, UR5, PT ;  /* 0x000000050c007c0c */ /* 0x000fe2000bf86270 */
[----:B------:R-:W-:-:S02]  /*0e10*/  VIADD R9, R0, 0x580 ;  /* 0x0000058000097836 */ /* 0x000fc40000000000 */
[----:B------:R-:W-:Y:S01]  /*0e20*/  VIADD R12, R0, 0x600 ;  /* 0x00000600000c7836 */ /* 0x000fe20000000000 */
[----:B------:R1:W5:Y:S01]  /*0e30*/  @!P5 LDG.E R18, desc[UR12][R10.64+0x800] ;  /* 0x0008000c0a12d981 */ /* 0x000362000c1e1900 */
[----:B------:R-:W-:Y:S01]  /*0e40*/  IMAD.MOV.U32 R16, RZ, RZ, 0x7fffffff ;  /* 0x7fffffffff107424 */ /* 0x000fe200078e00ff */
[----:B------:R-:W-:Y:S01]  /*0e50*/  ISETP.GE.AND P5, PT, R9, UR5, PT ;  /* 0x0000000509007c0c */ /* 0x000fe2000bfa6270 */
[----:B------:R-:W-:Y:S01]  /*0e60*/  IMAD.MOV.U32 R15, RZ, RZ, 0x7fffffff ;  /* 0x7fffffffff0f7424 */ /* 0x000fe200078e00ff */
[----:B------:R1:W5:Y:S01]  /*0e70*/  @!P0 LDG.E R17, desc[UR12][R10.64+0xa00] ;  /* 0x000a000c0a118981 */ /* 0x000362000c1e1900 */
[----:B------:R-:W-:Y:S01]  /*0e80*/  IMAD.MOV.U32 R14, RZ, RZ, 0x7fffffff ;  /* 0x7fffffffff0e7424 */ /* 0x000fe200078e00ff */
[----:B------:R-:W-:Y:S01]  /*0e90*/  ISETP.GE.AND P0, PT, R12, UR5, PT ;  /* 0x000000050c007c0c */ /* 0x000fe2000bf06270 */
[----:B------:R-:W-:Y:S01]  /*0ea0*/  IMAD.MOV.U32 R13, RZ, RZ, 0x7fffffff ;  /* 0x7fffffffff0d7424 */ /* 0x000fe200078e00ff */
[----:B------:R1:W5:Y:S01]  /*0eb0*/  @!P2 LDG.E R16, desc[UR12][R10.64+0xc00] ;  /* 0x000c000c0a10a981 */ /* 0x000362000c1e1900 */
[----:B------:R-:W-:-:S02]  /*0ec0*/  VIADD R9, R0, 0x680 ;  /* 0x0000068000097836 */ /* 0x000fc40000000000 */
[----:B------:R-:W-:Y:S01]  /*0ed0*/  VIADD R12, R0, 0x700 ;  /* 0x00000700000c7836 */ /* 0x000fe20000000000 */
[----:B------:R1:W5:Y:S01]  /*0ee0*/  @!P1 LDG.E R15, desc[UR12][R10.64+0xe00] ;  /* 0x000e000c0a0f9981 */ /* 0x000362000c1e1900 */
[----:B------:R-:W-:Y:S02]  /*0ef0*/  ISETP.GE.AND P2, PT, R3, UR5, PT ;  /* 0x0000000503007c0c */ /* 0x000fe4000bf46270 */
[----:B------:R-:W-:Y:S01]  /*0f00*/  ISETP.GE.AND P1, PT, R9, UR5, PT ;  /* 0x0000000509007c0c */ /* 0x000fe2000bf26270 */
[----:B------:R1:W5:Y:S01]  /*0f10*/  @!P3 LDG.E R14, desc[UR12][R10.64+0x1000] ;  /* 0x0010000c0a0eb981 */ /* 0x000362000c1e1900 */
[----:B------:R-:W-:-:S03]  /*0f20*/  ISETP.GE.AND P3, PT, R12, UR5, PT ;  /* 0x000000050c007c0c */ /* 0x000fc6000bf66270 */
[----:B------:R1:W5:Y:S01]  /*0f30*/  @!P4 LDG.E R13, desc[UR12][R10.64+0x1200] ;  /* 0x0012000c0a0dc981 */ /* 0x000362000c1e1900 */
[----:B------:R-:W-:Y:S01]  /*0f40*/  ISETP.GE.AND P4, PT, R4, UR5, PT ;  /* 0x0000000504007c0c */ /* 0x000fe2000bf86270 */
[----:B------:R-:W-:Y:S02]  /*0f50*/  IMAD.MOV.U32 R12, RZ, RZ, 0x7fffffff ;  /* 0x7fffffffff0c7424 */ /* 0x000fe400078e00ff */
[----:B------:R-:W-:Y:S02]  /*0f60*/  IMAD.MOV.U32 R9, RZ, RZ, 0x7fffffff ;  /* 0x7fffffffff097424 */ /* 0x000fe400078e00ff */
[----:B------:R-:W-:Y:S02]  /*0f70*/  IMAD.MOV.U32 R23, RZ, RZ, 0x7fffffff ;  /* 0x7fffffffff177424 */ /* 0x000fe400078e00ff */
[----:B------:R-:W-:Y:S01]  /*0f80*/  IMAD.MOV.U32 R25, RZ, RZ, 0x7fffffff ;  /* 0x7fffffffff197424 */ /* 0x000fe200078e00ff */
[----:B------:R1:W5:Y:S01]  /*0f90*/  @!P2 LDG.E R12, desc[UR12][R10.64+0x1400] ;  /* 0x0014000c0a0ca981 */ /* 0x000362000c1e1900 */
[----:B------:R-:W-:-:S02]  /*0fa0*/  IMAD.MOV.U32 R24, RZ, RZ, 0x7fffffff ;  /* 0x7fffffffff187424 */ /* 0x000fc400078e00ff */
[----:B------:R-:W-:Y:S01]  /*0fb0*/  IMAD.MOV.U32 R26, RZ, RZ, 0x7fffffff ;  /* 0x7fffffffff1a7424 */ /* 0x000fe200078e00ff */
[----:B------:R1:W5:Y:S04]  /*0fc0*/  @!P5 LDG.E R9, desc[UR12][R10.64+0x1600] ;  /* 0x0016000c0a09d981 */ /* 0x000368000c1e1900 */
[----:B------:R1:W5:Y:S04]  /*0fd0*/  @!P0 LDG.E R23, desc[UR12][R10.64+0x1800] ;  /* 0x0018000c0a178981 */ /* 0x000368000c1e1900 */
[----:B------:R1:W5:Y:S04]  /*0fe0*/  @!P1 LDG.E R25, desc[UR12][R10.64+0x1a00] ;  /* 0x001a000c0a199981 */ /* 0x000368000c1e1900 */
[----:B------:R1:W5:Y:S04]  /*0ff0*/  @!P3 LDG.E R24, desc[UR12][R10.64+0x1c00] ;  /* 0x001c000c0a18b981 */ /* 0x000368000c1e1900 */
[----:B------:R1:W5:Y:S02]  /*1000*/  @!P4 LDG.E R26, desc[UR12][R10.64+0x1e00] ;  /* 0x001e000c0a1ac981 */ /* 0x000364000c1e1900 */
.L_x_142:
[----:B01----:R-:W0:Y:S01]  /*1010*/  LDC R10, c[0x0][0x398] ;  /* 0x0000e600ff0a7b82 */ /* 0x003e220000000800 */
[----:B------:R-:W0:Y:S02]  /*1020*/  LDCU UR5, c[0x0][0x394] ;  /* 0x00007280ff0577ac */ /* 0x000e240008000800 */
[----:B0-----:R-:W-:-:S13]  /*1030*/  ISETP.GT.AND P0, PT, R10, UR5, PT ;  /* 0x000000050a007c0c */ /* 0x001fda000bf04270 */
[----:B------:R-:W-:Y:S05]  /*1040*/  @!P0 BRA `(.L_x_143) ;  /* 0x0000000400788947 */ /* 0x000fea0003800000 */
[----:B------:R-:W0:Y:S01]  /*1050*/  S2UR UR9, SR_CgaCtaId ;  /* 0x00000000000979c3 */ /* 0x000e220000008800 */
[----:B-----5:R-:W-:Y:S01]  /*1060*/  LOP3.LUT R11, R26, 0x80000000, RZ, 0x3c, !PT ;  /* 0x800000001a0b7812 */ /* 0x020fe200078e3cff */
[----:B------:R-:W-:Y:S01]  /*1070*/  UMOV UR5, 0x400 ;  /* 0x0000040000057882 */ /* 0x000fe20000000000 */
[----:B------:R-:W-:Y:S01]  /*1080*/  LOP3.LUT R24, R24, 0x80000000, RZ, 0x3c, !PT ;  /* 0x8000000018187812 */ /* 0x000fe200078e3cff */
[----:B------:R-:W1:Y:S01]  /*1090*/  LDCU UR10, c[0x0][0x394] ;  /* 0x00007280ff0a77ac */ /* 0x000e620008000800 */
[----:B------:R-:W-:Y:S02]  /*10a0*/  LOP3.LUT R25, R25, 0x80000000, RZ, 0x3c, !PT ;  /* 0x8000000019197812 */ /* 0x000fe400078e3cff */
[----:B------:R-:W-:Y:S02]  /*10b0*/  LOP3.LUT R23, R23, 0x80000000, RZ, 0x3c, !PT ;  /* 0x8000000017177812 */ /* 0x000fe400078e3cff */
[----:B------:R-:W-:Y:S02]  /*10c0*/  LOP3.LUT R9, R9, 0x80000000, RZ, 0x3c, !PT ;  /* 0x8000000009097812 */ /* 0x000fe400078e3cff */
[----:B------:R-:W-:-:S02]  /*10d0*/  LOP3.LUT R12, R12, 0x80000000, RZ, 0x3c, !PT ;  /* 0x800000000c0c7812 */ /* 0x000fc400078e3cff */
[----:B------:R-:W-:Y:S02]  /*10e0*/  LOP3.LUT R13, R13, 0x80000000, RZ, 0x3c, !PT ;  /* 0x800000000d0d7812 */ /* 0x000fe400078e3cff */
[----:B------:R-:W-:Y:S02]  /*10f0*/  LOP3.LUT R14, R14, 0x80000000, RZ, 0x3c, !PT ;  /* 0x800000000e0e7812 */ /* 0x000fe400078e3cff */
[----:B------:R-:W-:Y:S02]  /*1100*/  LOP3.LUT R15, R15, 0x80000000, RZ, 0x3c, !PT ;  /* 0x800000000f0f7812 */ /* 0x000fe400078e3cff */
[----:B------:R-:W-:Y:S02]  /*1110*/  LOP3.LUT R16, R16, 0x80000000, RZ, 0x3c, !PT ;  /* 0x8000000010107812 */ /* 0x000fe400078e3cff */
[----:B------:R-:W-:Y:S02]  /*1120*/  LOP3.LUT R17, R17, 0x80000000, RZ, 0x3c, !PT ;  /* 0x8000000011117812 */ /* 0x000fe400078e3cff */
[----:B------:R-:W-:Y:S01]  /*1130*/  LOP3.LUT R18, R18, 0x80000000, RZ, 0x3c, !PT ;  /* 0x8000000012127812 */ /* 0x000fe200078e3cff */
[----:B0-----:R-:W-:Y:S01]  /*1140*/  ULEA UR9, UR9, UR5, 0x18 ;  /* 0x0000000509097291 */ /* 0x001fe2000f8ec0ff */
[----:B------:R-:W-:-:S02]  /*1150*/  LOP3.LUT R19, R19, 0x80000000, RZ, 0x3c, !PT ;  /* 0x8000000013137812 */ /* 0x000fc400078e3cff */
[----:B------:R-:W-:Y:S01]  /*1160*/  LOP3.LUT R20, R20, 0x80000000, RZ, 0x3c, !PT ;  /* 0x8000000014147812 */ /* 0x000fe200078e3cff */
[----:B------:R-:W-:Y:S01]  /*1170*/  UMOV UR5, URZ ;  /* 0x000000ff00057c82 */ /* 0x000fe20008000000 */
[----:B------:R-:W-:Y:S02]  /*1180*/  LOP3.LUT R21, R21, 0x80000000, RZ, 0x3c, !PT ;  /* 0x8000000015157812 */ /* 0x000fe400078e3cff */
[----:B-1----:R-:W-:-:S07]  /*1190*/  LOP3.LUT R22, R22, 0x80000000, RZ, 0x3c, !PT ;  /* 0x8000000016167812 */ /* 0x002fce00078e3cff */
.L_x_144:
[----:B------:R-:W-:Y:S01]  /*11a0*/  IMAD R27, RZ, RZ, -UR10 ;  /* 0x8000000aff1b7e24 */ /* 0x000fe2000f8e02ff */
[----:B------:R-:W-:Y:S01]  /*11b0*/  ULEA UR11, UR5, UR9, 0xa ;  /* 0x00000009050b7291 */ /* 0x000fe2000f8e50ff */
[----:B0-----:R-:W-:Y:S01]  /*11c0*/  SHF.R.U32.HI R29, RZ, UR10, R21 ;  /* 0x0000000aff1d7c19 */ /* 0x001fe20008011615 */
[----:B------:R-:W-:Y:S01]  /*11d0*/  UIADD3 UR5, UPT, UPT, UR5, 0x1, URZ ;  /* 0x0000000105057890 */ /* 0x000fe2000fffe0ff */
[----:B------:R-:W-:Y:S02]  /*11e0*/  SHF.R.U32.HI R28, RZ, UR10, R20 ;  /* 0x0000000aff1c7c19 */ /* 0x000fe40008011614 */
[----:B------:R-:W-:Y:S01]  /*11f0*/  VIADDMNMX R26, R27, R10, 0x8, PT ;  /* 0x000000081b1a7446 */ /* 0x000fe2000380010a */
[----:B------:R-:W-:-:S05]  /*1200*/  IMAD.MOV.U32 R27, RZ, RZ, -0x1 ;  /* 0xffffffffff1b7424 */ /* 0x000fca00078e00ff */
[----:B------:R-:W-:Y:S02]  /*1210*/  SHF.L.U32 R26, R27, R26, RZ ;  /* 0x0000001a1b1a7219 */ /* 0x000fe400000006ff */
[----:B------:R-:W-:Y:S02]  /*1220*/  SHF.R.U32.HI R27, RZ, UR10, R22 ;  /* 0x0000000aff1b7c19 */ /* 0x000fe40008011616 */
[-C--:B------:R-:W-:Y:S02]  /*1230*/  LOP3.LUT R29, R29, R26.reuse, RZ, 0x30, !PT ;  /* 0x0000001a1d1d7212 */ /* 0x080fe400078e30ff */
[-C--:B------:R-:W-:Y:S02]  /*1240*/  LOP3.LUT R27, R27, R26.reuse, RZ, 0x30, !PT ;  /* 0x0000001a1b1b7212 */ /* 0x080fe400078e30ff */
[----:B------:R-:W-:Y:S02]  /*1250*/  LOP3.LUT R28, R28, R26, RZ, 0x30, !PT ;  /* 0x0000001a1c1c7212 */ /* 0x000fe400078e30ff */
[----:B------:R-:W-:-:S02]  /*1260*/  LEA R27, R27, UR11, 0x2 ;  /* 0x0000000b1b1b7c11 */ /* 0x000fc4000f8e10ff */
[----:B------:R-:W-:Y:S02]  /*1270*/  LEA R29, R29, UR11, 0x2 ;  /* 0x0000000b1d1d7c11 */ /* 0x000fe4000f8e10ff */
[----:B------:R-:W-:Y:S01]  /*1280*/  LEA R28, R28, UR11, 0x2 ;  /* 0x0000000b1c1c7c11 */ /* 0x000fe2000f8e10ff */
[----:B------:R0:W-:Y:S04]  /*1290*/  ATOMS.POPC.INC.32 RZ, [R27+URZ] ;  /* 0x000000001bff7f8c */ /* 0x0001e8000d8000ff */
[----:B------:R-:W-:Y:S01]  /*12a0*/  ATOMS.POPC.INC.32 RZ, [R29+URZ] ;  /* 0x000000001dff7f8c */ /* 0x000fe2000d8000ff */
[----:B0-----:R-:W-:-:S03]  /*12b0*/  SHF.R.U32.HI R27, RZ, UR10, R19 ;  /* 0x0000000aff1b7c19 */ /* 0x001fc60008011613 */
[----:B------:R-:W-:Y:S01]  /*12c0*/  ATOMS.POPC.INC.32 RZ, [R28+URZ] ;  /* 0x000000001cff7f8c */ /* 0x000fe2000d8000ff */
[----:B------:R-:W-:-:S04]  /*12d0*/  LOP3.LUT R27, R27, R26, RZ, 0x30, !PT ;  /* 0x0000001a1b1b7212 */ /* 0x000fc800078e30ff */
[----:B------:R-:W-:-:S05]  /*12e0*/  LEA R27, R27, UR11, 0x2 ;  /* 0x0000000b1b1b7c11 */ /* 0x000fca000f8e10ff */
[----:B------:R0:W-:Y:S02]  /*12f0*/  ATOMS.POPC.INC.32 RZ, [R27+URZ] ;  /* 0x000000001bff7f8c */ /* 0x0001e4000d8000ff */
[----:B0-----:R-:W-:-:S04]  /*1300*/  SHF.R.U32.HI R27, RZ, UR10, R18 ;  /* 0x0000000aff1b7c19 */ /* 0x001fc80008011612 */
[----:B------:R-:W-:-:S04]  /*1310*/  LOP3.LUT R27, R27, R26, RZ, 0x30, !PT ;  /* 0x0000001a1b1b7212 */ /* 0x000fc800078e30ff */
[----:B------:R-:W-:Y:S02]  /*1320*/  LEA R29, R27, UR11, 0x2 ;  /* 0x0000000b1b1d7c11 */ /* 0x000fe4000f8e10ff */
[----:B------:R-:W-:-:S03]  /*1330*/  SHF.R.U32.HI R27, RZ, UR10, R17 ;  /* 0x0000000aff1b7c19 */ /* 0x000fc60008011611 */
[----:B------:R-:W-:Y:S01]  /*1340*/  ATOMS.POPC.INC.32 RZ, [R29+URZ] ;  /* 0x000000001dff7f8c */ /* 0x000fe2000d8000ff */
[----:B------:R-:W-:-:S04]  /*1350*/  LOP3.LUT R27, R27, R26, RZ, 0x30, !PT ;  /* 0x0000001a1b1b7212 */ /* 0x000fc800078e30ff */
[----:B------:R-:W-:Y:S02]  /*1360*/  LEA R28, R27, UR11, 0x2 ;  /* 0x0000000b1b1c7c11 */ /* 0x000fe4000f8e10ff */
[----:B------:R-:W-:-:S03]  /*1370*/  SHF.R.U32.HI R27, RZ, UR10, R16 ;  /* 0x0000000aff1b7c19 */ /* 0x000fc60008011610 */
        /* <DEDUP_REMOVED lines=32> */
[----:B------:R0:W-:Y:S01]  /*1580*/  ATOMS.POPC.INC.32 RZ, [R29+URZ] ;  /* 0x000000001dff7f8c */ /* 0x0001e2000d8000ff */
[----:B------:R-:W-:-:S04]  /*1590*/  LOP3.LUT R27, R27, R26, RZ, 0x30, !PT ;  /* 0x0000001a1b1b7212 */ /* 0x000fc800078e30ff */
[----:B------:R-:W-:Y:S02]  /*15a0*/  LEA R28, R27, UR11, 0x2 ;  /* 0x0000000b1b1c7c11 */ /* 0x000fe4000f8e10ff */
[----:B------:R-:W-:Y:S01]  /*15b0*/  SHF.R.U32.HI R27, RZ, UR10, R11 ;  /* 0x0000000aff1b7c19 */ /* 0x000fe2000801160b */
[----:B------:R-:W-:Y:S02]  /*15c0*/  UIADD3 UR10, UPT, UPT, UR10, 0x8, URZ ;  /* 0x000000080a0a7890 */ /* 0x000fe4000fffe0ff */
[----:B------:R0:W-:Y:S01]  /*15d0*/  ATOMS.POPC.INC.32 RZ, [R28+URZ] ;  /* 0x000000001cff7f8c */ /* 0x0001e2000d8000ff */
[----:B------:R-:W-:-:S03]  /*15e0*/  LOP3.LUT R26, R27, R26, RZ, 0x30, !PT ;  /* 0x0000001a1b1a7212 */ /* 0x000fc600078e30ff */
[----:B------:R-:W-:Y:S02]  /*15f0*/  ISETP.LE.AND P0, PT, R10, UR10, PT ;  /* 0x0000000a0a007c0c */ /* 0x000fe4000bf03270 */
[----:B------:R-:W-:-:S05]  /*1600*/  LEA R26, R26, UR11, 0x2 ;  /* 0x0000000b1a1a7c11 */ /* 0x000fca000f8e10ff */
[----:B------:R0:W-:Y:S06]  /*1610*/  ATOMS.POPC.INC.32 RZ, [R26+URZ] ;  /* 0x000000001aff7f8c */ /* 0x0001ec000d8000ff */
[----:B------:R-:W-:Y:S05]  /*1620*/  @!P0 BRA `(.L_x_144) ;  /* 0xfffffff800dc8947 */ /* 0x000fea000383ffff */
.L_x_143:
[----:B------:R-:W-:Y:S05]  /*1630*/  BRA.U !UP1, `(.L_x_145) ;  /* 0xfffffff5090c7547 */ /* 0x000fea000b83ffff */
.L_x_140:
[----:B------:R-:W-:Y:S01]  /*1640*/  BAR.SYNC.DEFER_BLOCKING 0x0 ;  /* 0x0000000000007b1d */ /* 0x000fe20000010000 */
[----:B------:R-:W-:-:S05]  /*1650*/  ISETP.NE.AND P0, PT, R8, RZ, PT ;  /* 0x000000ff0800720c */ /* 0x000fca0003f05270 */
[----:B------:R-:W-:Y:S08]  /*1660*/  BSSY.RECONVERGENT B0, `(.L_x_146) ;  /* 0x0000141000007945 */ /* 0x000ff00003800200 */
[----:B------:R-:W-:Y:S05]  /*1670*/  @P0 BRA `(.L_x_147) ;  /* 0x0000001000fc0947 */ /* 0x000fea0003800000 */
[----:B0-2--5:R-:W0:Y:S01]  /*1680*/  LDC R9, c[0x0][0x398] ;  /* 0x0000e600ff097b82 */ /* 0x025e220000000800 */
[----:B------:R-:W-:Y:S01]  /*1690*/  ISETP.GE.U32.AND P0, PT, R5, 0x7, PT ;  /* 0x000000070500780c */ /* 0x000fe20003f06070 */
[----:B------:R-:W-:-:S06]  /*16a0*/  UMOV UR5, 0x400 ;  /* 0x0000040000057882 */ /* 0x000fcc0000000000 */
[----:B-1-34-:R-:W0:Y:S08]  /*16b0*/  LDC R10, c[0x0][0x394] ;  /* 0x0000e500ff0a7b82 */ /* 0x01ae300000000800 */
        /* <DEDUP_REMOVED lines=10> */
[----:B------:R-:W0:Y:S01]  /*1760*/  LDC.64 R14, c[0x0][0x380] ;  /* 0x0000e000ff0e7b82 */ /* 0x000e220000000a00 */
[----:B------:R-:W-:-:S07]  /*1770*/  IMAD.MOV.U32 R9, RZ, RZ, RZ ;  /* 0x000000ffff097224 */ /* 0x000fce00078e00ff */
.L_x_165:
[----:B01234-:R-:W-:Y:S01]  /*1780*/  IMAD R16, R9, 0x400, R10 ;  /* 0x0000040009107824 */ /* 0x01ffe200078e020a */
[----:B------:R-:W-:Y:S04]  /*1790*/  BSSY.RECONVERGENT B1, `(.L_x_149) ;  /* 0x000000e000017945 */ /* 0x000fe80003800200 */
[----:B------:R-:W1:Y:S04]  /*17a0*/  LDS R29, [R16] ;  /* 0x00000000101d7984 */ /* 0x000e680000000800 */
[----:B------:R2:W3:Y:S04]  /*17b0*/  LDS R27, [R16+0x400] ;  /* 0x00040000101b7984 */ /* 0x0004e80000000800 */
[----:B------:R2:W4:Y:S04]  /*17c0*/  LDS R25, [R16+0x800] ;  /* 0x0008000010197984 */ /* 0x0005280000000800 */
[----:B------:R2:W0:Y:S04]  /*17d0*/  LDS R23, [R16+0xc00] ;  /* 0x000c000010177984 */ /* 0x0004280000000800 */
[----:B------:R2:W0:Y:S04]  /*17e0*/  LDS R21, [R16+0x1000] ;  /* 0x0010000010157984 */ /* 0x0004280000000800 */
[----:B------:R2:W0:Y:S04]  /*17f0*/  LDS R19, [R16+0x1400] ;  /* 0x0014000010137984 */ /* 0x0004280000000800 */
[----:B------:R2:W0:Y:S04]  /*1800*/  LDS R13, [R16+0x1800] ;  /* 0x00180000100d7984 */ /* 0x0004280000000800 */
[----:B------:R2:W0:Y:S01]  /*1810*/  LDS R18, [R16+0x1c00] ;  /* 0x001c000010127984 */ /* 0x0004220000000800 */
[----:B-1----:R-:W-:-:S13]  /*1820*/  ISETP.NE.AND P0, PT, R29, RZ, PT ;  /* 0x000000ff1d00720c */ /* 0x002fda0003f05270 */
[----:B--234-:R-:W-:Y:S05]  /*1830*/  @!P0 BRA `(.L_x_150) ;  /* 0x00000000000c8947 */ /* 0x01cfea0003800000 */
[----:B------:R-:W-:-:S04]  /*1840*/  IMAD R17, R9, 0x100, R0 ;  /* 0x0000010009117824 */ /* 0x000fc800078e0200 */
[----:B0-----:R-:W-:-:S05]  /*1850*/  IMAD.WIDE.U32 R16, R17, 0x4, R14 ;  /* 0x0000000411107825 */ /* 0x001fca00078e000e */
[----:B------:R1:W-:Y:S02]  /*1860*/  REDG.E.ADD.STRONG.GPU desc[UR12][R16.64], R29 ;  /* 0x0000001d1000798e */ /* 0x0003e4000c12e10c */
.L_x_150:
[----:B------:R-:W-:Y:S05]  /*1870*/  BSYNC.RECONVERGENT B1 ;  /* 0x0000000000017941 */ /* 0x000fea0003800200 */
.L_x_149:
[----:B------:R-:W-:Y:S01]  /*1880*/  ISETP.NE.AND P6, PT, R27, RZ, PT ;  /* 0x000000ff1b00720c */ /* 0x000fe20003fc5270 */
[----:B------:R-:W-:Y:S01]  /*1890*/  BSSY.RECONVERGENT B1, `(.L_x_151) ;  /* 0x000000c000017945 */ /* 0x000fe20003800200 */
[----:B------:R-:W-:Y:S02]  /*18a0*/  ISETP.NE.AND P0, PT, R25, RZ, PT ;  /* 0x000000ff1900720c */ /* 0x000fe40003f05270 */
[----:B0-----:R-:W-:Y:S02]  /*18b0*/  ISETP.NE.AND P1, PT, R23, RZ, PT ;  /* 0x000000ff1700720c */ /* 0x001fe40003f25270 */
[----:B------:R-:W-:Y:S02]  /*18c0*/  ISETP.NE.AND P2, PT, R21, RZ, PT ;  /* 0x000000ff1500720c */ /* 0x000fe40003f45270 */
[----:B------:R-:W-:Y:S02]  /*18d0*/  ISETP.NE.AND P3, PT, R19, RZ, PT ;  /* 0x000000ff1300720c */ /* 0x000fe40003f65270 */
[----:B------:R-:W-:-:S02]  /*18e0*/  ISETP.NE.AND P4, PT, R13, RZ, PT ;  /* 0x000000ff0d00720c */ /* 0x000fc40003f85270 */
[----:B------:R-:W-:Y:S01]  /*18f0*/  ISETP.NE.AND P5, PT, R18, RZ, PT ;  /* 0x000000ff1200720c */ /* 0x000fe20003fa5270 */
[----:B------:R-:W-:-:S12]  /*1900*/  @!P6 BRA `(.L_x_152) ;  /* 0x000000000010e947 */ /* 0x000fd80003800000 */
[----:B-1----:R-:W-:-:S04]  /*1910*/  IMAD R17, R9, 0x100, R0 ;  /* 0x0000010009117824 */ /* 0x002fc800078e0200 */
[----:B------:R-:W-:-:S04]  /*1920*/  VIADD R17, R17, 0x100 ;  /* 0x0000010011117836 */ /* 0x000fc80000000000 */
[----:B------:R-:W-:-:S05]  /*1930*/  IMAD.WIDE.U32 R16, R17, 0x4, R14 ;  /* 0x0000000411107825 */ /* 0x000fca00078e000e */
[----:B------:R0:W-:Y:S02]  /*1940*/  REDG.E.ADD.STRONG.GPU desc[UR12][R16.64], R27 ;  /* 0x0000001b1000798e */ /* 0x0001e4000c12e10c */
.L_x_152:
[----:B------:R-:W-:Y:S05]  /*1950*/  BSYNC.RECONVERGENT B1 ;  /* 0x0000000000017941 */ /* 0x000fea0003800200 */
.L_x_151:
[----:B------:R-:W-:Y:S04]  /*1960*/  BSSY.RECONVERGENT B1, `(.L_x_153) ;  /* 0x0000006000017945 */ /* 0x000fe80003800200 */
[----:B------:R-:W-:Y:S05]  /*1970*/  @!P0 BRA `(.L_x_154) ;  /* 0x0000000000108947 */ /* 0x000fea0003800000 */
[----:B01----:R-:W-:-:S04]  /*1980*/  IMAD R17, R9, 0x100, R0 ;  /* 0x0000010009117824 */ /* 0x003fc800078e0200 */
[----:B------:R-:W-:-:S04]  /*1990*/  VIADD R17, R17, 0x200 ;  /* 0x0000020011117836 */ /* 0x000fc80000000000 */
[----:B------:R-:W-:-:S05]  /*19a0*/  IMAD.WIDE.U32 R16, R17, 0x4, R14 ;  /* 0x0000000411107825 */ /* 0x000fca00078e000e */
[----:B------:R2:W-:Y:S02]  /*19b0*/  REDG.E.ADD.STRONG.GPU desc[UR12][R16.64], R25 ;  /* 0x000000191000798e */ /* 0x0005e4000c12e10c */
.L_x_154:
[----:B------:R-:W-:Y:S05]  /*19c0*/  BSYNC.RECONVERGENT B1 ;  /* 0x0000000000017941 */ /* 0x000fea0003800200 */
.L_x_153:
[----:B------:R-:W-:Y:S04]  /*19d0*/  BSSY.RECONVERGENT B1, `(.L_x_155) ;  /* 0x0000006000017945 */ /* 0x000fe80003800200 */
[----:B------:R-:W-:Y:S05]  /*19e0*/  @!P1 BRA `(.L_x_156) ;  /* 0x0000000000109947 */ /* 0x000fea0003800000 */
[----:B012---:R-:W-:-:S04]  /*19f0*/  IMAD R17, R9, 0x100, R0 ;  /* 0x0000010009117824 */ /* 0x007fc800078e0200 */
[----:B------:R-:W-:-:S04]  /*1a00*/  VIADD R17, R17, 0x300 ;  /* 0x0000030011117836 */ /* 0x000fc80000000000 */
[----:B------:R-:W-:-:S05]  /*1a10*/  IMAD.WIDE.U32 R16, R17, 0x4, R14 ;  /* 0x0000000411107825 */ /* 0x000fca00078e000e */
[----:B------:R3:W-:Y:S02]  /*1a20*/  REDG.E.ADD.STRONG.GPU desc[UR12][R16.64], R23 ;  /* 0x000000171000798e */ /* 0x0007e4000c12e10c */
.L_x_156:
[----:B------:R-:W-:Y:S05]  /*1a30*/  BSYNC.RECONVERGENT B1 ;  /* 0x0000000000017941 */ /* 0x000fea0003800200 */
.L_x_155:
[----:B------:R-:W-:Y:S04]  /*1a40*/  BSSY.RECONVERGENT B1, `(.L_x_157) ;  /* 0x0000006000017945 */ /* 0x000fe80003800200 */
[----:B------:R-:W-:Y:S05]  /*1a50*/  @!P2 BRA `(.L_x_158) ;  /* 0x000000000010a947 */ /* 0x000fea0003800000 */
[----:B0123--:R-:W-:-:S04]  /*1a60*/  IMAD R17, R9, 0x100, R0 ;  /* 0x0000010009117824 */ /* 0x00ffc800078e0200 */
[----:B------:R-:W-:-:S04]  /*1a70*/  VIADD R17, R17, 0x400 ;  /* 0x0000040011117836 */ /* 0x000fc80000000000 */
[----:B------:R-:W-:-:S05]  /*1a80*/  IMAD.WIDE.U32 R16, R17, 0x4, R14 ;  /* 0x0000000411107825 */ /* 0x000fca00078e000e */
[----:B------:R4:W-:Y:S02]  /*1a90*/  REDG.E.ADD.STRONG.GPU desc[UR12][R16.64], R21 ;  /* 0x000000151000798e */ /* 0x0009e4000c12e10c */
.L_x_158:
[----:B------:R-:W-:Y:S05]  /*1aa0*/  BSYNC.RECONVERGENT B1 ;  /* 0x0000000000017941 */ /* 0x000fea0003800200 */
.L_x_157:
[----:B------:R-:W-:Y:S04]  /*1ab0*/  BSSY.RECONVERGENT B1, `(.L_x_159) ;  /* 0x0000006000017945 */ /* 0x000fe80003800200 */
[----:B------:R-:W-:Y:S05]  /*1ac0*/  @!P3 BRA `(.L_x_160) ;  /* 0x000000000010b947 */ /* 0x000fea0003800000 */
[----:B01234-:R-:W-:-:S04]  /*1ad0*/  IMAD R17, R9, 0x100, R0 ;  /* 0x0000010009117824 */ /* 0x01ffc800078e0200 */
[----:B------:R-:W-:-:S04]  /*1ae0*/  VIADD R17, R17, 0x500 ;  /* 0x0000050011117836 */ /* 0x000fc80000000000 */
[----:B------:R-:W-:-:S05]  /*1af0*/  IMAD.WIDE.U32 R16, R17, 0x4, R14 ;  /* 0x0000000411107825 */ /* 0x000fca00078e000e */
[----:B------:R0:W-:Y:S02]  /*1b00*/  REDG.E.ADD.STRONG.GPU desc[UR12][R16.64], R19 ;  /* 0x000000131000798e */ /* 0x0001e4000c12e10c */
.L_x_160:
[----:B------:R-:W-:Y:S05]  /*1b10*/  BSYNC.RECONVERGENT B1 ;  /* 0x0000000000017941 */ /* 0x000fea0003800200 */
.L_x_159:
[----:B------:R-:W-:Y:S04]  /*1b20*/  BSSY.RECONVERGENT B1, `(.L_x_161) ;  /* 0x0000006000017945 */ /* 0x000fe80003800200 */
[----:B------:R-:W-:Y:S05]  /*1b30*/  @!P4 BRA `(.L_x_162) ;  /* 0x000000000010c947 */ /* 0x000fea0003800000 */
[----:B01234-:R-:W-:-:S04]  /*1b40*/  IMAD R17, R9, 0x100, R0 ;  /* 0x0000010009117824 */ /* 0x01ffc800078e0200 */
[----:B------:R-:W-:-:S04]  /*1b50*/  VIADD R17, R17, 0x600 ;  /* 0x0000060011117836 */ /* 0x000fc80000000000 */
[----:B------:R-:W-:-:S05]  /*1b60*/  IMAD.WIDE.U32 R16, R17, 0x4, R14 ;  /* 0x0000000411107825 */ /* 0x000fca00078e000e */
[----:B------:R0:W-:Y:S02]  /*1b70*/  REDG.E.ADD.STRONG.GPU desc[UR12][R16.64], R13 ;  /* 0x0000000d1000798e */ /* 0x0001e4000c12e10c */
.L_x_162:
[----:B------:R-:W-:Y:S05]  /*1b80*/  BSYNC.RECONVERGENT B1 ;  /* 0x0000000000017941 */ /* 0x000fea0003800200 */
.L_x_161:
[----:B------:R-:W-:Y:S04]  /*1b90*/  BSSY.RECONVERGENT B1, `(.L_x_163) ;  /* 0x0000006000017945 */ /* 0x000fe80003800200 */
[----:B------:R-:W-:Y:S05]  /*1ba0*/  @!P5 BRA `(.L_x_164) ;  /* 0x000000000010d947 */ /* 0x000fea0003800000 */
[----:B01234-:R-:W-:-:S04]  /*1bb0*/  IMAD R17, R9, 0x100, R0 ;  /* 0x0000010009117824 */ /* 0x01ffc800078e0200 */
[----:B------:R-:W-:-:S04]  /*1bc0*/  VIADD R17, R17, 0x700 ;  /* 0x0000070011117836 */ /* 0x000fc80000000000 */
[----:B------:R-:W-:-:S05]  /*1bd0*/  IMAD.WIDE.U32 R16, R17, 0x4, R14 ;  /* 0x0000000411107825 */ /* 0x000fca00078e000e */
[----:B------:R0:W-:Y:S02]  /*1be0*/  REDG.E.ADD.STRONG.GPU desc[UR12][R16.64], R18 ;  /* 0x000000121000798e */ /* 0x0001e4000c12e10c */
.L_x_164:
[----:B------:R-:W-:Y:S05]  /*1bf0*/  BSYNC.RECONVERGENT B1 ;  /* 0x0000000000017941 */ /* 0x000fea0003800200 */
.L_x_163:
[----:B------:R-:W-:-:S05]  /*1c00*/  VIADD R9, R9, 0x8 ;  /* 0x0000000809097836 */ /* 0x000fca0000000000 */
[----:B------:R-:W-:-:S13]  /*1c10*/  ISETP.NE.AND P0, PT, R9, R11, PT ;  /* 0x0000000b0900720c */ /* 0x000fda0003f05270 */
[----:B------:R-:W-:Y:S05]  /*1c20*/  @P0 BRA `(.L_x_165) ;  /* 0xfffffff800d40947 */ /* 0x000fea000383ffff */
[----:B------:R-:W-:-:S07]  /*1c30*/  IMAD.MOV.U32 R9, RZ, RZ, R11 ;  /* 0x000000ffff097224 */ /* 0x000fce00078e000b */
.L_x_148:
[C---:B------:R-:W-:Y:S01]  /*1c40*/  ISETP.NE.AND P0, PT, R6.reuse, RZ, PT ;  /* 0x000000ff0600720c */ /* 0x040fe20003f05270 */
[----:B0-----:R-:W-:Y:S01]  /*1c50*/  VIADD R13, R6, 0xffffffff ;  /* 0xffffffff060d7836 */ /* 0x001fe20000000000 */
[----:B------:R-:W-:Y:S01]  /*1c60*/  LOP3.LUT R12, R12, 0x1, RZ, 0xc0, !PT ;  /* 0x000000010c0c7812 */ /* 0x000fe200078ec0ff */
[----:B-1234-:R-:W-:-:S10]  /*1c70*/  VIADD R16, R7, 0xffffffff ;  /* 0xffffffff07107836 */ /* 0x01efd40000000000 */
[----:B------:R-:W-:Y:S05]  /*1c80*/  @!P0 BRA `(.L_x_166) ;  /* 0x0000000400408947 */ /* 0x000fea0003800000 */
[----:B------:R-:W-:-:S13]  /*1c90*/  ISETP.GE.U32.AND P0, PT, R13, 0x3, PT ;  /* 0x000000030d00780c */ /* 0x000fda0003f06070 */
[----:B------:R-:W-:Y:S05]  /*1ca0*/  @!P0 BRA `(.L_x_167) ;  /* 0x0000000000a48947 */ /* 0x000fea0003800000 */
[----:B------:R-:W-:Y:S01]  /*1cb0*/  IMAD R14, R9, 0x400, R10 ;  /* 0x00000400090e7824 */ /* 0x000fe200078e020a */
[----:B------:R-:W-:Y:S04]  /*1cc0*/  BSSY.RECONVERGENT B1, `(.L_x_168) ;  /* 0x000000e000017945 */ /* 0x000fe80003800200 */
[----:B------:R-:W0:Y:S04]  /*1cd0*/  LDS R25, [R14] ;  /* 0x000000000e197984 */ /* 0x000e280000000800 */
[----:B------:R-:W1:Y:S04]  /*1ce0*/  LDS R21, [R14+0x400] ;  /* 0x000400000e157984 */ /* 0x000e680000000800 */
[----:B------:R-:W2:Y:S04]  /*1cf0*/  LDS R19, [R14+0x800] ;  /* 0x000800000e137984 */ /* 0x000ea80000000800 */
[----:B------:R-:W3:Y:S01]  /*1d00*/  LDS R17, [R14+0xc00] ;  /* 0x000c00000e117984 */ /* 0x000ee20000000800 */
[----:B0-----:R-:W-:-:S02]  /*1d10*/  ISETP.NE.AND P0, PT, R25, RZ, PT ;  /* 0x000000ff1900720c */ /* 0x001fc40003f05270 */
[----:B-1----:R-:W-:Y:S02]  /*1d20*/  ISETP.NE.AND P1, PT, R21, RZ, PT ;  /* 0x000000ff1500720c */ /* 0x002fe40003f25270 */
[----:B--2---:R-:W-:Y:S02]  /*1d30*/  ISETP.NE.AND P2, PT, R19, RZ, PT ;  /* 0x000000ff1300720c */ /* 0x004fe40003f45270 */
[----:B---3--:R-:W-:-:S07]  /*1d40*/  ISETP.NE.AND P3, PT, R17, RZ, PT ;  /* 0x000000ff1100720c */ /* 0x008fce0003f65270 */
[----:B------:R-:W-:Y:S06]  /*1d50*/  @!P0 BRA `(.L_x_169) ;  /* 0x0000000000108947 */ /* 0x000fec0003800000 */
[----:B------:R-:W0:Y:S01]  /*1d60*/  LDC.64 R14, c[0x0][0x380] ;  /* 0x0000e000ff0e7b82 */ /* 0x000e220000000a00 */
[----:B------:R-:W-:-:S04]  /*1d70*/  IMAD R23, R9, 0x100, R0 ;  /* 0x0000010009177824 */ /* 0x000fc800078e0200 */
[----:B0-----:R-:W-:-:S05]  /*1d80*/  IMAD.WIDE.U32 R14, R23, 0x4, R14 ;  /* 0x00000004170e7825 */ /* 0x001fca00078e000e */
[----:B------:R0:W-:Y:S02]  /*1d90*/  REDG.E.ADD.STRONG.GPU desc[UR12][R14.64], R25 ;  /* 0x000000190e00798e */ /* 0x0001e4000c12e10c */
.L_x_169:
[----:B------:R-:W-:Y:S05]  /*1da0*/  BSYNC.RECONVERGENT B1 ;  /* 0x0000000000017941 */ /* 0x000fea0003800200 */
.L_x_168:
[----:B------:R-:W-:Y:S04]  /*1db0*/  BSSY.RECONVERGENT B1, `(.L_x_170) ;  /* 0x0000007000017945 */ /* 0x000fe80003800200 */
[----:B------:R-:W-:Y:S05]  /*1dc0*/  @!P1 BRA `(.L_x_171) ;  /* 0x0000000000149947 */ /* 0x000fea0003800000 */
[----:B0-----:R-:W0:Y:S01]  /*1dd0*/  LDC.64 R14, c[0x0][0x380] ;  /* 0x0000e000ff0e7b82 */ /* 0x001e220000000a00 */
[----:B------:R-:W-:-:S04]  /*1de0*/  IMAD R23, R9, 0x100, R0 ;  /* 0x0000010009177824 */ /* 0x000fc800078e0200 */
[----:B------:R-:W-:-:S04]  /*1df0*/  VIADD R23, R23, 0x100 ;  /* 0x0000010017177836 */ /* 0x000fc80000000000 */
[----:B0-----:R-:W-:-:S05]  /*1e00*/  IMAD.WIDE.U32 R14, R23, 0x4, R14 ;  /* 0x00000004170e7825 */ /* 0x001fca00078e000e */
[----:B------:R1:W-:Y:S02]  /*1e10*/  REDG.E.ADD.STRONG.GPU desc[UR12][R14.64], R21 ;  /* 0x000000150e00798e */ /* 0x0003e4000c12e10c */
.L_x_171:
[----:B------:R-:W-:Y:S05]  /*1e20*/  BSYNC.RECONVERGENT B1 ;  /* 0x0000000000017941 */ /* 0x000fea0003800200 */
.L_x_170:
[----:B------:R-:W-:Y:S04]  /*1e30*/  BSSY.RECONVERGENT B1, `(.L_x_172) ;  /* 0x0000007000017945 */ /* 0x000fe80003800200 */
[----:B------:R-:W-:Y:S05]  /*1e40*/  @!P2 BRA `(.L_x_173) ;  /* 0x000000000014a947 */ /* 0x000fea0003800000 */
[----:B01----:R-:W0:Y:S01]  /*1e50*/  LDC.64 R14, c[0x0][0x380] ;  /* 0x0000e000ff0e7b82 */ /* 0x003e220000000a00 */
[----:B------:R-:W-:-:S04]  /*1e60*/  IMAD R21, R9, 0x100, R0 ;  /* 0x0000010009157824 */ /* 0x000fc800078e0200 */
[----:B------:R-:W-:-:S04]  /*1e70*/  VIADD R21, R21, 0x200 ;  /* 0x0000020015157836 */ /* 0x000fc80000000000 */
[----:B0-----:R-:W-:-:S05]  /*1e80*/  IMAD.WIDE.U32 R14, R21, 0x4, R14 ;  /* 0x00000004150e7825 */ /* 0x001fca00078e000e */
[----:B------:R2:W-:Y:S02]  /*1e90*/  REDG.E.ADD.STRONG.GPU desc[UR12][R14.64], R19 ;  /* 0x000000130e00798e */ /* 0x0005e4000c12e10c */
.L_x_173:
[----:B------:R-:W-:Y:S05]  /*1ea0*/  BSYNC.RECONVERGENT B1 ;  /* 0x0000000000017941 */ /* 0x000fea0003800200 */
.L_x_172:
[----:B------:R-:W-:Y:S04]  /*1eb0*/  BSSY.RECONVERGENT B1, `(.L_x_174) ;  /* 0x0000007000017945 */ /* 0x000fe80003800200 */
[----:B------:R-:W-:Y:S05]  /*1ec0*/  @!P3 BRA `(.L_x_175) ;  /* 0x000000000014b947 */ /* 0x000fea0003800000 */
[----:B012---:R-:W0:Y:S01]  /*1ed0*/  LDC.64 R14, c[0x0][0x380] ;  /* 0x0000e000ff0e7b82 */ /* 0x007e220000000a00 */
[----:B------:R-:W-:-:S04]  /*1ee0*/  IMAD R19, R9, 0x100, R0 ;  /* 0x0000010009137824 */ /* 0x000fc800078e0200 */
[----:B------:R-:W-:-:S04]  /*1ef0*/  VIADD R19, R19, 0x300 ;  /* 0x0000030013137836 */ /* 0x000fc80000000000 */
[----:B0-----:R-:W-:-:S05]  /*1f00*/  IMAD.WIDE.U32 R14, R19, 0x4, R14 ;  /* 0x00000004130e7825 */ /* 0x001fca00078e000e */
[----:B------:R3:W-:Y:S02]  /*1f10*/  REDG.E.ADD.STRONG.GPU desc[UR12][R14.64], R17 ;  /* 0x000000110e00798e */ /* 0x0007e4000c12e10c */
.L_x_175:
[----:B------:R-:W-:Y:S05]  /*1f20*/  BSYNC.RECONVERGENT B1 ;  /* 0x0000000000017941 */ /* 0x000fea0003800200 */
.L_x_174:
[----:B------:R-:W-:-:S07]  /*1f30*/  VIADD R9, R9, 0x4 ;  /* 0x0000000409097836 */ /* 0x000fce0000000000 */
.L_x_167:
[----:B------:R-:W-:Y:S01]  /*1f40*/  ISETP.NE.AND P0, PT, R7, RZ, PT ;  /* 0x000000ff0700720c */ /* 0x000fe20003f05270 */
[----:B------:R-:W-:-:S12]  /*1f50*/  BSSY.RECONVERGENT B1, `(.L_x_166) ;  /* 0x0000023000017945 */ /* 0x000fd80003800200 */
[----:B------:R-:W-:Y:S05]  /*1f60*/  @!P0 BRA `(.L_x_176) ;  /* 0x0000000000848947 */ /* 0x000fea0003800000 */
[----:B------:R-:W-:-:S13]  /*1f70*/  ISETP.NE.AND P0, PT, R16, RZ, PT ;  /* 0x000000ff1000720c */ /* 0x000fda0003f05270 */
[----:B------:R-:W-:Y:S05]  /*1f80*/  @!P0 BRA `(.L_x_177) ;  /* 0x0000000000548947 */ /* 0x000fea0003800000 */
[----:B0123--:R-:W-:Y:S01]  /*1f90*/  IMAD R14, R9, 0x400, R10 ;  /* 0x00000400090e7824 */ /* 0x00ffe200078e020a */
[----:B------:R-:W-:Y:S04]  /*1fa0*/  BSSY.RECONVERGENT B2, `(.L_x_178) ;  /* 0x000000a000027945 */ /* 0x000fe80003800200 */
[----:B------:R-:W0:Y:S04]  /*1fb0*/  LDS R17, [R14] ;  /* 0x000000000e117984 */ /* 0x000e280000000800 */
[----:B------:R-:W1:Y:S01]  /*1fc0*/  LDS R19, [R14+0x400] ;  /* 0x000400000e137984 */ /* 0x000e620000000800 */
[----:B0-----:R-:W-:-:S02]  /*1fd0*/  ISETP.NE.AND P0, PT, R17, RZ, PT ;  /* 0x000000ff1100720c */ /* 0x001fc40003f05270 */
[----:B-1----:R-:W-:-:S11]  /*1fe0*/  ISETP.NE.AND P1, PT, R19, RZ, PT ;  /* 0x000000ff1300720c */ /* 0x002fd60003f25270 */
[----:B------:R-:W-:Y:S05]  /*1ff0*/  @!P0 BRA `(.L_x_179) ;  /* 0x0000000000108947 */ /* 0x000fea0003800000 */
[----:B------:R-:W0:Y:S01]  /*2000*/  LDC.64 R14, c[0x0][0x380] ;  /* 0x0000e000ff0e7b82 */ /* 0x000e220000000a00 */
[----:B------:R-:W-:-:S04]  /*2010*/  IMAD R21, R9, 0x100, R0 ;  /* 0x0000010009157824 */ /* 0x000fc800078e0200 */
[----:B0-----:R-:W-:-:S05]  /*2020*/  IMAD.WIDE.U32 R14, R21, 0x4, R14 ;  /* 0x00000004150e7825 */ /* 0x001fca00078e000e */
[----:B------:R0:W-:Y:S02]  /*2030*/  REDG.E.ADD.STRONG.GPU desc[UR12][R14.64], R17 ;  /* 0x000000110e00798e */ /* 0x0001e4000c12e10c */
.L_x_179:
[----:B------:R-:W-:Y:S05]  /*2040*/  BSYNC.RECONVERGENT B2 ;  /* 0x0000000000027941 */ /* 0x000fea0003800200 */
.L_x_178:
[----:B------:R-:W-:Y:S04]  /*2050*/  BSSY.RECONVERGENT B2, `(.L_x_180) ;  /* 0x0000007000027945 */ /* 0x000fe80003800200 */
[----:B------:R-:W-:Y:S05]  /*2060*/  @!P1 BRA `(.L_x_181) ;  /* 0x0000000000149947 */ /* 0x000fea0003800000 */
[----:B0-----:R-:W0:Y:S01]  /*2070*/  LDC.64 R14, c[0x0][0x380] ;  /* 0x0000e000ff0e7b82 */ /* 0x001e220000000a00 */
[----:B------:R-:W-:-:S04]  /*2080*/  IMAD R17, R9, 0x100, R0 ;  /* 0x0000010009117824 */ /* 0x000fc800078e0200 */
[----:B------:R-:W-:-:S04]  /*2090*/  VIADD R17, R17, 0x100 ;  /* 0x0000010011117836 */ /* 0x000fc80000000000 */
[----:B0-----:R-:W-:-:S05]  /*20a0*/  IMAD.WIDE.U32 R14, R17, 0x4, R14 ;  /* 0x00000004110e7825 */ /* 0x001fca00078e000e */
[----:B------:R1:W-:Y:S02]  /*20b0*/  REDG.E.ADD.STRONG.GPU desc[UR12][R14.64], R19 ;  /* 0x000000130e00798e */ /* 0x0003e4000c12e10c */
.L_x_181:
[----:B------:R-:W-:Y:S05]  /*20c0*/  BSYNC.RECONVERGENT B2 ;  /* 0x0000000000027941 */ /* 0x000fea0003800200 */
.L_x_180:
[----:B------:R-:W-:-:S07]  /*20d0*/  VIADD R9, R9, 0x2 ;  /* 0x0000000209097836 */ /* 0x000fce0000000000 */
.L_x_177:
[----:B------:R-:W-:-:S13]  /*20e0*/  ISETP.NE.AND P0, PT, R12, RZ, PT ;  /* 0x000000ff0c00720c */ /* 0x000fda0003f05270 */
[----:B------:R-:W-:Y:S05]  /*20f0*/  @!P0 BRA `(.L_x_176) ;  /* 0x0000000000208947 */ /* 0x000fea0003800000 */
[----:B0123--:R-:W-:-:S05]  /*2100*/  IMAD R14, R9, 0x400, R10 ;  /* 0x00000400090e7824 */ /* 0x00ffca00078e020a */
[----:B------:R-:W0:Y:S02]  /*2110*/  LDS R17, [R14] ;  /* 0x000000000e117984 */ /* 0x000e240000000800 */
[----:B0-----:R-:W-:-:S13]  /*2120*/  ISETP.NE.AND P0, PT, R17, RZ, PT ;  /* 0x000000ff1100720c */ /* 0x001fda0003f05270 */
[----:B------:R-:W-:Y:S05]  /*2130*/  @!P0 BRA `(.L_x_176) ;  /* 0x0000000000108947 */ /* 0x000fea0003800000 */
[----:B------:R-:W0:Y:S01]  /*2140*/  LDC.64 R14, c[0x0][0x380] ;  /* 0x0000e000ff0e7b82 */ /* 0x000e220000000a00 */
[----:B------:R-:W-:-:S04]  /*2150*/  IMAD R9, R9, 0x100, R0 ;  /* 0x0000010009097824 */ /* 0x000fc800078e0200 */
[----:B0-----:R-:W-:-:S05]  /*2160*/  IMAD.WIDE.U32 R14, R9, 0x4, R14 ;  /* 0x00000004090e7825 */ /* 0x001fca00078e000e */
[----:B------:R4:W-:Y:S02]  /*2170*/  REDG.E.ADD.STRONG.GPU desc[UR12][R14.64], R17 ;  /* 0x000000110e00798e */ /* 0x0009e4000c12e10c */
.L_x_176:
[----:B------:R-:W-:Y:S05]  /*2180*/  BSYNC.RECONVERGENT B1 ;  /* 0x0000000000017941 */ /* 0x000fea0003800200 */
.L_x_166:
[----:B------:R-:W-:-:S13]  /*2190*/  ISETP.GT.U32.AND P0, PT, R0, 0x7f, PT ;  /* 0x0000007f0000780c */ /* 0x000fda0003f04070 */
[----:B------:R-:W-:Y:S05]  /*21a0*/  @P0 BRA `(.L_x_147) ;  /* 0x0000000800300947 */ /* 0x000fea0003800000 */
[----:B------:R-:W-:Y:S01]  /*21b0*/  ISETP.GE.U32.AND P0, PT, R5, 0x7, PT ;  /* 0x000000070500780c */ /* 0x000fe20003f06070 */
[----:B------:R-:W-:-:S12]  /*21c0*/  IMAD.MOV.U32 R9, RZ, RZ, RZ ;  /* 0x000000ffff097224 */ /* 0x000fd800078e00ff */
[----:B------:R-:W-:Y:S05]  /*21d0*/  @!P0 BRA `(.L_x_182) ;  /* 0x0000000000e48947 */ /* 0x000fea0003800000 */
[----:B01234-:R-:W0:Y:S01]  /*21e0*/  LDC.64 R14, c[0x0][0x380] ;  /* 0x0000e000ff0e7b82 */ /* 0x01fe220000000a00 */
[----:B------:R-:W-:-:S07]  /*21f0*/  IMAD.MOV.U32 R9, RZ, RZ, RZ ;  /* 0x000000ffff097224 */ /* 0x000fce00078e00ff */
.L_x_199:
[C---:B------:R-:W-:Y:S01]  /*2200*/  IMAD R17, R9.reuse, 0x400, R10 ;  /* 0x0000040009117824 */ /* 0x040fe200078e020a */
[----:B------:R-:W-:Y:S01]  /*2210*/  BSSY.RECONVERGENT B1, `(.L_x_183) ;  /* 0x000000f000017945 */ /* 0x000fe20003800200 */
[----:B01234-:R-:W-:-:S03]  /*2220*/  IMAD R19, R9, 0x100, R0 ;  /* 0x0000010009137824 */ /* 0x01ffc600078e0200 */
[----:B------:R-:W1:Y:S01]  /*2230*/  LDS R21, [R17+0x200] ;  /* 0x0002000011157984 */ /* 0x000e620000000800 */
[----:B0-----:R-:W-:-:S03]  /*2240*/  IMAD.WIDE.U32 R18, R19, 0x4, R14 ;  /* 0x0000000413127825 */ /* 0x001fc600078e000e */
[----:B------:R-:W0:Y:S04]  /*2250*/  LDS R23, [R17+0x600] ;  /* 0x0006000011177984 */ /* 0x000e280000000800 */
[----:B------:R2:W3:Y:S04]  /*2260*/  LDS R25, [R17+0xa00] ;  /* 0x000a000011197984 */ /* 0x0004e80000000800 */
[----:B------:R2:W4:Y:S04]  /*2270*/  LDS R27, [R17+0xe00] ;  /* 0x000e0000111b7984 */ /* 0x0005280000000800 */
[----:B------:R2:W2:Y:S04]  /*2280*/  LDS R29, [R17+0x1200] ;  /* 0x00120000111d7984 */ /* 0x0004a80000000800 */
[----:B------:R0:W2:Y:S04]  /*2290*/  LDS R20, [R17+0x1600] ;  /* 0x0016000011147984 */ /* 0x0000a80000000800 */
[----:B------:R0:W2:Y:S04]  /*22a0*/  LDS R22, [R17+0x1a00] ;  /* 0x001a000011167984 */ /* 0x0000a80000000800 */
[----:B------:R0:W2:Y:S01]  /*22b0*/  LDS R24, [R17+0x1e00] ;  /* 0x001e000011187984 */ /* 0x0000a20000000800 */
[----:B-1----:R-:W-:-:S02]  /*22c0*/  ISETP.NE.AND P0, PT, R21, RZ, PT ;  /* 0x000000ff1500720c */ /* 0x002fc40003f05270 */
[----:B0-----:R-:W-:-:S11]  /*22d0*/  ISETP.NE.AND P1, PT, R23, RZ, PT ;  /* 0x000000ff1700720c */ /* 0x001fd60003f25270 */
[----:B---34-:R-:W-:Y:S05]  /*22e0*/  @!P0 BRA `(.L_x_184) ;  /* 0x0000000000048947 */ /* 0x018fea0003800000 */
[----:B------:R0:W-:Y:S02]  /*22f0*/  REDG.E.ADD.STRONG.GPU desc[UR12][R18.64+0x200], R21 ;  /* 0x000200151200798e */ /* 0x0001e4000c12e10c */
.L_x_184:
[----:B------:R-:W-:Y:S05]  /*2300*/  BSYNC.RECONVERGENT B1 ;  /* 0x0000000000017941 */ /* 0x000fea0003800200 */
.L_x_183:
[----:B------:R-:W-:Y:S01]  /*2310*/  BSSY.RECONVERGENT B1, `(.L_x_185) ;  /* 0x0000004000017945 */ /* 0x000fe20003800200 */
[----:B------:R-:W-:-:S03]  /*2320*/  VIADD R9, R9, 0x8 ;  /* 0x0000000809097836 */ /* 0x000fc60000000000 */
[----:B------:R-:W-:Y:S05]  /*2330*/  @!P1 BRA `(.L_x_186) ;  /* 0x0000000000049947 */ /* 0x000fea0003800000 */
[----:B------:R1:W-:Y:S02]  /*2340*/  REDG.E.ADD.STRONG.GPU desc[UR12][R18.64+0x600], R23 ;  /* 0x000600171200798e */ /* 0x0003e4000c12e10c */
.L_x_186:
[----:B------:R-:W-:Y:S05]  /*2350*/  BSYNC.RECONVERGENT B1 ;  /* 0x0000000000017941 */ /* 0x000fea0003800200 */
.L_x_185:
[----:B------:R-:W-:Y:S01]  /*2360*/  ISETP.NE.AND P6, PT, R25, RZ, PT ;  /* 0x000000ff1900720c */ /* 0x000fe20003fc5270 */
[----:B------:R-:W-:Y:S01]  /*2370*/  BSSY.RECONVERGENT B1, `(.L_x_187) ;  /* 0x0000009000017945 */ /* 0x000fe20003800200 */
[----:B------:R-:W-:Y:S02]  /*2380*/  ISETP.NE.AND P0, PT, R9, R11, PT ;  /* 0x0000000b0900720c */ /* 0x000fe40003f05270 */
[----:B------:R-:W-:Y:S02]  /*2390*/  ISETP.NE.AND P1, PT, R27, RZ, PT ;  /* 0x000000ff1b00720c */ /* 0x000fe40003f25270 */
[----:B--2---:R-:W-:Y:S02]  /*23a0*/  ISETP.NE.AND P2, PT, R29, RZ, PT ;  /* 0x000000ff1d00720c */ /* 0x004fe40003f45270 */
[----:B------:R-:W-:Y:S02]  /*23b0*/  ISETP.NE.AND P3, PT, R20, RZ, PT ;  /* 0x000000ff1400720c */ /* 0x000fe40003f65270 */
[----:B------:R-:W-:-:S02]  /*23c0*/  ISETP.NE.AND P4, PT, R22, RZ, PT ;  /* 0x000000ff1600720c */ /* 0x000fc40003f85270 */
[----:B------:R-:W-:Y:S01]  /*23d0*/  ISETP.NE.AND P5, PT, R24, RZ, PT ;  /* 0x000000ff1800720c */ /* 0x000fe20003fa5270 */
[----:B------:R-:W-:-:S12]  /*23e0*/  @!P6 BRA `(.L_x_188) ;  /* 0x000000000004e947 */ /* 0x000fd80003800000 */
[----:B------:R2:W-:Y:S02]  /*23f0*/  REDG.E.ADD.STRONG.GPU desc[UR12][R18.64+0xa00], R25 ;  /* 0x000a00191200798e */ /* 0x0005e4000c12e10c */
.L_x_188:
[----:B------:R-:W-:Y:S05]  /*2400*/  BSYNC.RECONVERGENT B1 ;  /* 0x0000000000017941 */ /* 0x000fea0003800200 */
.L_x_187:
[----:B------:R-:W-:Y:S04]  /*2410*/  BSSY.RECONVERGENT B1, `(.L_x_189) ;  /* 0x0000003000017945 */ /* 0x000fe80003800200 */
[----:B------:R-:W-:Y:S05]  /*2420*/  @!P1 BRA `(.L_x_190) ;  /* 0x0000000000049947 */ /* 0x000fea0003800000 */
[----:B------:R3:W-:Y:S02]  /*2430*/  REDG.E.ADD.STRONG.GPU desc[UR12][R18.64+0xe00], R27 ;  /* 0x000e001b1200798e */ /* 0x0007e4000c12e10c */
.L_x_190:
[----:B------:R-:W-:Y:S05]  /*2440*/  BSYNC.RECONVERGENT B1 ;  /* 0x0000000000017941 */ /* 0x000fea0003800200 */
.L_x_189:
[----:B------:R-:W-:Y:S04]  /*2450*/  BSSY.RECONVERGENT B1, `(.L_x_191) ;  /* 0x0000003000017945 */ /* 0x000fe80003800200 */
[----:B------:R-:W-:Y:S05]  /*2460*/  @!P2 BRA `(.L_x_192) ;  /* 0x000000000004a947 */ /* 0x000fea0003800000 */
[----:B------:R4:W-:Y:S02]  /*2470*/  REDG.E.ADD.STRONG.GPU desc[UR12][R18.64+0x1200], R29 ;  /* 0x0012001d1200798e */ /* 0x0009e4000c12e10c */
.L_x_192:
[----:B------:R-:W-:Y:S05]  /*2480*/  BSYNC.RECONVERGENT B1 ;  /* 0x0000000000017941 */ /* 0x000fea0003800200 */
.L_x_191:
[----:B------:R-:W-:Y:S04]  /*2490*/  BSSY.RECONVERGENT B1, `(.L_x_193) ;  /* 0x0000003000017945 */ /* 0x000fe80003800200 */
[----:B------:R-:W-:Y:S05]  /*24a0*/  @!P3 BRA `(.L_x_194) ;  /* 0x000000000004b947 */ /* 0x000fea0003800000 */
[----:B------:R0:W-:Y:S02]  /*24b0*/  REDG.E.ADD.STRONG.GPU desc[UR12][R18.64+0x1600], R20 ;  /* 0x001600141200798e */ /* 0x0001e4000c12e10c */
.L_x_194:
[----:B------:R-:W-:Y:S05]  /*24c0*/  BSYNC.RECONVERGENT B1 ;  /* 0x0000000000017941 */ /* 0x000fea0003800200 */
.L_x_193:
[----:B------:R-:W-:Y:S04]  /*24d0*/  BSSY.RECONVERGENT B1, `(.L_x_195) ;  /* 0x0000003000017945 */ /* 0x000fe80003800200 */
[----:B------:R-:W-:Y:S05]  /*24e0*/  @!P4 BRA `(.L_x_196) ;  /* 0x000000000004c947 */ /* 0x000fea0003800000 */
[----:B------:R0:W-:Y:S02]  /*24f0*/  REDG.E.ADD.STRONG.GPU desc[UR12][R18.64+0x1a00], R22 ;  /* 0x001a00161200798e */ /* 0x0001e4000c12e10c */
.L_x_196:
[----:B------:R-:W-:Y:S05]  /*2500*/  BSYNC.RECONVERGENT B1 ;  /* 0x0000000000017941 */ /* 0x000fea0003800200 */
.L_x_195:
[----:B------:R-:W-:Y:S04]  /*2510*/  BSSY.RECONVERGENT B1, `(.L_x_197) ;  /* 0x0000003000017945 */ /* 0x000fe80003800200 */
[----:B------:R-:W-:Y:S05]  /*2520*/  @!P5 BRA `(.L_x_198) ;  /* 0x000000000004d947 */ /* 0x000fea0003800000 */
[----:B------:R0:W-:Y:S02]  /*2530*/  REDG.E.ADD.STRONG.GPU desc[UR12][R18.64+0x1e00], R24 ;  /* 0x001e00181200798e */ /* 0x0001e4000c12e10c */
.L_x_198:
[----:B------:R-:W-:Y:S05]  /*2540*/  BSYNC.RECONVERGENT B1 ;  /* 0x0000000000017941 */ /* 0x000fea0003800200 */
.L_x_197:
[----:B------:R-:W-:Y:S05]  /*2550*/  @P0 BRA `(.L_x_199) ;  /* 0xfffffffc00280947 */ /* 0x000fea000383ffff */
[----:B------:R-:W-:-:S07]  /*2560*/  IMAD.MOV.U32 R9, RZ, RZ, R11 ;  /* 0x000000ffff097224 */ /* 0x000fce00078e000b */
.L_x_182:
[----:B------:R-:W-:-:S13]  /*2570*/  ISETP.NE.AND P0, PT, R6, RZ, PT ;  /* 0x000000ff0600720c */ /* 0x000fda0003f05270 */
[----:B------:R-:W-:Y:S05]  /*2580*/  @!P0 BRA `(.L_x_147) ;  /* 0x0000000400388947 */ /* 0x000fea0003800000 */
[----:B------:R-:W-:-:S13]  /*2590*/  ISETP.GE.U32.AND P0, PT, R13, 0x3, PT ;  /* 0x000000030d00780c */ /* 0x000fda0003f06070 */
[----:B------:R-:W-:Y:S05]  /*25a0*/  @!P0 BRA `(.L_x_200) ;  /* 0x0000000000a48947 */ /* 0x000fea0003800000 */
[----:B01234-:R-:W-:Y:S01]  /*25b0*/  IMAD R14, R9, 0x400, R10 ;  /* 0x00000400090e7824 */ /* 0x01ffe200078e020a */
[----:B------:R-:W-:Y:S04]  /*25c0*/  BSSY.RECONVERGENT B1, `(.L_x_201) ;  /* 0x000000e000017945 */ /* 0x000fe80003800200 */
[----:B------:R-:W0:Y:S04]  /*25d0*/  LDS R19, [R14+0x200] ;  /* 0x000200000e137984 */ /* 0x000e280000000800 */
        /* <DEDUP_REMOVED lines=12> */
.L_x_202:
[----:B------:R-:W-:Y:S05]  /*26a0*/  BSYNC.RECONVERGENT B1 ;  /* 0x0000000000017941 */ /* 0x000fea0003800200 */
.L_x_201:
[----:B------:R-:W-:Y:S04]  /*26b0*/  BSSY.RECONVERGENT B1, `(.L_x_203) ;  /* 0x0000007000017945 */ /* 0x000fe80003800200 */
[----:B------:R-:W-:Y:S05]  /*26c0*/  @!P1 BRA `(.L_x_204) ;  /* 0x0000000000149947 */ /* 0x000fea0003800000 */
[----:B0-----:R-:W0:Y:S01]  /*26d0*/  LDC.64 R14, c[0x0][0x380] ;  /* 0x0000e000ff0e7b82 */ /* 0x001e220000000a00 */
[----:B------:R-:W-:-:S04]  /*26e0*/  IMAD R17, R9, 0x100, R0 ;  /* 0x0000010009117824 */ /* 0x000fc800078e0200 */
[----:B------:R-:W-:-:S04]  /*26f0*/  VIADD R17, R17, 0x100 ;  /* 0x0000010011117836 */ /* 0x000fc80000000000 */
[----:B0-----:R-:W-:-:S05]  /*2700*/  IMAD.WIDE.U32 R14, R17, 0x4, R14 ;  /* 0x00000004110e7825 */ /* 0x001fca00078e000e */
[----:B------:R1:W-:Y:S02]  /*2710*/  REDG.E.ADD.STRONG.GPU desc[UR12][R14.64+0x200], R21 ;  /* 0x000200150e00798e */ /* 0x0003e4000c12e10c */
.L_x_204:
[----:B------:R-:W-:Y:S05]  /*2720*/  BSYNC.RECONVERGENT B1 ;  /* 0x0000000000017941 */ /* 0x000fea0003800200 */
.L_x_203:
[----:B------:R-:W-:Y:S04]  /*2730*/  BSSY.RECONVERGENT B1, `(.L_x_205) ;  /* 0x0000007000017945 */ /* 0x000fe80003800200 */
[----:B------:R-:W-:Y:S05]  /*2740*/  @!P2 BRA `(.L_x_206) ;  /* 0x000000000014a947 */ /* 0x000fea0003800000 */
[----:B01----:R-:W0:Y:S01]  /*2750*/  LDC.64 R14, c[0x0][0x380] ;  /* 0x0000e000ff0e7b82 */ /* 0x003e220000000a00 */
[----:B------:R-:W-:-:S04]  /*2760*/  IMAD R17, R9, 0x100, R0 ;  /* 0x0000010009117824 */ /* 0x000fc800078e0200 */
[----:B------:R-:W-:-:S04]  /*2770*/  VIADD R17, R17, 0x200 ;  /* 0x0000020011117836 */ /* 0x000fc80000000000 */
[----:B0-----:R-:W-:-:S05]  /*2780*/  IMAD.WIDE.U32 R14, R17, 0x4, R14 ;  /* 0x00000004110e7825 */ /* 0x001fca00078e000e */
[----:B------:R2:W-:Y:S02]  /*2790*/  REDG.E.ADD.STRONG.GPU desc[UR12][R14.64+0x200], R13 ;  /* 0x0002000d0e00798e */ /* 0x0005e4000c12e10c */
.L_x_206:
[----:B------:R-:W-:Y:S05]  /*27a0*/  BSYNC.RECONVERGENT B1 ;  /* 0x0000000000017941 */ /* 0x000fea0003800200 */
.L_x_205:
[----:B------:R-:W-:Y:S04]  /*27b0*/  BSSY.RECONVERGENT B1, `(.L_x_207) ;  /* 0x0000007000017945 */ /* 0x000fe80003800200 */
[----:B------:R-:W-:Y:S05]  /*27c0*/  @!P3 BRA `(.L_x_208) ;  /* 0x000000000014b947 */ /* 0x000fea0003800000 */
[----:B012---:R-:W0:Y:S01]  /*27d0*/  LDC.64 R14, c[0x0][0x380] ;  /* 0x0000e000ff0e7b82 */ /* 0x007e220000000a00 */
[----:B------:R-:W-:-:S04]  /*27e0*/  IMAD R13, R9, 0x100, R0 ;  /* 0x00000100090d7824 */ /* 0x000fc800078e0200 */
[----:B------:R-:W-:-:S04]  /*27f0*/  VIADD R13, R13, 0x300 ;  /* 0x000003000d0d7836 */ /* 0x000fc80000000000 */
[----:B0-----:R-:W-:-:S05]  /*2800*/  IMAD.WIDE.U32 R14, R13, 0x4, R14 ;  /* 0x000000040d0e7825 */ /* 0x001fca00078e000e */
[----:B------:R3:W-:Y:S02]  /*2810*/  REDG.E.ADD.STRONG.GPU desc[UR12][R14.64+0x200], R11 ;  /* 0x0002000b0e00798e */ /* 0x0007e4000c12e10c */
.L_x_208:
[----:B------:R-:W-:Y:S05]  /*2820*/  BSYNC.RECONVERGENT B1 ;  /* 0x0000000000017941 */ /* 0x000fea0003800200 */
.L_x_207:
[----:B------:R-:W-:-:S07]  /*2830*/  VIADD R9, R9, 0x4 ;  /* 0x0000000409097836 */ /* 0x000fce0000000000 */
.L_x_200:
[----:B------:R-:W-:-:S13]  /*2840*/  ISETP.NE.AND P0, PT, R7, RZ, PT ;  /* 0x000000ff0700720c */ /* 0x000fda0003f05270 */
[----:B------:R-:W-:Y:S05]  /*2850*/  @!P0 BRA `(.L_x_147) ;  /* 0x0000000000848947 */ /* 0x000fea0003800000 */
[----:B------:R-:W-:-:S13]  /*2860*/  ISETP.NE.AND P0, PT, R16, RZ, PT ;  /* 0x000000ff1000720c */ /* 0x000fda0003f05270 */
[----:B------:R-:W-:Y:S05]  /*2870*/  @!P0 BRA `(.L_x_209) ;  /* 0x0000000000548947 */ /* 0x000fea0003800000 */
[----:B01234-:R-:W-:Y:S01]  /*2880*/  IMAD R14, R9, 0x400, R10 ;  /* 0x00000400090e7824 */ /* 0x01ffe200078e020a */
[----:B------:R-:W-:Y:S04]  /*2890*/  BSSY.RECONVERGENT B1, `(.L_x_210) ;  /* 0x000000a000017945 */ /* 0x000fe80003800200 */
[----:B------:R-:W0:Y:S04]  /*28a0*/  LDS R11, [R14+0x200] ;  /* 0x000200000e0b7984 */ /* 0x000e280000000800 */
        /* <DEDUP_REMOVED lines=8> */
.L_x_211:
[----:B------:R-:W-:Y:S05]  /*2930*/  BSYNC.RECONVERGENT B1 ;  /* 0x0000000000017941 */ /* 0x000fea0003800200 */
.L_x_210:
[----:B------:R-:W-:Y:S04]  /*2940*/  BSSY.RECONVERGENT B1, `(.L_x_212) ;  /* 0x0000007000017945 */ /* 0x000fe80003800200 */
[----:B------:R-:W-:Y:S05]  /*2950*/  @!P1 BRA `(.L_x_213) ;  /* 0x0000000000149947 */ /* 0x000fea0003800000 */
[----:B0-----:R-:W0:Y:S01]  /*2960*/  LDC.64 R14, c[0x0][0x380] ;  /* 0x0000e000ff0e7b82 */ /* 0x001e220000000a00 */
[----:B------:R-:W-:-:S04]  /*2970*/  IMAD R11, R9, 0x100, R0 ;  /* 0x00000100090b7824 */ /* 0x000fc800078e0200 */
[----:B------:R-:W-:-:S04]  /*2980*/  VIADD R11, R11, 0x100 ;  /* 0x000001000b0b7836 */ /* 0x000fc80000000000 */
[----:B0-----:R-:W-:-:S05]  /*2990*/  IMAD.WIDE.U32 R14, R11, 0x4, R14 ;  /* 0x000000040b0e7825 */ /* 0x001fca00078e000e */
[----:B------:R1:W-:Y:S02]  /*29a0*/  REDG.E.ADD.STRONG.GPU desc[UR12][R14.64+0x200], R13 ;  /* 0x0002000d0e00798e */ /* 0x0003e4000c12e10c */
.L_x_213:
[----:B------:R-:W-:Y:S05]  /*29b0*/  BSYNC.RECONVERGENT B1 ;  /* 0x0000000000017941 */ /* 0x000fea0003800200 */
.L_x_212:
[----:B------:R-:W-:-:S07]  /*29c0*/  VIADD R9, R9, 0x2 ;  /* 0x0000000209097836 */ /* 0x000fce0000000000 */
.L_x_209:
[----:B------:R-:W-:-:S13]  /*29d0*/  ISETP.NE.AND P0, PT, R12, RZ, PT ;  /* 0x000000ff0c00720c */ /* 0x000fda0003f05270 */
[----:B------:R-:W-:Y:S05]  /*29e0*/  @!P0 BRA `(.L_x_147) ;  /* 0x0000000000208947 */ /* 0x000fea0003800000 */
[----:B------:R-:W-:-:S05]  /*29f0*/  IMAD R10, R9, 0x400, R10 ;  /* 0x00000400090a7824 */ /* 0x000fca00078e020a */
[----:B-12---:R-:W1:Y:S02]  /*2a00*/  LDS R13, [R10+0x200] ;  /* 0x000200000a0d7984 */ /* 0x006e640000000800 */
[----:B-1----:R-:W-:-:S13]  /*2a10*/  ISETP.NE.AND P0, PT, R13, RZ, PT ;  /* 0x000000ff0d00720c */ /* 0x002fda0003f05270 */
[----:B------:R-:W-:Y:S05]  /*2a20*/  @!P0 BRA `(.L_x_147) ;  /* 0x0000000000108947 */ /* 0x000fea0003800000 */
[----:B0--3--:R-:W0:Y:S01]  /*2a30*/  LDC.64 R10, c[0x0][0x380] ;  /* 0x0000e000ff0a7b82 */ /* 0x009e220000000a00 */
[----:B------:R-:W-:-:S04]  /*2a40*/  IMAD R9, R9, 0x100, R0 ;  /* 0x0000010009097824 */ /* 0x000fc800078e0200 */
[----:B0-----:R-:W-:-:S05]  /*2a50*/  IMAD.WIDE.U32 R10, R9, 0x4, R10 ;  /* 0x00000004090a7825 */ /* 0x001fca00078e000a */
[----:B------:R0:W-:Y:S02]  /*2a60*/  REDG.E.ADD.STRONG.GPU desc[UR12][R10.64+0x200], R13 ;  /* 0x0002000d0a00798e */ /* 0x0001e4000c12e10c */
.L_x_147:
[----:B------:R-:W-:Y:S05]  /*2a70*/  BSYNC.RECONVERGENT B0 ;  /* 0x0000000000007941 */ /* 0x000fea0003800200 */
.L_x_146:
[----:B------:R-:W1:Y:S01]  /*2a80*/  LDCU UR5, c[0x0][0x390] ;  /* 0x00007200ff0577ac */ /* 0x000e620008000800 */
[----:B------:R-:W-:Y:S02]  /*2a90*/  UIADD3 UR4, UPT, UPT, UR4, 0x1, URZ ;  /* 0x0000000104047890 */ /* 0x000fe4000fffe0ff */
[----:B-1----:R-:W-:-:S04]  /*2aa0*/  UIADD3 UR7, UPT, UPT, UR5, -0x1, URZ ;  /* 0xffffffff05077890 */ /* 0x002fc8000fffe0ff */
[----:B------:R-:W-:-:S04]  /*2ab0*/  ULEA.HI UR7, UR7, 0x1, URZ, 0x2 ;  /* 0x0000000107077891 */ /* 0x000fc8000f8f10ff */
[----:B------:R-:W-:-:S04]  /*2ac0*/  UISETP.LT.U32.AND UP0, UPT, UR7, UR5, UPT ;  /* 0x000000050700728c */ /* 0x000fc8000bf01070 */
[----:B------:R-:W-:-:S04]  /*2ad0*/  USEL UR5, UR7, UR5, UP0 ;  /* 0x0000000507057287 */ /* 0x000fc80008000000 */
[----:B------:R-:W-:Y:S01]  /*2ae0*/  UISETP.NE.AND UP0, UPT, UR4, UR5, UPT ;  /* 0x000000050400728c */ /* 0x000fe2000bf05270 */
[----:B------:R-:W-:Y:S08]  /*2af0*/  BAR.SYNC.DEFER_BLOCKING 0x0 ;  /* 0x0000000000007b1d */ /* 0x000ff00000010000 */
[----:B------:R-:W-:Y:S05]  /*2b00*/  BRA.U UP0, `(.L_x_214) ;  /* 0xffffffd500a07547 */ /* 0x000fea000b83ffff */
[----:B------:R-:W-:Y:S05]  /*2b10*/  EXIT ;  /* 0x000000000000794d */ /* 0x000fea0003800000 */
.L_x_215:
        /* <DEDUP_REMOVED lines=14> */
.L_x_467:


//--------------------- .text._ZN3cub18CUB_300001_SM_10006detail10radix_sort31DeviceRadixSortSingleTileKernelINS1_5radix10policy_hubIiNS0_8NullTypeEjE10Policy1000ELNS0_9SortOrderE0EiS6_jNS1_21identity_decomposer_tEEEvPKT1_PSB_PKT2_PSF_T3_iiT4_ --------------------------
	.section	.text._ZN3cub18CUB_300001_SM_10006detail10radix_sort31DeviceRadixSortSingleTileKernelINS1_5radix10policy_hubIiNS0_8NullTypeEjE10Policy1000ELNS0_9SortOrderE0EiS6_jNS1_21identity_decomposer_tEEEvPKT1_PSB_PKT2_PSF_T3_iiT4_,"ax",@progbits
	.align	128
        .global         _ZN3cub18CUB_300001_SM_10006detail10radix_sort31DeviceRadixSortSingleTileKernelINS1_5radix10policy_hubIiNS0_8NullTypeEjE10Policy1000ELNS0_9SortOrderE0EiS6_jNS1_21identity_decomposer_tEEEvPKT1_PSB_PKT2_PSF_T3_iiT4_
        .type           _ZN3cub18CUB_300001_SM_10006detail10radix_sort31DeviceRadixSortSingleTileKernelINS1_5radix10policy_hubIiNS0_8NullTypeEjE10Policy1000ELNS0_9SortOrderE0EiS6_jNS1_21identity_decomposer_tEEEvPKT1_PSB_PKT2_PSF_T3_iiT4_,@function
        .size           _ZN3cub18CUB_300001_SM_10006detail10radix_sort31DeviceRadixSortSingleTileKernelINS1_5radix10policy_hubIiNS0_8NullTypeEjE10Policy1000ELNS0_9SortOrderE0EiS6_jNS1_21identity_decomposer_tEEEvPKT1_PSB_PKT2_PSF_T3_iiT4_,(.L_x_468 - _ZN3cub18CUB_300001_SM_10006detail10radix_sort31DeviceRadixSortSingleTileKernelINS1_5radix10policy_hubIiNS0_8NullTypeEjE10Policy1000ELNS0_9SortOrderE0EiS6_jNS1_21identity_decomposer_tEEEvPKT1_PSB_PKT2_PSF_T3_iiT4_)
        .other          _ZN3cub18CUB_300001_SM_10006detail10radix_sort31DeviceRadixSortSingleTileKernelINS1_5radix10policy_hubIiNS0_8NullTypeEjE10Policy1000ELNS0_9SortOrderE0EiS6_jNS1_21identity_decomposer_tEEEvPKT1_PSB_PKT2_PSF_T3_iiT4_,@"STO_CUDA_ENTRY STV_DEFAULT"
_ZN3cub18CUB_300001_SM_10006detail10radix_sort31DeviceRadixSortSingleTileKernelINS1_5radix10policy_hubIiNS0_8NullTypeEjE10Policy1000ELNS0_9SortOrderE0EiS6_jNS1_21identity_decomposer_tEEEvPKT1_PSB_PKT2_PSF_T3_iiT4_:
.text._ZN3cub18CUB_300001_SM_10006detail10radix_sort31DeviceRadixSortSingleTileKernelINS1_5radix10policy_hubIiNS0_8NullTypeEjE10Policy1000ELNS0_9SortOrderE0EiS6_jNS1_21identity_decomposer_tEEEvPKT1_PSB_PKT2_PSF_T3_iiT4_:
[----:B------:R-:W-:Y:S01]  /*0000*/  LDC R1, c[0x0][0x37c] ;  /* 0x0000df00ff017b82 */ /* 0x000fe20000000800 */
[----:B------:R-:W0:Y:S01]  /*0010*/  S2R R0, SR_TID.X ;  /* 0x0000000000007919 */ /* 0x000e220000002100 */
[----:B------:R-:W1:Y:S06]  /*0020*/  LDCU UR4, c[0x0][0x3a0] ;  /* 0x00007400ff0477ac */ /* 0x000e6c0008000800 */
[----:B------:R-:W2:Y:S01]  /*0030*/  LDC.64 R4, c[0x0][0x380] ;  /* 0x0000e000ff047b82 */ /* 0x000ea20000000a00 */
[----:B------:R-:W3:Y:S01]  /*0040*/  LDCU.64 UR10, c[0x0][0x358] ;  /* 0x00006b00ff0a77ac */ /* 0x000ee20008000a00 */
[----:B------:R-:W-:-:S02]  /*0050*/  IMAD.MOV.U32 R13, RZ, RZ, -0x1 ;  /* 0xffffffffff0d7424 */ /* 0x000fc400078e00ff */
[----:B------:R-:W-:Y:S02]  /*0060*/  IMAD.MOV.U32 R14, RZ, RZ, -0x1 ;  /* 0xffffffffff0e7424 */ /* 0x000fe400078e00ff */
[----:B------:R-:W-:Y:S02]  /*0070*/  IMAD.MOV.U32 R20, RZ, RZ, -0x1 ;  /* 0xffffffffff147424 */ /* 0x000fe400078e00ff */
[----:B------:R-:W-:Y:S01]  /*0080*/  IMAD.MOV.U32 R21, RZ, RZ, -0x1 ;  /* 0xffffffffff157424 */ /* 0x000fe200078e00ff */
[----:B------:R-:W4:Y:S01]  /*0090*/  S2UR UR5, SR_CgaCtaId ;  /* 0x00000000000579c3 */ /* 0x000f220000008800 */
[----:B------:R-:W2:Y:S01]  /*00a0*/  S2R R23, SR_LANEID ;  /* 0x0000000000177919 */ /* 0x000ea20000000000 */
[----:B------:R-:W5:Y:S01]  /*00b0*/  LDCU UR6, c[0x0][0x3a4] ;  /* 0x00007480ff0677ac */ /* 0x000f620008000800 */
[----:B------:R-:W5:Y:S01]  /*00c0*/  LDCU UR7, c[0x0][0x3a8] ;  /* 0x00007500ff0777ac */ /* 0x000f620008000800 */
[----:B------:R-:W-:Y:S02]  /*00d0*/  IMAD.MOV.U32 R25, RZ, RZ, -0x1 ;  /* 0xffffffffff197424 */ /* 0x000fe400078e00ff */
[----:B------:R-:W-:Y:S01]  /*00e0*/  IMAD.MOV.U32 R26, RZ, RZ, -0x1 ;  /* 0xffffffffff1a7424 */ /* 0x000fe200078e00ff */
[----:B------:R-:W2:Y:S01]  /*00f0*/  LDCU UR9, c[0x0][0x3a8] ;  /* 0x00007500ff0977ac */ /* 0x000ea20008000800 */
[----:B0-----:R-:W-:-:S04]  /*0100*/  IMAD R7, R0, 0x13, RZ ;  /* 0x0000001300077824 */ /* 0x001fc800078e02ff */
[C---:B------:R-:W-:Y:S01]  /*0110*/  VIADD R2, R7.reuse, 0x1 ;  /* 0x0000000107027836 */ /* 0x040fe20000000000 */
[C---:B-1----:R-:W-:Y:S01]  /*0120*/  ISETP.GE.AND P1, PT, R7.reuse, UR4, PT ;  /* 0x0000000407007c0c */ /* 0x042fe2000bf26270 */
[----:B--2---:R-:W-:-:S03]  /*0130*/  IMAD.WIDE.U32 R4, R7, 0x4, R4 ;  /* 0x0000000407047825 */ /* 0x004fc600078e0004 */
[----:B------:R-:W-:Y:S01]  /*0140*/  ISETP.GE.AND P2, PT, R2, UR4, PT ;  /* 0x0000000402007c0c */ /* 0x000fe2000bf46270 */
[C---:B------:R-:W-:Y:S02]  /*0150*/  VIADD R2, R7.reuse, 0x2 ;  /* 0x0000000207027836 */ /* 0x040fe40000000000 */
[----:B------:R-:W-:-:S03]  /*0160*/  VIADD R3, R7, 0x3 ;  /* 0x0000000307037836 */ /* 0x000fc60000000000 */
[----:B------:R-:W-:Y:S01]  /*0170*/  ISETP.GE.AND P3, PT, R2, UR4, PT ;  /* 0x0000000402007c0c */ /* 0x000fe2000bf66270 */
[----:B------:R-:W-:Y:S01]  /*0180*/  VIADD R2, R7, 0x4 ;  /* 0x0000000407027836 */ /* 0x000fe20000000000 */
[----:B------:R-:W-:Y:S01]  /*0190*/  ISETP.GE.AND P4, PT, R3, UR4, PT ;  /* 0x0000000403007c0c */ /* 0x000fe2000bf86270 */
[----:B---3--:R-:W2:Y:S03]  /*01a0*/  @!P1 LDG.E R12, desc[UR10][R4.64] ;  /* 0x0000000a040c9981 */ /* 0x008ea6000c1e1900 */
[----:B------:R-:W-:Y:S01]  /*01b0*/  ISETP.GE.AND P5, PT, R2, UR4, PT ;  /* 0x0000000402007c0c */ /* 0x000fe2000bfa6270 */
[----:B------:R-:W3:Y:S06]  /*01c0*/  @!P2 LDG.E R6, desc[UR10][R4.64+0x4] ;  /* 0x0000040a0406a981 */ /* 0x000eec000c1e1900 */
[----:B------:R-:W5:Y:S04]  /*01d0*/  @!P3 LDG.E R8, desc[UR10][R4.64+0x8] ;  /* 0x0000080a0408b981 */ /* 0x000f68000c1e1900 */
[----:B------:R-:W4:Y:S04]  /*01e0*/  @!P4 LDG.E R9, desc[UR10][R4.64+0xc] ;  /* 0x00000c0a0409c981 */ /* 0x000f28000c1e1900 */
[----:B------:R-:W4:Y:S01]  /*01f0*/  @!P5 LDG.E R10, desc[UR10][R4.64+0x10] ;  /* 0x0000100a040ad981 */ /* 0x000f22000c1e1900 */
[----:B------:R-:W-:-:S02]  /*0200*/  VIADD R2, R7, 0x5 ;  /* 0x0000000507027836 */ /* 0x000fc40000000000 */
[C---:B------:R-:W-:Y:S02]  /*0210*/  VIADD R11, R7.reuse, 0x7 ;  /* 0x00000007070b7836 */ /* 0x040fe40000000000 */
[----:B------:R-:W-:Y:S01]  /*0220*/  VIADD R3, R7, 0x6 ;  /* 0x0000000607037836 */ /* 0x000fe20000000000 */
[----:B------:R-:W-:Y:S01]  /*0230*/  ISETP.GE.AND P6, PT, R2, UR4, PT ;  /* 0x0000000402007c0c */ /* 0x000fe2000bfc6270 */
[----:B------:R-:W-:-:S03]  /*0240*/  IMAD.MOV.U32 R2, RZ, RZ, -0x1 ;  /* 0xffffffffff027424 */ /* 0x000fc600078e00ff */
[----:B------:R-:W-:Y:S01]  /*0250*/  ISETP.GE.AND P0, PT, R3, UR4, PT ;  /* 0x0000000403007c0c */ /* 0x000fe2000bf06270 */
[----:B------:R-:W-:Y:S02]  /*0260*/  IMAD.MOV.U32 R3, RZ, RZ, -0x1 ;  /* 0xffffffffff037424 */ /* 0x000fe400078e00ff */
[----:B------:R-:W-:-:S06]  /*0270*/  VIADD R15, R7, 0xb ;  /* 0x0000000b070f7836 */ /* 0x000fcc0000000000 */
[----:B------:R-:W4:Y:S01]  /*0280*/  @!P6 LDG.E R17, desc[UR10][R4.64+0x14] ;  /* 0x0000140a0411e981 */ /* 0x000f22000c1e1900 */
[----:B--2---:R-:W-:Y:S01]  /*0290*/  @!P1 LOP3.LUT R2, R12, 0x80000000, RZ, 0x3c, !PT ;  /* 0x800000000c029812 */ /* 0x004fe200078e3cff */
[----:B------:R-:W-:Y:S01]  /*02a0*/  IMAD.MOV.U32 R12, RZ, RZ, -0x1 ;  /* 0xffffffffff0c7424 */ /* 0x000fe200078e00ff */
[----:B------:R-:W-:Y:S01]  /*02b0*/  ISETP.GE.AND P1, PT, R11, UR4, PT ;  /* 0x000000040b007c0c */ /* 0x000fe2000bf26270 */
[C---:B------:R-:W-:Y:S01]  /*02c0*/  VIADD R11, R7.reuse, 0x8 ;  /* 0x00000008070b7836 */ /* 0x040fe20000000000 */
[----:B---3--:R-:W-:Y:S01]  /*02d0*/  @!P2 LOP3.LUT R3, R6, 0x80000000, RZ, 0x3c, !PT ;  /* 0x800000000603a812 */ /* 0x008fe200078e3cff */
[----:B------:R-:W-:-:S03]  /*02e0*/  VIADD R6, R7, 0x9 ;  /* 0x0000000907067836 */ /* 0x000fc60000000000 */
[----:B------:R-:W-:Y:S01]  /*02f0*/  ISETP.GE.AND P2, PT, R11, UR4, PT ;  /* 0x000000040b007c0c */ /* 0x000fe2000bf46270 */
[----:B------:R-:W-:Y:S01]  /*0300*/  VIADD R11, R7, 0xa ;  /* 0x0000000a070b7836 */ /* 0x000fe20000000000 */
[----:B-----5:R-:W-:Y:S02]  /*0310*/  @!P3 LOP3.LUT R12, R8, 0x80000000, RZ, 0x3c, !PT ;  /* 0x80000000080cb812 */ /* 0x020fe400078e3cff */
[----:B------:R-:W-:Y:S02]  /*0320*/  ISETP.GE.AND P3, PT, R6, UR4, PT ;  /* 0x0000000406007c0c */ /* 0x000fe4000bf66270 */
[----:B----4-:R-:W-:Y:S01]  /*0330*/  @!P4 LOP3.LUT R13, R9, 0x80000000, RZ, 0x3c, !PT ;  /* 0x80000000090dc812 */ /* 0x010fe200078e3cff */
[----:B------:R-:W2:Y:S01]  /*0340*/  @!P0 LDG.E R6, desc[UR10][R4.64+0x18] ;  /* 0x0000180a04068981 */ /* 0x000ea2000c1e1900 */
[----:B------:R-:W-:Y:S02]  /*0350*/  ISETP.GE.AND P4, PT, R11, UR4, PT ;  /* 0x000000040b007c0c */ /* 0x000fe4000bf86270 */
[----:B------:R-:W-:Y:S01]  /*0360*/  @!P5 LOP3.LUT R14, R10, 0x80000000, RZ, 0x3c, !PT ;  /* 0x800000000a0ed812 */ /* 0x000fe200078e3cff */
[----:B------:R-:W3:Y:S01]  /*0370*/  @!P1 LDG.E R8, desc[UR10][R4.64+0x1c] ;  /* 0x00001c0a04089981 */ /* 0x000ee2000c1e1900 */
[----:B------:R-:W-:-:S03]  /*0380*/  ISETP.GE.AND P5, PT, R15, UR4, PT ;  /* 0x000000040f007c0c */ /* 0x000fc6000bfa6270 */
[----:B------:R-:W4:Y:S04]  /*0390*/  @!P2 LDG.E R9, desc[UR10][R4.64+0x20] ;  /* 0x0000200a0409a981 */ /* 0x000f28000c1e1900 */
[----:B------:R-:W5:Y:S04]  /*03a0*/  @!P3 LDG.E R10, desc[UR10][R4.64+0x24] ;  /* 0x0000240a040ab981 */ /* 0x000f68000c1e1900 */
[----:B------:R-:W5:Y:S04]  /*03b0*/  @!P4 LDG.E R11, desc[UR10][R4.64+0x28] ;  /* 0x0000280a040bc981 */ /* 0x000f68000c1e1900 */
[----:B------:R-:W5:Y:S01]  /*03c0*/  @!P5 LDG.E R22, desc[UR10][R4.64+0x2c] ;  /* 0x00002c0a0416d981 */ /* 0x000f62000c1e1900 */
[----:B------:R-:W-:-:S02]  /*03d0*/  VIADD R16, R7, 0xc ;  /* 0x0000000c07107836 */ /* 0x000fc40000000000 */
[----:B------:R-:W-:Y:S01]  /*03e0*/  IMAD.MOV.U32 R15, RZ, RZ, -0x1 ;  /* 0xffffffffff0f7424 */ /* 0x000fe200078e00ff */
[----:B------:R-:W-:Y:S01]  /*03f0*/  @!P6 LOP3.LUT R15, R17, 0x80000000, RZ, 0x3c, !PT ;  /* 0x80000000110fe812 */ /* 0x000fe200078e3cff */
[C---:B------:R-:W-:Y:S01]  /*0400*/  VIADD R18, R7.reuse, 0xd ;  /* 0x0000000d07127836 */ /* 0x040fe20000000000 */
[----:B------:R-:W-:Y:S01]  /*0410*/  ISETP.GE.AND P6, PT, R16, UR4, PT ;  /* 0x0000000410007c0c */ /* 0x000fe2000bfc6270 */
[----:B------:R-:W-:Y:S02]  /*0420*/  IMAD.MOV.U32 R16, RZ, RZ, -0x1 ;  /* 0xffffffffff107424 */ /* 0x000fe400078e00ff */
[----:B------:R-:W-:Y:S02]  /*0430*/  IMAD.MOV.U32 R17, RZ, RZ, -0x1 ;  /* 0xffffffffff117424 */ /* 0x000fe400078e00ff */
[----:B------:R-:W-:-:S08]  /*0440*/  VIADD R19, R7, 0xe ;  /* 0x0000000e07137836 */ /* 0x000fd00000000000 */
[----:B------:R-:W5:Y:S01]  /*0450*/  @!P6 LDG.E R24, desc[UR10][R4.64+0x30] ;  /* 0x0000300a0418e981 */ /* 0x000f62000c1e1900 */
[----:B--2---:R-:W-:Y:S01]  /*0460*/  @!P0 LOP3.LUT R16, R6, 0x80000000, RZ, 0x3c, !PT ;  /* 0x8000000006108812 */ /* 0x004fe200078e3cff */
[C---:B------:R-:W-:Y:S01]  /*0470*/  VIADD R6, R7.reuse, 0xf ;  /* 0x0000000f07067836 */ /* 0x040fe20000000000 */
[----:B------:R-:W-:Y:S01]  /*0480*/  ISETP.GE.AND P0, PT, R18, UR4, PT ;  /* 0x0000000412007c0c */ /* 0x000fe2000bf06270 */
[----:B------:R-:W-:Y:S01]  /*0490*/  IMAD.MOV.U32 R18, RZ, RZ, -0x1 ;  /* 0xffffffffff127424 */ /* 0x000fe200078e00ff */
[----:B---3--:R-:W-:Y:S01]  /*04a0*/  @!P1 LOP3.LUT R17, R8, 0x80000000, RZ, 0x3c, !PT ;  /* 0x8000000008119812 */ /* 0x008fe200078e3cff */
[----:B------:R-:W-:Y:S01]  /*04b0*/  VIADD R8, R7, 0x10 ;  /* 0x0000001007087836 */ /* 0x000fe20000000000 */
[----:B----4-:R-:W-:Y:S02]  /*04c0*/  @!P2 LOP3.LUT R18, R9, 0x80000000, RZ, 0x3c, !PT ;  /* 0x800000000912a812 */ /* 0x010fe400078e3cff */
[----:B------:R-:W-:Y:S01]  /*04d0*/  ISETP.GE.AND P2, PT, R6, UR4, PT ;  /* 0x0000000406007c0c */ /* 0x000fe2000bf46270 */
[----:B------:R-:W-:-:S02]  /*04e0*/  VIADD R6, R7, 0x11 ;  /* 0x0000001107067836 */ /* 0x000fc40000000000 */
[----:B------:R-:W-:Y:S01]  /*04f0*/  VIADD R7, R7, 0x12 ;  /* 0x0000001207077836 */ /* 0x000fe20000000000 */
[----:B------:R-:W-:Y:S01]  /*0500*/  ISETP.GE.AND P1, PT, R19, UR4, PT ;  /* 0x0000000413007c0c */ /* 0x000fe2000bf26270 */
[----:B------:R-:W-:Y:S01]  /*0510*/  IMAD.MOV.U32 R19, RZ, RZ, -0x1 ;  /* 0xffffffffff137424 */ /* 0x000fe200078e00ff */
[----:B-----5:R-:W-:Y:S02]  /*0520*/  @!P3 LOP3.LUT R19, R10, 0x80000000, RZ, 0x3c, !PT ;  /* 0x800000000a13b812 */ /* 0x020fe400078e3cff */
[----:B------:R-:W-:Y:S02]  /*0530*/  @!P4 LOP3.LUT R20, R11, 0x80000000, RZ, 0x3c, !PT ;  /* 0x800000000b14c812 */ /* 0x000fe400078e3cff */
[----:B------:R-:W-:Y:S02]  /*0540*/  @!P5 LOP3.LUT R21, R22, 0x80000000, RZ, 0x3c, !PT ;  /* 0x800000001615d812 */ /* 0x000fe400078e3cff */
[----:B------:R-:W-:Y:S02]  /*0550*/  ISETP.GE.AND P3, PT, R8, UR4, PT ;  /* 0x0000000408007c0c */ /* 0x000fe4000bf66270 */
[----:B------:R-:W-:Y:S01]  /*0560*/  ISETP.GE.AND P4, PT, R6, UR4, PT ;  /* 0x0000000406007c0c */ /* 0x000fe2000bf86270 */
[----:B------:R-:W2:Y:S01]  /*0570*/  @!P2 LDG.E R8, desc[UR10][R4.64+0x3c] ;  /* 0x00003c0a0408a981 */ /* 0x000ea2000c1e1900 */
[----:B------:R-:W-:-:S03]  /*0580*/  ISETP.GE.AND P5, PT, R7, UR4, PT ;  /* 0x0000000407007c0c */ /* 0x000fc6000bfa6270 */
[----:B------:R-:W3:Y:S04]  /*0590*/  @!P0 LDG.E R6, desc[UR10][R4.64+0x34] ;  /* 0x0000340a04068981 */ /* 0x000ee8000c1e1900 */
[----:B------:R-:W4:Y:S04]  /*05a0*/  @!P1 LDG.E R7, desc[UR10][R4.64+0x38] ;  /* 0x0000380a04079981 */ /* 0x000f28000c1e1900 */
[----:B------:R-:W5:Y:S04]  /*05b0*/  @!P3 LDG.E R9, desc[UR10][R4.64+0x40] ;  /* 0x0000400a0409b981 */ /* 0x000f68000c1e1900 */
[----:B------:R-:W5:Y:S04]  /*05c0*/  @!P4 LDG.E R10, desc[UR10][R4.64+0x44] ;  /* 0x0000440a040ac981 */ /* 0x000f68000c1e1900 */
[----:B------:R-:W5:Y:S01]  /*05d0*/  @!P5 LDG.E R11, desc[UR10][R4.64+0x48] ;  /* 0x0000480a040bd981 */ /* 0x000f62000c1e1900 */
[----:B------:R-:W-:-:S02]  /*05e0*/  UMOV UR4, 0x400 ;  /* 0x0000040000047882 */ /* 0x000fc40000000000 */
[----:B------:R-:W-:Y:S01]  /*05f0*/  ULEA UR4, UR5, UR4, 0x18 ;  /* 0x0000000405047291 */ /* 0x000fe2000f8ec0ff */
[----:B------:R-:W-:-:S05]  /*0600*/  SHF.R.U32.HI R105, RZ, 0x5, R0 ;  /* 0x00000005ff697819 */ /* 0x000fca0000011600 */
[----:B------:R-:W-:Y:S01]  /*0610*/  LEA R29, R0, UR4, 0x2 ;  /* 0x00000004001d7c11 */ /* 0x000fe2000f8e10ff */
[----:B------:R-:W-:Y:S01]  /*0620*/  IMAD.MOV.U32 R22, RZ, RZ, -0x1 ;  /* 0xffffffffff167424 */ /* 0x000fe200078e00ff */
[----:B------:R-:W-:-:S03]  /*0630*/  @!P6 LOP3.LUT R22, R24, 0x80000000, RZ, 0x3c, !PT ;  /* 0x800000001816e812 */ /* 0x000fc600078e3cff */
[C---:B------:R-:W-:Y:S01]  /*0640*/  IMAD R31, R0.reuse, 0x80, R29 ;  /* 0x00000080001f7824 */ /* 0x040fe200078e021d */
[----:B------:R-:W-:Y:S01]  /*0650*/  LEA R32, R105, UR4, 0x2 ;  /* 0x0000000469207c11 */ /* 0x000fe2000f8e10ff */
[----:B------:R-:W-:Y:S02]  /*0660*/  IMAD.MOV.U32 R24, RZ, RZ, -0x1 ;  /* 0xffffffffff187424 */ /* 0x000fe400078e00ff */
[----:B------:R-:W-:Y:S02]  /*0670*/  IMAD.MOV.U32 R27, RZ, RZ, -0x1 ;  /* 0xffffffffff1b7424 */ /* 0x000fe400078e00ff */
[----:B------:R-:W-:Y:S02]  /*0680*/  IMAD.MOV.U32 R28, RZ, RZ, -0x1 ;  /* 0xffffffffff1c7424 */ /* 0x000fe400078e00ff */
[----:B------:R-:W-:Y:S02]  /*0690*/  IMAD.MOV.U32 R30, RZ, RZ, -0x1 ;  /* 0xffffffffff1e7424 */ /* 0x000fe400078e00ff */
[----:B------:R-:W-:Y:S01]  /*06a0*/  IMAD R33, R0, -0x38, R31 ;  /* 0xffffffc800217824 */ /* 0x000fe200078e021f */
[----:B------:R-:W-:-:S02]  /*06b0*/  UIADD3 UR8, UPT, UPT, UR6, 0x6, URZ ;  /* 0x0000000606087890 */ /* 0x000fc4000fffe0ff */
[----:B------:R-:W-:Y:S01]  /*06c0*/  UIADD3 UR5, UPT, UPT, -UR6, UR7, URZ ;  /* 0x0000000706057290 */ /* 0x000fe2000fffe1ff */
[----:B------:R-:W-:Y:S01]  /*06d0*/  BAR.SYNC.DEFER_BLOCKING 0x0 ;  /* 0x0000000000007b1d */ /* 0x000fe20000010000 */
[----:B--2---:R-:W-:Y:S02]  /*06e0*/  @!P2 LOP3.LUT R26, R8, 0x80000000, RZ, 0x3c, !PT ;  /* 0x80000000081aa812 */ /* 0x004fe400078e3cff */
[----:B---3--:R-:W-:Y:S02]  /*06f0*/  @!P0 LOP3.LUT R24, R6, 0x80000000, RZ, 0x3c, !PT ;  /* 0x8000000006188812 */ /* 0x008fe400078e3cff */
[----:B----4-:R-:W-:Y:S02]  /*0700*/  @!P1 LOP3.LUT R25, R7, 0x80000000, RZ, 0x3c, !PT ;  /* 0x8000000007199812 */ /* 0x010fe400078e3cff */
[----:B-----5:R-:W-:Y:S02]  /*0710*/  @!P3 LOP3.LUT R27, R9, 0x80000000, RZ, 0x3c, !PT ;  /* 0x80000000091bb812 */ /* 0x020fe400078e3cff */
[----:B------:R-:W-:-:S02]  /*0720*/  @!P4 LOP3.LUT R28, R10, 0x80000000, RZ, 0x3c, !PT ;  /* 0x800000000a1cc812 */ /* 0x000fc400078e3cff */
[----:B------:R-:W-:-:S07]  /*0730*/  @!P5 LOP3.LUT R30, R11, 0x80000000, RZ, 0x3c, !PT ;  /* 0x800000000b1ed812 */ /* 0x000fce00078e3cff */
.L_x_217:
[----:B------:R-:W-:Y:S01]  /*0740*/  UISETP.LT.AND UP0, UPT, UR5, 0x6, UPT ;  /* 0x000000060500788c */ /* 0x000fe2000bf01270 */
[----:B------:R-:W-:Y:S01]  /*0750*/  STS [R29], RZ ;  /* 0x000000ff1d007388 */ /* 0x000fe20000000800 */
[----:B------:R-:W-:Y:S01]  /*0760*/  UIADD3 UR6, UPT, UPT, UR8, -0x6, URZ ;  /* 0xfffffffa08067890 */ /* 0x000fe2000fffe0ff */
[----:B------:R-:W-:Y:S01]  /*0770*/  ISETP.NE.AND P1, PT, R23, 0x1f, PT ;  /* 0x0000001f1700780c */ /* 0x000fe20003f25270 */
[----:B------:R-:W-:Y:S01]  /*0780*/  USEL UR4, UR5, 0x6, UP0 ;  /* 0x0000000605047887 */ /* 0x000fe20008000000 */
[----:B------:R-:W-:Y:S01]  /*0790*/  STS [R29+0x400], RZ ;  /* 0x000400ff1d007388 */ /* 0x000fe20000000800 */
[C---:B------:R-:W-:Y:S01]  /*07a0*/  ISETP.NE.AND P2, PT, R105.reuse, 0x6, PT ;  /* 0x000000066900780c */ /* 0x040fe20003f45270 */
[----:B------:R-:W-:Y:S01]  /*07b0*/  UISETP.GE.AND UP0, UPT, UR8, UR9, UPT ;  /* 0x000000090800728c */ /* 0x000fe2000bf06270 */
[----:B0-2---:R-:W-:Y:S01]  /*07c0*/  SHF.R.U32.HI R4, RZ, UR6, R2 ;  /* 0x00000006ff047c19 */ /* 0x005fe20008011602 */
[----:B------:R-:W-:Y:S01]  /*07d0*/  UBMSK UR4, URZ, UR4 ;  /* 0x00000004ff04729b */ /* 0x000fe20008000000 */
[----:B------:R-:W-:Y:S01]  /*07e0*/  STS [R29+0x800], RZ ;  /* 0x000800ff1d007388 */ /* 0x000fe20000000800 */
[----:B------:R-:W-:-:S03]  /*07f0*/  ISETP.NE.AND P3, PT, R105, 0x7, PT ;  /* 0x000000076900780c */ /* 0x000fc60003f65270 */
[----:B------:R-:W-:Y:S01]  /*0800*/  STS [R29+0xc00], RZ ;  /* 0x000c00ff1d007388 */ /* 0x000fe20000000800 */
[----:B------:R-:W-:-:S03]  /*0810*/  LOP3.LUT R4, R4, UR4, RZ, 0xc0, !PT ;  /* 0x0000000404047c12 */ /* 0x000fc6000f8ec0ff */
[----:B------:R-:W-:Y:S02]  /*0820*/  STS [R29+0x1000], RZ ;  /* 0x001000ff1d007388 */ /* 0x000fe40000000800 */
[----:B------:R-:W-:Y:S01]  /*0830*/  IMAD.SHL.U32 R5, R4, 0x400, RZ ;  /* 0x0000040004057824 */ /* 0x000fe200078e00ff */
[----:B------:R-:W-:Y:S01]  /*0840*/  SHF.R.U32.HI R4, RZ, 0x4, R4 ;  /* 0x00000004ff047819 */ /* 0x000fe20000011604 */
[----:B------:R-:W-:Y:S03]  /*0850*/  STS [R29+0x1400], RZ ;  /* 0x001400ff1d007388 */ /* 0x000fe60000000800 */
[----:B------:R-:W-:Y:S01]  /*0860*/  LOP3.LUT R36, R5, 0x7c00, RZ, 0xc0, !PT ;  /* 0x00007c0005247812 */ /* 0x000fe200078ec0ff */
[----:B------:R-:W-:Y:S01]  /*0870*/  STS [R29+0x1800], RZ ;  /* 0x001800ff1d007388 */ /* 0x000fe20000000800 */
[----:B------:R-:W-:-:S03]  /*0880*/  LOP3.LUT R4, R4, 0xffffffe, RZ, 0xc0, !PT ;  /* 0x0ffffffe04047812 */ /* 0x000fc600078ec0ff */
[----:B------:R-:W-:Y:S01]  /*0890*/  STS [R29+0x1c00], RZ ;  /* 0x001c00ff1d007388 */ /* 0x000fe20000000800 */
[----:B------:R-:W-:Y:S02]  /*08a0*/  IADD3 R36, PT, PT, R4, R29, R36 ;  /* 0x0000001d04247210 */ /* 0x000fe40007ffe024 */
[----:B------:R-:W-:Y:S01]  /*08b0*/  SHF.R.U32.HI R4, RZ, UR6, R3 ;  /* 0x00000006ff047c19 */ /* 0x000fe20008011603 */
[----:B------:R-:W-:Y:S03]  /*08c0*/  STS [R29+0x2000], RZ ;  /* 0x002000ff1d007388 */ /* 0x000fe60000000800 */
[----:B------:R-:W-:Y:S01]  /*08d0*/  LOP3.LUT R4, R4, UR4, RZ, 0xc0, !PT ;  /* 0x0000000404047c12 */ /* 0x000fe2000f8ec0ff */
[----:B------:R-:W-:Y:S03]  /*08e0*/  STS [R29+0x2400], RZ ;  /* 0x002400ff1d007388 */ /* 0x000fe60000000800 */
[----:B------:R-:W-:Y:S01]  /*08f0*/  SHF.R.U32.HI R6, RZ, 0x4, R4 ;  /* 0x00000004ff067819 */ /* 0x000fe20000011604 */
[----:B------:R-:W-:Y:S01]  /*0900*/  STS [R29+0x2800], RZ ;  /* 0x002800ff1d007388 */ /* 0x000fe20000000800 */
[----:B------:R-:W-:-:S02]  /*0910*/  IMAD.SHL.U32 R5, R4, 0x400, RZ ;  /* 0x0000040004057824 */ /* 0x000fc400078e00ff */
[----:B------:R-:W-:Y:S01]  /*0920*/  LOP3.LUT R6, R6, 0xffffffe, RZ, 0xc0, !PT ;  /* 0x0ffffffe06067812 */ /* 0x000fe200078ec0ff */
[----:B------:R-:W-:Y:S02]  /*0930*/  STS [R29+0x2c00], RZ ;  /* 0x002c00ff1d007388 */ /* 0x000fe40000000800 */
[----:B------:R-:W-:Y:S02]  /*0940*/  LOP3.LUT R4, R5, 0x7c00, RZ, 0xc0, !PT ;  /* 0x00007c0005047812 */ /* 0x000fe400078ec0ff */
[----:B------:R-:W-:Y:S02]  /*0950*/  STS [R29+0x3000], RZ ;  /* 0x003000ff1d007388 */ /* 0x000fe40000000800 */
[----:B------:R-:W-:Y:S02]  /*0960*/  IADD3 R37, PT, PT, R6, R29, R4 ;  /* 0x0000001d06257210 */ /* 0x000fe40007ffe004 */
[----:B------:R-:W-:Y:S01]  /*0970*/  STS [R29+0x3400], RZ ;  /* 0x003400ff1d007388 */ /* 0x000fe20000000800 */
[----:B------:R-:W-:-:S03]  /*0980*/  SHF.R.U32.HI R4, RZ, UR6, R12 ;  /* 0x00000006ff047c19 */ /* 0x000fc6000801160c */
        /* <DEDUP_REMOVED lines=10> */
[----:B------:R-:W-:-:S03]  /*0a30*/  IADD3 R39, PT, PT, R39, R29, R6 ;  /* 0x0000001d27277210 */ /* 0x000fc60007ffe006 */
[----:B------:R-:W-:Y:S04]  /*0a40*/  STS [R29+0x4c00], RZ ;  /* 0x004c00ff1d007388 */ /* 0x000fe80000000800 */
        /* <DEDUP_REMOVED lines=13> */
[----:B------:R-:W0:Y:S02]  /*0b20*/  LDS.U16 R34, [R36] ;  /* 0x0000000024227984 */ /* 0x000e240000000400 */
[----:B0-----:R-:W-:-:S05]  /*0b30*/  VIADD R5, R34, 0x1 ;  /* 0x0000000122057836 */ /* 0x001fca0000000000 */
[----:B------:R0:W-:Y:S04]  /*0b40*/  STS.U16 [R36], R5 ;  /* 0x0000000524007388 */ /* 0x0001e80000000400 */
[----:B------:R-:W1:Y:S01]  /*0b50*/  LDS.U16 R38, [R37] ;  /* 0x0000000025267984 */ /* 0x000e620000000400 */
[----:B0-----:R-:W-:-:S04]  /*0b60*/  SHF.R.U32.HI R5, RZ, UR6, R13 ;  /* 0x00000006ff057c19 */ /* 0x001fc8000801160d */
[----:B------:R-:W-:-:S05]  /*0b70*/  LOP3.LUT R5, R5, UR4, RZ, 0xc0, !PT ;  /* 0x0000000405057c12 */ /* 0x000fca000f8ec0ff */
[----:B------:R-:W-:Y:S01]  /*0b80*/  IMAD.SHL.U32 R6, R5, 0x400, RZ ;  /* 0x0000040005067824 */ /* 0x000fe200078e00ff */
[----:B------:R-:W-:-:S04]  /*0b90*/  SHF.R.U32.HI R5, RZ, 0x4, R5 ;  /* 0x00000004ff057819 */ /* 0x000fc80000011605 */
[----:B------:R-:W-:Y:S02]  /*0ba0*/  LOP3.LUT R8, R6, 0x7c00, RZ, 0xc0, !PT ;  /* 0x00007c0006087812 */ /* 0x000fe400078ec0ff */
[----:B------:R-:W-:-:S04]  /*0bb0*/  LOP3.LUT R5, R5, 0xffffffe, RZ, 0xc0, !PT ;  /* 0x0ffffffe05057812 */ /* 0x000fc800078ec0ff */
[----:B------:R-:W-:Y:S01]  /*0bc0*/  IADD3 R41, PT, PT, R5, R29, R8 ;  /* 0x0000001d05297210 */ /* 0x000fe20007ffe008 */
[----:B-1----:R-:W-:-:S05]  /*0bd0*/  VIADD R4, R38, 0x1 ;  /* 0x0000000126047836 */ /* 0x002fca0000000000 */
[----:B------:R0:W-:Y:S04]  /*0be0*/  STS.U16 [R37], R4 ;  /* 0x0000000425007388 */ /* 0x0001e80000000400 */
[----:B------:R-:W1:Y:S01]  /*0bf0*/  LDS.U16 R40, [R39] ;  /* 0x0000000027287984 */ /* 0x000e620000000400 */
[----:B0-----:R-:W-:-:S04]  /*0c00*/  SHF.R.U32.HI R4, RZ, UR6, R14 ;  /* 0x00000006ff047c19 */ /* 0x001fc8000801160e */
[----:B------:R-:W-:-:S05]  /*0c10*/  LOP3.LUT R4, R4, UR4, RZ, 0xc0, !PT ;  /* 0x0000000404047c12 */ /* 0x000fca000f8ec0ff */
[----:B------:R-:W-:Y:S01]  /*0c20*/  IMAD.SHL.U32 R5, R4, 0x400, RZ ;  /* 0x0000040004057824 */ /* 0x000fe200078e00ff */
[----:B------:R-:W-:-:S04]  /*0c30*/  SHF.R.U32.HI R4, RZ, 0x4, R4 ;  /* 0x00000004ff047819 */ /* 0x000fc80000011604 */
[----:B------:R-:W-:Y:S02]  /*0c40*/  LOP3.LUT R8, R5, 0x7c00, RZ, 0xc0, !PT ;  /* 0x00007c0005087812 */ /* 0x000fe400078ec0ff */
[----:B------:R-:W-:Y:S02]  /*0c50*/  LOP3.LUT R43, R4, 0xffffffe, RZ, 0xc0, !PT ;  /* 0x0ffffffe042b7812 */ /* 0x000fe400078ec0ff */
[----:B------:R-:W-:Y:S02]  /*0c60*/  SHF.R.U32.HI R5, RZ, UR6, R15 ;  /* 0x00000006ff057c19 */ /* 0x000fe4000801160f */
[----:B------:R-:W-:Y:S02]  /*0c70*/  IADD3 R43, PT, PT, R43, R29, R8 ;  /* 0x0000001d2b2b7210 */ /* 0x000fe40007ffe008 */
[----:B------:R-:W-:Y:S01]  /*0c80*/  LOP3.LUT R5, R5, UR4, RZ, 0xc0, !PT ;  /* 0x0000000405057c12 */ /* 0x000fe2000f8ec0ff */
[----:B-1----:R-:W-:-:S05]  /*0c90*/  VIADD R6, R40, 0x1 ;  /* 0x0000000128067836 */ /* 0x002fca0000000000 */
[----:B------:R0:W-:Y:S04]  /*0ca0*/  STS.U16 [R39], R6 ;  /* 0x0000000627007388 */ /* 0x0001e80000000400 */
[----:B------:R-:W1:Y:S01]  /*0cb0*/  LDS.U16 R42, [R41] ;  /* 0x00000000292a7984 */ /* 0x000e620000000400 */
[----:B0-----:R-:W-:Y:S01]  /*0cc0*/  IMAD.SHL.U32 R6, R5, 0x400, RZ ;  /* 0x0000040005067824 */ /* 0x001fe200078e00ff */
        /* <DEDUP_REMOVED lines=127> */
[----:B0-----:R-:W-:Y:S01]  /*14c0*/  SHF.R.U32.HI R4, RZ, UR6, R30 ;  /* 0x00000006ff047c19 */ /* 0x001fe2000801161e */
[----:B------:R-:W0:Y:S03]  /*14d0*/  S2UR UR6, SR_CgaCtaId ;  /* 0x00000000000679c3 */ /* 0x000e260000008800 */
[----:B------:R-:W-:Y:S01]  /*14e0*/  LOP3.LUT R4, R4, UR4, RZ, 0xc0, !PT ;  /* 0x0000000404047c12 */ /* 0x000fe2000f8ec0ff */
[----:B------:R-:W-:-:S04]  /*14f0*/  UMOV UR4, 0x400 ;  /* 0x0000040000047882 */ /* 0x000fc80000000000 */
[----:B------:R-:W-:Y:S01]  /*1500*/  IMAD.SHL.U32 R5, R4, 0x400, RZ ;  /* 0x0000040004057824 */ /* 0x000fe200078e00ff */
[----:B------:R-:W-:-:S04]  /*1510*/  SHF.R.U32.HI R4, RZ, 0x4, R4 ;  /* 0x00000004ff047819 */ /* 0x000fc80000011604 */
[----:B------:R-:W-:Y:S02]  /*1520*/  LOP3.LUT R8, R5, 0x7c00, RZ, 0xc0, !PT ;  /* 0x00007c0005087812 */ /* 0x000fe400078ec0ff */
[----:B------:R-:W-:-:S04]  /*1530*/  LOP3.LUT R71, R4, 0xffffffe, RZ, 0xc0, !PT ;  /* 0x0ffffffe04477812 */ /* 0x000fc800078ec0ff */
[----:B------:R-:W-:Y:S01]  /*1540*/  IADD3 R71, PT, PT, R71, R29, R8 ;  /* 0x0000001d47477210 */ /* 0x000fe20007ffe008 */
[----:B0-----:R-:W-:Y:S01]  /*1550*/  ULEA UR4, UR6, UR4, 0x18 ;  /* 0x0000000406047291 */ /* 0x001fe2000f8ec0ff */
[----:B-1----:R-:W-:-:S05]  /*1560*/  VIADD R6, R68, 0x1 ;  /* 0x0000000144067836 */ /* 0x002fca0000000000 */
[----:B------:R-:W-:Y:S04]  /*1570*/  STS.U16 [R67], R6 ;  /* 0x0000000643007388 */ /* 0x000fe80000000400 */
[----:B------:R-:W0:Y:S02]  /*1580*/  LDS.U16 R70, [R69] ;  /* 0x0000000045467984 */ /* 0x000e240000000400 */
[----:B0-----:R-:W-:-:S05]  /*1590*/  VIADD R4, R70, 0x1 ;  /* 0x0000000146047836 */ /* 0x001fca0000000000 */
[----:B------:R-:W-:Y:S04]  /*15a0*/  STS.U16 [R69], R4 ;  /* 0x0000000445007388 */ /* 0x000fe80000000400 */
[----:B------:R-:W0:Y:S02]  /*15b0*/  LDS.U16 R72, [R71] ;  /* 0x0000000047487984 */ /* 0x000e240000000400 */
[----:B0-----:R-:W-:-:S05]  /*15c0*/  VIADD R6, R72, 0x1 ;  /* 0x0000000148067836 */ /* 0x001fca0000000000 */
[----:B------:R-:W-:Y:S01]  /*15d0*/  STS.U16 [R71], R6 ;  /* 0x0000000647007388 */ /* 0x000fe20000000400 */
[----:B------:R-:W-:Y:S06]  /*15e0*/  BAR.SYNC.DEFER_BLOCKING 0x0 ;  /* 0x0000000000007b1d */ /* 0x000fec0000010000 */
[----:B------:R-:W-:Y:S04]  /*15f0*/  LDS R73, [R31] ;  /* 0x000000001f497984 */ /* 0x000fe80000000800 */
[----:B------:R-:W0:Y:S04]  /*1600*/  LDS R74, [R31+0x4] ;  /* 0x000004001f4a7984 */ /* 0x000e280000000800 */
        /* <DEDUP_REMOVED lines=12> */
[----:B-1----:R-:W-:-:S03]  /*16d0*/  IMAD.IADD R75, R75, 0x1, R74 ;  /* 0x000000014b4b7824 */ /* 0x002fc600078e024a */
[----:B------:R-:W1:Y:S01]  /*16e0*/  LDS R86, [R31+0x34] ;  /* 0x000034001f567984 */ /* 0x000e620000000800 */
[----:B--2---:R-:W-:-:S03]  /*16f0*/  IMAD.IADD R76, R76, 0x1, R75 ;  /* 0x000000014c4c7824 */ /* 0x004fc600078e024b */
[----:B------:R-:W2:Y:S01]  /*1700*/  LDS R87, [R31+0x38] ;  /* 0x000038001f577984 */ /* 0x000ea20000000800 */
[----:B---3--:R-:W-:-:S03]  /*1710*/  IMAD.IADD R77, R77, 0x1, R76 ;  /* 0x000000014d4d7824 */ /* 0x008fc600078e024c */
[----:B------:R-:W3:Y:S01]  /*1720*/  LDS R88, [R31+0x3c] ;  /* 0x00003c001f587984 */ /* 0x000ee20000000800 */
[----:B----4-:R-:W-:-:S03]  /*1730*/  IMAD.IADD R78, R78, 0x1, R77 ;  /* 0x000000014e4e7824 */ /* 0x010fc600078e024d */
[----:B------:R-:W4:Y:S01]  /*1740*/  LDS R89, [R31+0x40] ;  /* 0x000040001f597984 */ /* 0x000f220000000800 */
[----:B-----5:R-:W-:-:S03]  /*1750*/  IMAD.IADD R79, R79, 0x1, R78 ;  /* 0x000000014f4f7824 */ /* 0x020fc600078e024e */
[----:B------:R-:W5:Y:S01]  /*1760*/  LDS R90, [R31+0x44] ;  /* 0x000044001f5a7984 */ /* 0x000f620000000800 */
[----:B------:R-:W-:-:S03]  /*1770*/  IMAD.IADD R80, R80, 0x1, R79 ;  /* 0x0000000150507824 */ /* 0x000fc600078e024f */
        /* <DEDUP_REMOVED lines=29> */
[----:B------:R-:W-:-:S04]  /*1950*/  IMAD.IADD R95, R95, 0x1, R94 ;  /* 0x000000015f5f7824 */ /* 0x000fc800078e025e */
[----:B0-----:R-:W-:-:S04]  /*1960*/  IMAD.IADD R96, R96, 0x1, R95 ;  /* 0x0000000160607824 */ /* 0x001fc800078e025f */
[----:B-1----:R-:W-:-:S04]  /*1970*/  IMAD.IADD R97, R97, 0x1, R96 ;  /* 0x0000000161617824 */ /* 0x002fc800078e0260 */
[----:B--2---:R-:W-:-:S04]  /*1980*/  IMAD.IADD R98, R98, 0x1, R97 ;  /* 0x0000000162627824 */ /* 0x004fc800078e0261 */
[----:B---3--:R-:W-:-:S04]  /*1990*/  IMAD.IADD R99, R99, 0x1, R98 ;  /* 0x0000000163637824 */ /* 0x008fc800078e0262 */
[----:B----4-:R-:W-:-:S04]  /*19a0*/  IMAD.IADD R100, R100, 0x1, R99 ;  /* 0x0000000164647824 */ /* 0x010fc800078e0263 */
[----:B-----5:R-:W-:-:S04]  /*19b0*/  IMAD.IADD R101, R101, 0x1, R100 ;  /* 0x0000000165657824 */ /* 0x020fc800078e0264 */
[----:B------:R-:W-:-:S04]  /*19c0*/  IMAD.IADD R102, R102, 0x1, R101 ;  /* 0x0000000166667824 */ /* 0x000fc800078e0265 */
[----:B------:R-:W-:-:S04]  /*19d0*/  IMAD.IADD R103, R103, 0x1, R102 ;  /* 0x0000000167677824 */ /* 0x000fc800078e0266 */
[----:B------:R-:W-:-:S04]  /*19e0*/  IMAD.IADD R104, R104, 0x1, R103 ;  /* 0x0000000168687824 */ /* 0x000fc800078e0267 */
[----:B------:R-:W-:-:S05]  /*19f0*/  IMAD.IADD R106, R5, 0x1, R104 ;  /* 0x00000001056a7824 */ /* 0x000fca00078e0268 */
        /* <DEDUP_REMOVED lines=8> */
[----:B------:R-:W0:Y:S02]  /*1a80*/  SHFL.UP P0, R107, R108, 0x10, RZ ;  /* 0x060000006c6b7989 */ /* 0x000e2400000000ff */
[----:B0-----:R-:W-:Y:S01]  /*1a90*/  @P0 IMAD.IADD R107, R108, 0x1, R107 ;  /* 0x000000016c6b0824 */ /* 0x001fe200078e026b */
[----:B------:R-:W-:-:S03]  /*1aa0*/  ISETP.NE.AND P0, PT, R105, 0x1, PT ;  /* 0x000000016900780c */ /* 0x000fc60003f05270 */
[----:B------:R-:W-:Y:S01]  /*1ab0*/  IMAD.IADD R106, R107, 0x1, -R106 ;  /* 0x000000016b6a7824 */ /* 0x000fe200078e0a6a */
[----:B------:R-:W-:Y:S01]  /*1ac0*/  @!P1 STS [R32+0x8400], R107 ;  /* 0x0084006b20009388 */ /* 0x000fe20000000800 */
[----:B------:R-:W-:Y:S01]  /*1ad0*/  BAR.SYNC.DEFER_BLOCKING 0x0 ;  /* 0x0000000000007b1d */ /* 0x000fe20000010000 */
[----:B------:R-:W-:-:S05]  /*1ae0*/  ISETP.NE.AND P1, PT, R105, 0x4, PT ;  /* 0x000000046900780c */ /* 0x000fca0003f25270 */
[----:B------:R-:W0:Y:S04]  /*1af0*/  LDS.128 R4, [UR4+0x8400] ;  /* 0x00840004ff047984 */ /* 0x000e280008000c00 */
[----:B------:R-:W1:Y:S01]  /*1b00*/  LDS.128 R8, [UR4+0x8410] ;  /* 0x00841004ff087984 */ /* 0x000e620008000c00 */
[C---:B0-----:R-:W-:Y:S01]  /*1b10*/  SEL R35, R4.reuse, R35, !P0 ;  /* 0x0000002304237207 */ /* 0x041fe20004000000 */
[----:B------:R-:W-:Y:S01]  /*1b20*/  IMAD.IADD R5, R4, 0x1, R5 ;  /* 0x0000000104057824 */ /* 0x000fe200078e0205 */
[----:B------:R-:W-:-:S03]  /*1b30*/  ISETP.NE.AND P0, PT, R105, 0x2, PT ;  /* 0x000000026900780c */ /* 0x000fc60003f05270 */
[----:B------:R-:W-:Y:S01]  /*1b40*/  IMAD.IADD R6, R6, 0x1, R5 ;  /* 0x0000000106067824 */ /* 0x000fe200078e0205 */
[----:B------:R-:W-:Y:S02]  /*1b50*/  SEL R35, R5, R35, !P0 ;  /* 0x0000002305237207 */ /* 0x000fe40004000000 */
[----:B------:R-:W-:Y:S01]  /*1b60*/  ISETP.NE.AND P0, PT, R105, 0x3, PT ;  /* 0x000000036900780c */ /* 0x000fe20003f05270 */
[----:B------:R-:W-:-:S03]  /*1b70*/  IMAD.IADD R7, R7, 0x1, R6 ;  /* 0x0000000107077824 */ /* 0x000fc600078e0206 */
[----:B------:R-:W-:Y:S01]  /*1b80*/  SEL R35, R6, R35, !P0 ;  /* 0x0000002306237207 */ /* 0x000fe20004000000 */
[----:B-1----:R-:W-:Y:S01]  /*1b90*/  IMAD.IADD R8, R7, 0x1, R8 ;  /* 0x0000000107087824 */ /* 0x002fe200078e0208 */
[----:B------:R-:W-:Y:S02]  /*1ba0*/  ISETP.NE.AND P0, PT, R105, 0x5, PT ;  /* 0x000000056900780c */ /* 0x000fe40003f05270 */
[----:B------:R-:W-:Y:S01]  /*1bb0*/  SEL R35, R7, R35, !P1 ;  /* 0x0000002307237207 */ /* 0x000fe20004800000 */
[----:B------:R-:W-:Y:S01]  /*1bc0*/  IMAD.IADD R9, R9, 0x1, R8 ;  /* 0x0000000109097824 */ /* 0x000fe200078e0208 */
[----:B------:R-:W-:Y:S02]  /*1bd0*/  ISETP.NE.AND P1, PT, R23, RZ, PT ;  /* 0x000000ff1700720c */ /* 0x000fe40003f25270 */
[----:B------:R-:W-:Y:S01]  /*1be0*/  SEL R35, R8, R35, !P0 ;  /* 0x0000002308237207 */ /* 0x000fe20004000000 */
[----:B------:R-:W-:Y:S01]  /*1bf0*/  IMAD.IADD R10, R10, 0x1, R9 ;  /* 0x000000010a0a7824 */ /* 0x000fe200078e0209 */
[----:B------:R-:W-:-:S02]  /*1c00*/  ISETP.GT.U32.AND P0, PT, R0, 0x1f, PT ;  /* 0x0000001f0000780c */ /* 0x000fc40003f04070 */
[----:B------:R-:W-:Y:S01]  /*1c10*/  SEL R35, R9, R35, !P2 ;  /* 0x0000002309237207 */ /* 0x000fe20005000000 */
[----:B------:R-:W-:Y:S01]  /*1c20*/  IMAD.IADD R11, R11, 0x1, R10 ;  /* 0x000000010b0b7824 */ /* 0x000fe200078e020a */
[----:B------:R-:W-:Y:S02]  /*1c30*/  ISETP.GT.U32.OR P2, PT, R0, 0x1f, P1 ;  /* 0x0000001f0000780c */ /* 0x000fe40000f44470 */
[----:B------:R-:W-:Y:S02]  /*1c40*/  SEL R4, R106, RZ, P1 ;  /* 0x000000ff6a047207 */ /* 0x000fe40000800000 */
[----:B------:R-:W-:-:S05]  /*1c50*/  SEL R35, R10, R35, !P3 ;  /* 0x000000230a237207 */ /* 0x000fca0005800000 */
[----:B------:R-:W-:Y:S01]  /*1c60*/  @P0 IMAD.IADD R106, R35, 0x1, R4 ;  /* 0x00000001236a0824 */ /* 0x000fe200078e0204 */
[----:B------:R-:W-:-:S03]  /*1c70*/  ISETP.NE.AND P0, PT, R0, RZ, PT ;  /* 0x000000ff0000720c */ /* 0x000fc60003f05270 */
[----:B------:R-:W-:-:S05]  /*1c80*/  @!P2 IMAD.U32 R106, R11, 0x10000, RZ ;  /* 0x000100000b6aa824 */ /* 0x000fca00078e00ff */
[----:B------:R-:W-:Y:S01]  /*1c90*/  @!P2 STS [UR4+0x8428], R106 ;  /* 0x0084286aff00a988 */ /* 0x000fe20008000804 */
[----:B------:R-:W-:Y:S06]  /*1ca0*/  BAR.SYNC.DEFER_BLOCKING 0x0 ;  /* 0x0000000000007b1d */ /* 0x000fec0000010000 */
[----:B------:R-:W0:Y:S02]  /*1cb0*/  LDS R4, [UR4+0x8428] ;  /* 0x00842804ff047984 */ /* 0x000e240008000800 */
[----:B0-----:R-:W-:-:S05]  /*1cc0*/  SEL R5, R4, RZ, P0 ;  /* 0x000000ff04057207 */ /* 0x001fca0000000000 */
[----:B------:R-:W-:-:S04]  /*1cd0*/  IMAD.IADD R4, R5, 0x1, R106 ;  /* 0x0000000105047824 */ /* 0x000fc800078e026a */
[--C-:B------:R-:W-:Y:S01]  /*1ce0*/  IMAD.IADD R6, R73, 0x1, R4.reuse ;  /* 0x0000000149067824 */ /* 0x100fe200078e0204 */
[----:B------:R-:W-:Y:S01]  /*1cf0*/  STS [R31], R4 ;  /* 0x000000041f007388 */ /* 0x000fe20000000800 */
[--C-:B------:R-:W-:Y:S02]  /*1d00*/  IMAD.IADD R74, R74, 0x1, R4.reuse ;  /* 0x000000014a4a7824 */ /* 0x100fe400078e0204 */
[--C-:B------:R-:W-:Y:S01]  /*1d10*/  IMAD.IADD R8, R75, 0x1, R4.reuse ;  /* 0x000000014b087824 */ /* 0x100fe200078e0204 */
[----:B------:R-:W-:Y:S01]  /*1d20*/  STS [R31+0x4], R6 ;  /* 0x000004061f007388 */ /* 0x000fe20000000800 */
[--C-:B------:R-:W-:Y:S02]  /*1d30*/  IMAD.IADD R76, R76, 0x1, R4.reuse ;  /* 0x000000014c4c7824 */ /* 0x100fe400078e0204 */
[--C-:B------:R-:W-:Y:S01]  /*1d40*/  IMAD.IADD R10, R77, 0x1, R4.reuse ;  /* 0x000000014d0a7824 */ /* 0x100fe200078e0204 */
[----:B------:R-:W-:Y:S01]  /*1d50*/  STS [R31+0x8], R74 ;  /* 0x0000084a1f007388 */ /* 0x000fe20000000800 */
[----:B------:R-:W-:-:S02]  /*1d60*/  IMAD.IADD R78, R78, 0x1, R4 ;  /* 0x000000014e4e7824 */ /* 0x000fc400078e0204 */
[--C-:B------:R-:W-:Y:S01]  /*1d70*/  IMAD.IADD R106, R79, 0x1, R4.reuse ;  /* 0x000000014f6a7824 */ /* 0x100fe200078e0204 */
[----:B------:R-:W-:Y:S01]  /*1d80*/  STS [R31+0xc], R8 ;  /* 0x00000c081f007388 */ /* 0x000fe20000000800 */
        /* <DEDUP_REMOVED lines=36> */
[----:B------:R-:W-:-:S03]  /*1fd0*/  IMAD.IADD R104, R104, 0x1, R4 ;  /* 0x0000000168687824 */ /* 0x000fc600078e0204 */
[----:B------:R-:W-:Y:S04]  /*1fe0*/  STS [R31+0x40], R88 ;  /* 0x000040581f007388 */ /* 0x000fe80000000800 */
        /* <DEDUP_REMOVED lines=15> */
[----:B------:R-:W-:Y:S01]  /*20e0*/  STS [R31+0x80], R104 ;  /* 0x000080681f007388 */ /* 0x000fe20000000800 */
[----:B------:R-:W-:Y:S06]  /*20f0*/  BAR.SYNC.DEFER_BLOCKING 0x0 ;  /* 0x0000000000007b1d */ /* 0x000fec0000010000 */
[----:B------:R-:W0:Y:S04]  /*2100*/  LDS.U16 R5, [R36] ;  /* 0x0000000024057984 */ /* 0x000e280000000400 */
[----:B------:R-:W1:Y:S04]  /*2110*/  LDS.U16 R37, [R37] ;  /* 0x0000000025257984 */ /* 0x000e680000000400 */
[----:B------:R-:W2:Y:S04]  /*2120*/  LDS.U16 R39, [R39] ;  /* 0x0000000027277984 */ /* 0x000ea80000000400 */
[----:B------:R-:W3:Y:S04]  /*2130*/  LDS.U16 R41, [R41] ;  /* 0x0000000029297984 */ /* 0x000ee80000000400 */
[----:B------:R-:W4:Y:S04]  /*2140*/  LDS.U16 R43, [R43] ;  /* 0x000000002b2b7984 */ /* 0x000f280000000400 */
[----:B------:R-:W5:Y:S04]  /*2150*/  LDS.U16 R45, [R45] ;  /* 0x000000002d2d7984 */ /* 0x000f680000000400 */
[----:B------:R-:W5:Y:S04]  /*2160*/  LDS.U16 R47, [R47] ;  /* 0x000000002f2f7984 */ /* 0x000f680000000400 */
[----:B------:R-:W5:Y:S04]  /*2170*/  LDS.U16 R49, [R49] ;  /* 0x0000000031317984 */ /* 0x000f680000000400 */
[----:B------:R-:W5:Y:S04]  /*2180*/  LDS.U16 R51, [R51] ;  /* 0x0000000033337984 */ /* 0x000f680000000400 */
[----:B------:R-:W5:Y:S04]  /*2190*/  LDS.U16 R53, [R53] ;  /* 0x0000000035357984 */ /* 0x000f680000000400 */
[----:B------:R-:W5:Y:S01]  /*21a0*/  LDS.U16 R55, [R55] ;  /* 0x0000000037377984 */ /* 0x000f620000000400 */
[----:B0-----:R-:W-:-:S03]  /*21b0*/  IMAD.IADD R5, R34, 0x1, R5 ;  /* 0x0000000122057824 */ /* 0x001fc600078e0205 */
[----:B------:R-:W0:Y:S01]  /*21c0*/  LDS.U16 R57, [R57] ;  /* 0x0000000039397984 */ /* 0x000e220000000400 */
[----:B-1----:R-:W-:-:S03]  /*21d0*/  IMAD.IADD R37, R38, 0x1, R37 ;  /* 0x0000000126257824 */ /* 0x002fc600078e0225 */
[----:B------:R-:W1:Y:S01]  /*21e0*/  LDS.U16 R59, [R59] ;  /* 0x000000003b3b7984 */ /* 0x000e620000000400 */
[----:B--2---:R-:W-:-:S03]  /*21f0*/  IMAD.IADD R39, R40, 0x1, R39 ;  /* 0x0000000128277824 */ /* 0x004fc600078e0227 */
[----:B------:R-:W2:Y:S01]  /*2200*/  LDS.U16 R61, [R61] ;  /* 0x000000003d3d7984 */ /* 0x000ea20000000400 */
[----:B---3--:R-:W-:-:S03]  /*2210*/  IMAD.IADD R41, R42, 0x1, R41 ;  /* 0x000000012a297824 */ /* 0x008fc600078e0229 */
[----:B------:R-:W3:Y:S01]  /*2220*/  LDS.U16 R63, [R63] ;  /* 0x000000003f3f7984 */ /* 0x000ee20000000400 */
[----:B----4-:R-:W-:-:S03]  /*2230*/  IMAD.IADD R43, R44, 0x1, R43 ;  /* 0x000000012c2b7824 */ /* 0x010fc600078e022b */
[----:B------:R-:W4:Y:S01]  /*2240*/  LDS.U16 R65, [R65] ;  /* 0x0000000041417984 */ /* 0x000f220000000400 */
[----:B-----5:R-:W-:-:S03]  /*2250*/  IMAD.IADD R45, R46, 0x1, R45 ;  /* 0x000000012e2d7824 */ /* 0x020fc600078e022d */
[----:B------:R-:W5:Y:S01]  /*2260*/  LDS.U16 R67, [R67] ;  /* 0x0000000043437984 */ /* 0x000f620000000400 */
[----:B------:R-:W-:-:S03]  /*2270*/  IMAD.IADD R47, R48, 0x1, R47 ;  /* 0x00000001302f7824 */ /* 0x000fc600078e022f */
[----:B------:R-:W5:Y:S01]  /*2280*/  LDS.U16 R69, [R69] ;  /* 0x0000000045457984 */ /* 0x000f620000000400 */
[----:B------:R-:W-:-:S03]  /*2290*/  IMAD.IADD R49, R50, 0x1, R49 ;  /* 0x0000000132317824 */ /* 0x000fc600078e0231 */
[----:B------:R-:W5:Y:S01]  /*22a0*/  LDS.U16 R71, [R71] ;  /* 0x0000000047477984 */ /* 0x000f620000000400 */
[----:B------:R-:W-:Y:S02]  /*22b0*/  IMAD.IADD R51, R52, 0x1, R51 ;  /* 0x0000000134337824 */ /* 0x000fe400078e0233 */
[----:B------:R-:W-:Y:S02]  /*22c0*/  IMAD.IADD R53, R54, 0x1, R53 ;  /* 0x0000000136357824 */ /* 0x000fe400078e0235 */
[----:B------:R-:W-:Y:S02]  /*22d0*/  IMAD.IADD R55, R56, 0x1, R55 ;  /* 0x0000000138377824 */ /* 0x000fe400078e0237 */
[----:B0-----:R-:W-:Y:S02]  /*22e0*/  IMAD.IADD R57, R58, 0x1, R57 ;  /* 0x000000013a397824 */ /* 0x001fe400078e0239 */
[----:B-1----:R-:W-:Y:S02]  /*22f0*/  IMAD.IADD R59, R60, 0x1, R59 ;  /* 0x000000013c3b7824 */ /* 0x002fe400078e023b */
[----:B--2---:R-:W-:-:S02]  /*2300*/  IMAD.IADD R61, R62, 0x1, R61 ;  /* 0x000000013e3d7824 */ /* 0x004fc400078e023d */
[----:B---3--:R-:W-:Y:S02]  /*2310*/  IMAD.IADD R63, R64, 0x1, R63 ;  /* 0x00000001403f7824 */ /* 0x008fe400078e023f */
[----:B----4-:R-:W-:Y:S02]  /*2320*/  IMAD.IADD R65, R66, 0x1, R65 ;  /* 0x0000000142417824 */ /* 0x010fe400078e0241 */
[----:B-----5:R-:W-:Y:S02]  /*2330*/  IMAD.IADD R67, R68, 0x1, R67 ;  /* 0x0000000144437824 */ /* 0x020fe400078e0243 */
[----:B------:R-:W-:Y:S02]  /*2340*/  IMAD.IADD R69, R70, 0x1, R69 ;  /* 0x0000000146457824 */ /* 0x000fe400078e0245 */
[----:B------:R-:W-:Y:S01]  /*2350*/  IMAD.IADD R71, R72, 0x1, R71 ;  /* 0x0000000148477824 */ /* 0x000fe200078e0247 */
[----:B------:R-:W-:Y:S06]  /*2360*/  BAR.SYNC.DEFER_BLOCKING 0x0 ;  /* 0x0000000000007b1d */ /* 0x000fec0000010000 */
[----:B------:R-:W-:Y:S05]  /*2370*/  BRA.U UP0, `(.L_x_216) ;  /* 0x0000000100f87547 */ /* 0x000fea000b800000 */
[----:B------:R-:W-:Y:S01]  /*2380*/  LEA R5, R5, UR4, 0x2 ;  /* 0x0000000405057c11 */ /* 0x000fe2000f8e10ff */
[----:B------:R-:W-:Y:S01]  /*2390*/  UIADD3 UR8, UPT, UPT, UR8, 0x6, URZ ;  /* 0x0000000608087890 */ /* 0x000fe2000fffe0ff */
[----:B------:R-:W-:Y:S01]  /*23a0*/  LEA R4, R37, UR4, 0x2 ;  /* 0x0000000425047c11 */ /* 0x000fe2000f8e10ff */
[----:B------:R-:W-:Y:S01]  /*23b0*/  UIADD3 UR5, UPT, UPT, UR5, -0x6, URZ ;  /* 0xfffffffa05057890 */ /* 0x000fe2000fffe0ff */
[----:B------:R-:W-:Y:S01]  /*23c0*/  LEA R7, R39, UR4, 0x2 ;  /* 0x0000000427077c11 */ /* 0x000fe2000f8e10ff */
[----:B------:R0:W-:Y:S01]  /*23d0*/  STS [R5], R2 ;  /* 0x0000000205007388 */ /* 0x0001e20000000800 */
[----:B------:R-:W-:Y:S02]  /*23e0*/  LEA R6, R41, UR4, 0x2 ;  /* 0x0000000429067c11 */ /* 0x000fe4000f8e10ff */
[----:B------:R-:W-:Y:S01]  /*23f0*/  LEA R9, R43, UR4, 0x2 ;  /* 0x000000042b097c11 */ /* 0x000fe2000f8e10ff */
[----:B------:R1:W-:Y:S01]  /*2400*/  STS [R4], R3 ;  /* 0x0000000304007388 */ /* 0x0003e20000000800 */
[----:B------:R-:W-:-:S02]  /*2410*/  LEA R8, R45, UR4, 0x2 ;  /* 0x000000042d087c11 */ /* 0x000fc4000f8e10ff */
[----:B------:R-:W-:Y:S01]  /*2420*/  LEA R11, R47, UR4, 0x2 ;  /* 0x000000042f0b7c11 */ /* 0x000fe2000f8e10ff */
[----:B------:R2:W-:Y:S01]  /*2430*/  STS [R7], R12 ;  /* 0x0000000c07007388 */ /* 0x0005e20000000800 */
[----:B------:R-:W-:Y:S02]  /*2440*/  LEA R10, R49, UR4, 0x2 ;  /* 0x00000004310a7c11 */ /* 0x000fe4000f8e10ff */
[----:B0-----:R-:W-:Y:S01]  /*2450*/  LEA R5, R51, UR4, 0x2 ;  /* 0x0000000433057c11 */ /* 0x001fe2000f8e10ff */
[----:B------:R0:W-:Y:S01]  /*2460*/  STS [R6], R13 ;  /* 0x0000000d06007388 */ /* 0x0001e20000000800 */
[----:B------:R-:W-:Y:S02]  /*2470*/  LEA R2, R53, UR4, 0x2 ;  /* 0x0000000435027c11 */ /* 0x000fe4000f8e10ff */
[----:B-1----:R-:W-:Y:S01]  /*2480*/  LEA R3, R55, UR4, 0x2 ;  /* 0x0000000437037c11 */ /* 0x002fe2000f8e10ff */
[----:B------:R1:W-:Y:S01]  /*2490*/  STS [R9], R14 ;  /* 0x0000000e09007388 */ /* 0x0003e20000000800 */
[----:B------:R-:W-:-:S02]  /*24a0*/  LEA R4, R57, UR4, 0x2 ;  /* 0x0000000439047c11 */ /* 0x000fc4000f8e10ff */
[----:B--2---:R-:W-:Y:S01]  /*24b0*/  LEA R7, R59, UR4, 0x2 ;  /* 0x000000043b077c11 */ /* 0x004fe2000f8e10ff */
[----:B------:R2:W-:Y:S01]  /*24c0*/  STS [R8], R15 ;  /* 0x0000000f08007388 */ /* 0x0005e20000000800 */
[----:B0-----:R-:W-:-:S03]  /*24d0*/  LEA R6, R63, UR4, 0x2 ;  /* 0x000000043f067c11 */ /* 0x001fc6000f8e10ff */
[----:B------:R0:W-:Y:S01]  /*24e0*/  STS [R11], R16 ;  /* 0x000000100b007388 */ /* 0x0001e20000000800 */
[----:B-1----:R-:W-:-:S03]  /*24f0*/  LEA R9, R61, UR4, 0x2 ;  /* 0x000000043d097c11 */ /* 0x002fc6000f8e10ff */
[----:B------:R-:W-:Y:S01]  /*2500*/  STS [R10], R17 ;  /* 0x000000110a007388 */ /* 0x000fe20000000800 */
[----:B--2---:R-:W-:-:S03]  /*2510*/  LEA R8, R67, UR4, 0x2 ;  /* 0x0000000443087c11 */ /* 0x004fc6000f8e10ff */
[----:B------:R1:W-:Y:S01]  /*2520*/  STS [R5], R18 ;  /* 0x0000001205007388 */ /* 0x0003e20000000800 */
[----:B0-----:R-:W-:-:S03]  /*2530*/  LEA R11, R65, UR4, 0x2 ;  /* 0x00000004410b7c11 */ /* 0x001fc6000f8e10ff */
[----:B------:R0:W-:Y:S04]  /*2540*/  STS [R2], R19 ;  /* 0x0000001302007388 */ /* 0x0001e80000000800 */
[----:B------:R2:W-:Y:S01]  /*2550*/  STS [R3], R20 ;  /* 0x0000001403007388 */ /* 0x0005e20000000800 */
[----:B-1----:R-:W-:-:S03]  /*2560*/  LEA R5, R69, UR4, 0x2 ;  /* 0x0000000445057c11 */ /* 0x002fc6000f8e10ff */
[----:B------:R2:W-:Y:S01]  /*2570*/  STS [R4], R21 ;  /* 0x0000001504007388 */ /* 0x0005e20000000800 */
[----:B0-----:R-:W-:-:S03]  /*2580*/  LEA R19, R71, UR4, 0x2 ;  /* 0x0000000447137c11 */ /* 0x001fc6000f8e10ff */
[----:B------:R2:W-:Y:S04]  /*2590*/  STS [R7], R22 ;  /* 0x0000001607007388 */ /* 0x0005e80000000800 */
[----:B------:R2:W-:Y:S04]  /*25a0*/  STS [R9], R24 ;  /* 0x0000001809007388 */ /* 0x0005e80000000800 */
[----:B------:R2:W-:Y:S04]  /*25b0*/  STS [R6], R25 ;  /* 0x0000001906007388 */ /* 0x0005e80000000800 */
[----:B------:R2:W-:Y:S04]  /*25c0*/  STS [R11], R26 ;  /* 0x0000001a0b007388 */ /* 0x0005e80000000800 */
[----:B------:R2:W-:Y:S04]  /*25d0*/  STS [R8], R27 ;  /* 0x0000001b08007388 */ /* 0x0005e80000000800 */
[----:B------:R2:W-:Y:S04]  /*25e0*/  STS [R5], R28 ;  /* 0x0000001c05007388 */ /* 0x0005e80000000800 */
[----:B------:R2:W-:Y:S01]  /*25f0*/  STS [R19], R30 ;  /* 0x0000001e13007388 */ /* 0x0005e20000000800 */
[----:B------:R-:W-:Y:S06]  /*2600*/  BAR.SYNC.DEFER_BLOCKING 0x0 ;  /* 0x0000000000007b1d */ /* 0x000fec0000010000 */
[----:B------:R2:W0:Y:S04]  /*2610*/  LDS R2, [R33] ;  /* 0x0000000021027984 */ /* 0x0004280000000800 */
[----:B------:R2:W1:Y:S04]  /*2620*/  LDS R3, [R33+0x4] ;  /* 0x0000040021037984 */ /* 0x0004680000000800 */
[----:B------:R2:W3:Y:S04]  /*2630*/  LDS R12, [R33+0x8] ;  /* 0x00000800210c7984 */ /* 0x0004e80000000800 */
[----:B------:R2:W4:Y:S04]  /*2640*/  LDS R13, [R33+0xc] ;  /* 0x00000c00210d7984 */ /* 0x0005280000000800 */
[----:B------:R2:W0:Y:S04]  /*2650*/  LDS R14, [R33+0x10] ;  /* 0x00001000210e7984 */ /* 0x0004280000000800 */
        /* <DEDUP_REMOVED lines=13> */
[----:B------:R2:W0:Y:S01]  /*2730*/  LDS R30, [R33+0x48] ;  /* 0x00004800211e7984 */ /* 0x0004220000000800 */
[----:B------:R-:W-:Y:S06]  /*2740*/  BAR.SYNC.DEFER_BLOCKING 0x0 ;  /* 0x0000000000007b1d */ /* 0x000fec0000010000 */
[----:B-1-34-:R-:W-:Y:S05]  /*2750*/  BRA `(.L_x_217) ;  /* 0xffffffdc00f87947 */ /* 0x01afea000383ffff */
.L_x_216:
[----:B------:R-:W-:Y:S01]  /*2760*/  LEA R5, R5, UR4, 0x2 ;  /* 0x0000000405057c11 */ /* 0x000fe2000f8e10ff */
[C---:B------:R-:W-:Y:S01]  /*2770*/  IMAD R33, R0.reuse, -0x48, R33 ;  /* 0xffffffb800217824 */ /* 0x040fe200078e0221 */
[----:B------:R-:W-:Y:S01]  /*2780*/  LEA R4, R37, UR4, 0x2 ;  /* 0x0000000425047c11 */ /* 0x000fe2000f8e10ff */
[----:B------:R-:W-:Y:S01]  /*2790*/  VIADD R11, R0, 0x300 ;  /* 0x00000300000b7836 */ /* 0x000fe20000000000 */
[----:B------:R-:W-:Y:S01]  /*27a0*/  LEA R39, R39, UR4, 0x2 ;  /* 0x0000000427277c11 */ /* 0x000fe2000f8e10ff */
[----:B------:R0:W-:Y:S01]  /*27b0*/  STS [R5], R2 ;  /* 0x0000000205007388 */ /* 0x0001e20000000800 */
[----:B------:R-:W-:Y:S02]  /*27c0*/  LEA R6, R41, UR4, 0x2 ;  /* 0x0000000429067c11 */ /* 0x000fe4000f8e10ff */
[----:B------:R-:W-:Y:S01]  /*27d0*/  LEA R43, R43, UR4, 0x2 ;  /* 0x000000042b2b7c11 */ /* 0x000fe2000f8e10ff */
[----:B------:R1:W-:Y:S01]  /*27e0*/  STS [R4], R3 ;  /* 0x0000000304007388 */ /* 0x0003e20000000800 */
[----:B------:R-:W-:-:S02]  /*27f0*/  LEA R8, R45, UR4, 0x2 ;  /* 0x000000042d087c11 */ /* 0x000fc4000f8e10ff */
[----:B------:R-:W-:Y:S01]  /*2800*/  LEA R47, R47, UR4, 0x2 ;  /* 0x000000042f2f7c11 */ /* 0x000fe2000f8e10ff */
[----:B------:R-:W-:Y:S01]  /*2810*/  STS [R39], R12 ;  /* 0x0000000c27007388 */ /* 0x000fe20000000800 */
[----:B------:R-:W-:Y:S02]  /*2820*/  LEA R10, R49, UR4, 0x2 ;  /* 0x00000004310a7c11 */ /* 0x000fe4000f8e10ff */
[----:B------:R-:W-:Y:S01]  /*2830*/  LEA R51, R51, UR4, 0x2 ;  /* 0x0000000433337c11 */ /* 0x000fe2000f8e10ff */
[----:B------:R2:W-:Y:S01]  /*2840*/  STS [R6], R13 ;  /* 0x0000000d06007388 */ /* 0x0005e20000000800 */
[----:B0-----:R-:W-:Y:S02]  /*2850*/  LEA R2, R53, UR4, 0x2 ;  /* 0x0000000435027c11 */ /* 0x001fe4000f8e10ff */
[----:B------:R-:W-:Y:S01]  /*2860*/  LEA R55, R55, UR4, 0x2 ;  /* 0x0000000437377c11 */ /* 0x000fe2000f8e10ff */
[----:B------:R0:W-:Y:S01]  /*2870*/  STS [R43], R14 ;  /* 0x0000000e2b007388 */ /* 0x0001e20000000800 */
[----:B-1----:R-:W-:-:S02]  /*2880*/  LEA R4, R57, UR4, 0x2 ;  /* 0x0000000439047c11 */ /* 0x002fc4000f8e10ff */
[----:B------:R-:W-:Y:S01]  /*2890*/  LEA R59, R59, UR4, 0x2 ;  /* 0x000000043b3b7c11 */ /* 0x000fe2000f8e10ff */
[----:B------:R1:W-:Y:S01]  /*28a0*/  STS [R8], R15 ;  /* 0x0000000f08007388 */ /* 0x0003e20000000800 */
[----:B------:R-:W-:Y:S01]  /*28b0*/  LEA R61, R61, UR4, 0x2 ;  /* 0x000000043d3d7c11 */ /* 0x000fe2000f8e10ff */
[C---:B--2---:R-:W-:Y:S01]  /*28c0*/  VIADD R13, R0.reuse, 0x500 ;  /* 0x00000500000d7836 */ /* 0x044fe20000000000 */
[----:B------:R-:W-:Y:S01]  /*28d0*/  LEA R6, R63, UR4, 0x2 ;  /* 0x000000043f067c11 */ /* 0x000fe2000f8e10ff */
[----:B------:R-:W-:Y:S01]  /*28e0*/  STS [R47], R16 ;  /* 0x000000102f007388 */ /* 0x000fe20000000800 */
[----:B------:R-:W-:Y:S01]  /*28f0*/  LEA R65, R65, UR4, 0x2 ;  /* 0x0000000441417c11 */ /* 0x000fe2000f8e10ff */
[C---:B0-----:R-:W-:Y:S01]  /*2900*/  VIADD R14, R0.reuse, 0x700 ;  /* 0x00000700000e7836 */ /* 0x041fe20000000000 */
[----:B------:R-:W-:Y:S01]  /*2910*/  LEA R69, R69, UR4, 0x2 ;  /* 0x0000000445457c11 */ /* 0x000fe2000f8e10ff */
[----:B------:R0:W-:Y:S01]  /*2920*/  STS [R10], R17 ;  /* 0x000000110a007388 */ /* 0x0001e20000000800 */
[----:B------:R-:W-:Y:S01]  /*2930*/  LEA R71, R71, UR4, 0x2 ;  /* 0x0000000447477c11 */ /* 0x000fe2000f8e10ff */
[C---:B-1----:R-:W-:Y:S01]  /*2940*/  VIADD R8, R0.reuse, 0x100 ;  /* 0x0000010000087836 */ /* 0x042fe20000000000 */
[C---:B------:R-:W-:Y:S01]  /*2950*/  LOP3.LUT R12, R0.reuse, 0x400, RZ, 0xfc, !PT ;  /* 0x00000400000c7812 */ /* 0x040fe200078efcff */
[----:B------:R1:W-:Y:S04]  /*2960*/  STS [R51], R18 ;  /* 0x0000001233007388 */ /* 0x0003e80000000800 */
[----:B------:R2:W-:Y:S01]  /*2970*/  STS [R2], R19 ;  /* 0x0000001302007388 */ /* 0x0005e20000000800 */
[----:B0-----:R-:W-:Y:S01]  /*2980*/  LEA R10, R67, UR4, 0x2 ;  /* 0x00000004430a7c11 */ /* 0x001fe2000f8e10ff */
[----:B------:R-:W0:Y:S02]  /*2990*/  LDCU UR4, c[0x0][0x3a0] ;  /* 0x00007400ff0477ac */ /* 0x000e240008000800 */
[----:B------:R3:W-:Y:S01]  /*29a0*/  STS [R55], R20 ;  /* 0x0000001437007388 */ /* 0x0007e20000000800 */
[----:B-1----:R-:W-:-:S03]  /*29b0*/  VIADD R18, R0, 0xa00 ;  /* 0x00000a0000127836 */ /* 0x002fc60000000000 */
[----:B------:R-:W-:Y:S01]  /*29c0*/  STS [R4], R21 ;  /* 0x0000001504007388 */ /* 0x000fe20000000800 */
[----:B--2---:R-:W1:Y:S03]  /*29d0*/  LDC.64 R2, c[0x0][0x388] ;  /* 0x0000e200ff027b82 */ /* 0x004e660000000a00 */
[----:B------:R-:W-:Y:S01]  /*29e0*/  STS [R59], R22 ;  /* 0x000000163b007388 */ /* 0x000fe20000000800 */
[----:B---3--:R-:W-:-:S03]  /*29f0*/  VIADD R20, R0, 0xb00 ;  /* 0x00000b0000147836 */ /* 0x008fc60000000000 */
[----:B------:R-:W-:Y:S04]  /*2a00*/  STS [R61], R24 ;  /* 0x000000183d007388 */ /* 0x000fe80000000800 */
[----:B------:R-:W-:Y:S01]  /*2a10*/  STS [R6], R25 ;  /* 0x0000001906007388 */ /* 0x000fe20000000800 */
[----:B0-----:R-:W-:Y:S02]  /*2a20*/  ISETP.GE.U32.AND P1, PT, R8, UR4, PT ;  /* 0x0000000408007c0c */ /* 0x001fe4000bf26070 */
[----:B------:R-:W-:Y:S01]  /*2a30*/  ISETP.GE.U32.AND P3, PT, R11, UR4, PT ;  /* 0x000000040b007c0c */ /* 0x000fe2000bf66070 */
[----:B------:R-:W-:Y:S01]  /*2a40*/  STS [R65], R26 ;  /* 0x0000001a41007388 */ /* 0x000fe20000000800 */
[----:B------:R-:W-:Y:S01]  /*2a50*/  ISETP.GE.U32.AND P5, PT, R13, UR4, PT ;  /* 0x000000040d007c0c */ /* 0x000fe2000bfa6070 */
[----:B------:R-:W-:Y:S01]  /*2a60*/  VIADD R13, R0, 0x600 ;  /* 0x00000600000d7836 */ /* 0x000fe20000000000 */
[----:B------:R-:W-:Y:S01]  /*2a70*/  ISETP.GE.U32.AND P4, PT, R12, UR4, PT ;  /* 0x000000040c007c0c */ /* 0x000fe2000bf86070 */
[----:B------:R0:W-:Y:S01]  /*2a80*/  STS [R10], R27 ;  /* 0x0000001b0a007388 */ /* 0x0001e20000000800 */
[----:B------:R-:W-:-:S02]  /*2a90*/  ISETP.GE.U32.AND P0, PT, R14, UR4, PT ;  /* 0x000000040e007c0c */ /* 0x000fc4000bf06070 */
[----:B------:R-:W-:Y:S01]  /*2aa0*/  ISETP.GE.U32.AND P6, PT, R13, UR4, PT ;  /* 0x000000040d007c0c */ /* 0x000fe2000bfc6070 */
[----:B------:R-:W-:Y:S01]  /*2ab0*/  STS [R69], R28 ;  /* 0x0000001c45007388 */ /* 0x000fe20000000800 */
[C---:B------:R-:W-:Y:S01]  /*2ac0*/  LOP3.LUT R14, R0.reuse, 0x800, RZ, 0xfc, !PT ;  /* 0x00000800000e7812 */ /* 0x040fe200078efcff */
[C---:B-1----:R-:W-:Y:S02]  /*2ad0*/  IMAD.WIDE.U32 R2, R0.reuse, 0x4, R2 ;  /* 0x0000000400027825 */ /* 0x042fe400078e0002 */
[----:B------:R-:W-:Y:S02]  /*2ae0*/  STS [R71], R30 ;  /* 0x0000001e47007388 */ /* 0x000fe40000000800 */
[----:B0-----:R-:W-:Y:S01]  /*2af0*/  VIADD R10, R0, 0x200 ;  /* 0x00000200000a7836 */ /* 0x001fe20000000000 */
[----:B------:R-:W-:Y:S04]  /*2b00*/  BAR.SYNC.DEFER_BLOCKING 0x0 ;  /* 0x0000000000007b1d */ /* 0x000fe80000010000 */
[----:B------:R-:W-:-:S02]  /*2b10*/  ISETP.GE.U32.AND P2, PT, R10, UR4, PT ;  /* 0x000000040a007c0c */ /* 0x000fc4000bf46070 */
[----:B------:R-:W0:Y:S04]  /*2b20*/  LDS R4, [R33+0x400] ;  /* 0x0004000021047984 */ /* 0x000e280000000800 */
[----:B------:R-:W1:Y:S04]  /*2b30*/  LDS R5, [R33+0x800] ;  /* 0x0008000021057984 */ /* 0x000e680000000800 */
[----:B------:R-:W2:Y:S04]  /*2b40*/  LDS R6, [R33+0xc00] ;  /* 0x000c000021067984 */ /* 0x000ea80000000800 */
[----:B------:R-:W3:Y:S04]  /*2b50*/  LDS R7, [R33+0x1000] ;  /* 0x0010000021077984 */ /* 0x000ee80000000800 */
[----:B------:R-:W-:Y:S04]  /*2b60*/  LDS R8, [R33+0x1400] ;  /* 0x0014000021087984 */ /* 0x000fe80000000800 */
[----:B------:R-:W4:Y:S04]  /*2b70*/  LDS R9, [R33+0x1800] ;  /* 0x0018000021097984 */ /* 0x000f280000000800 */
[----:B------:R-:W-:Y:S04]  /*2b80*/  LDS R10, [R33+0x1c00] ;  /* 0x001c0000210a7984 */ /* 0x000fe80000000800 */
[----:B------:R-:W-:Y:S04]  /*2b90*/  LDS R12, [R33+0x2400] ;  /* 0x00240000210c7984 */ /* 0x000fe80000000800 */
[----:B------:R-:W5:Y:S04]  /*2ba0*/  LDS R11, [R33+0x2000] ;  /* 0x00200000210b7984 */ /* 0x000f680000000800 */
[----:B------:R-:W-:Y:S01]  /*2bb0*/  LDS R16, [R33+0x4400] ;  /* 0x0044000021107984 */ /* 0x000fe20000000800 */
[----:B0-----:R-:W-:-:S03]  /*2bc0*/  @!P1 LOP3.LUT R13, R4, 0x80000000, RZ, 0x3c, !PT ;  /* 0x80000000040d9812 */ /* 0x001fc600078e3cff */
[----:B------:R-:W0:Y:S01]  /*2bd0*/  LDS R4, [R33+0x2800] ;  /* 0x0028000021047984 */ /* 0x000e220000000800 */
[----:B-1----:R-:W-:-:S03]  /*2be0*/  @!P2 LOP3.LUT R15, R5, 0x80000000, RZ, 0x3c, !PT ;  /* 0x80000000050fa812 */ /* 0x002fc600078e3cff */
[----:B------:R-:W1:Y:S01]  /*2bf0*/  LDS R5, [R33+0x2c00] ;  /* 0x002c000021057984 */ /* 0x000e620000000800 */
[----:B--2---:R-:W-:-:S03]  /*2c00*/  @!P3 LOP3.LUT R17, R6, 0x80000000, RZ, 0x3c, !PT ;  /* 0x800000000611b812 */ /* 0x004fc600078e3cff */
[----:B------:R-:W-:Y:S01]  /*2c10*/  @!P2 STG.E desc[UR10][R2.64+0x800], R15 ;  /* 0x0008000f0200a986 */ /* 0x000fe2000c10190a */
[----:B------:R-:W-:Y:S02]  /*2c20*/  ISETP.GE.U32.AND P2, PT, R0, UR4, PT ;  /* 0x0000000400007c0c */ /* 0x000fe4000bf46070 */
[----:B---3--:R-:W-:Y:S01]  /*2c30*/  @!P4 LOP3.LUT R19, R7, 0x80000000, RZ, 0x3c, !PT ;  /* 0x800000000713c812 */ /* 0x008fe200078e3cff */
[----:B------:R-:W2:Y:S04]  /*2c40*/  LDS R6, [R33+0x3000] ;  /* 0x0030000021067984 */ /* 0x000ea80000000800 */
[----:B------:R-:W-:Y:S01]  /*2c50*/  @!P1 STG.E desc[UR10][R2.64+0x400], R13 ;  /* 0x0004000d02009986 */ /* 0x000fe2000c10190a */
[----:B------:R-:W-:Y:S01]  /*2c60*/  ISETP.GE.U32.AND P1, PT, R14, UR4, PT ;  /* 0x000000040e007c0c */ /* 0x000fe2000bf26070 */
[----:B------:R-:W-:Y:S01]  /*2c70*/  VIADD R14, R0, 0x900 ;  /* 0x00000900000e7836 */ /* 0x000fe20000000000 */
[----:B----4-:R-:W-:Y:S01]  /*2c80*/  @!P6 LOP3.LUT R9, R9, 0x80000000, RZ, 0x3c, !PT ;  /* 0x800000000909e812 */ /* 0x010fe200078e3cff */
[----:B------:R3:W-:Y:S03]  /*2c90*/  @!P3 STG.E desc[UR10][R2.64+0xc00], R17 ;  /* 0x000c00110200b986 */ /* 0x0007e6000c10190a */
[----:B------:R-:W-:Y:S01]  /*2ca0*/  ISETP.GE.U32.AND P3, PT, R14, UR4, PT ;  /* 0x000000040e007c0c */ /* 0x000fe2000bf66070 */
[----:B------:R-:W4:Y:S04]  /*2cb0*/  LDS R7, [R33+0x3400] ;  /* 0x0034000021077984 */ /* 0x000f280000000800 */
[----:B------:R-:W4:Y:S02]  /*2cc0*/  LDS R13, [R33+0x3800] ;  /* 0x00380000210d7984 */ /* 0x000f240000000800 */
[----:B-----5:R-:W-:-:S02]  /*2cd0*/  @!P1 LOP3.LUT R11, R11, 0x80000000, RZ, 0x3c, !PT ;  /* 0x800000000b0b9812 */ /* 0x020fc400078e3cff */
[----:B---3--:R-:W-:Y:S01]  /*2ce0*/  @!P5 LOP3.LUT R17, R8, 0x80000000, RZ, 0x3c, !PT ;  /* 0x800000000811d812 */ /* 0x008fe200078e3cff */
[----:B------:R-:W3:Y:S03]  /*2cf0*/  LDS R14, [R33+0x3c00] ;  /* 0x003c0000210e7984 */ /* 0x000ee60000000800 */
[----:B------:R-:W-:Y:S01]  /*2d00*/  @!P3 LOP3.LUT R21, R12, 0x80000000, RZ, 0x3c, !PT ;  /* 0x800000000c15b812 */ /* 0x000fe200078e3cff */
[----:B------:R-:W5:Y:S04]  /*2d10*/  LDS R15, [R33+0x4000] ;  /* 0x00400000210f7984 */ /* 0x000f680000000800 */
[----:B------:R-:W5:Y:S04]  /*2d20*/  @!P2 LDS R8, [R33] ;  /* 0x000000002108a984 */ /* 0x000f680000000800 */
[----:B------:R0:W-:Y:S01]  /*2d30*/  @!P4 STG.E desc[UR10][R2.64+0x1000], R19 ;  /* 0x001000130200c986 */ /* 0x0001e2000c10190a */
[----:B------:R-:W-:-:S02]  /*2d40*/  ISETP.GE.U32.AND P4, PT, R18, UR4, PT ;  /* 0x0000000412007c0c */ /* 0x000fc4000bf86070 */
[----:B------:R-:W-:Y:S01]  /*2d50*/  LOP3.LUT R18, R0, 0xc00, RZ, 0xfc, !PT ;  /* 0x00000c0000127812 */ /* 0x000fe200078efcff */
[----:B------:R-:W-:Y:S01]  /*2d60*/  @!P5 STG.E desc[UR10][R2.64+0x1400], R17 ;  /* 0x001400110200d986 */ /* 0x000fe2000c10190a */
[----:B------:R-:W-:-:S03]  /*2d70*/  ISETP.GE.U32.AND P5, PT, R20, UR4, PT ;  /* 0x0000000414007c0c */ /* 0x000fc6000bfa6070 */
[----:B------:R1:W-:Y:S01]  /*2d80*/  @!P6 STG.E desc[UR10][R2.64+0x1800], R9 ;  /* 0x001800090200e986 */ /* 0x0003e2000c10190a */
[----:B------:R-:W-:Y:S01]  /*2d90*/  ISETP.GE.U32.AND P6, PT, R18, UR4, PT ;  /* 0x0000000412007c0c */ /* 0x000fe2000bfc6070 */
[----:B------:R-:W-:Y:S01]  /*2da0*/  VIADD R18, R0, 0xe00 ;  /* 0x00000e0000127836 */ /* 0x000fe20000000000 */
[----:B0-----:R-:W-:Y:S01]  /*2db0*/  @!P0 LOP3.LUT R19, R10, 0x80000000, RZ, 0x3c, !PT ;  /* 0x800000000a138812 */ /* 0x001fe200078e3cff */
[----:B------:R-:W-:Y:S01]  /*2dc0*/  VIADD R10, R0, 0xd00 ;  /* 0x00000d00000a7836 */ /* 0x000fe20000000000 */
[----:B------:R-:W-:Y:S04]  /*2dd0*/  @!P3 STG.E desc[UR10][R2.64+0x2400], R21 ;  /* 0x002400150200b986 */ /* 0x000fe8000c10190a */
[----:B------:R-:W-:Y:S01]  /*2de0*/  @!P0 STG.E desc[UR10][R2.64+0x1c00], R19 ;  /* 0x001c001302008986 */ /* 0x000fe2000c10190a */
[----:B------:R-:W-:Y:S01]  /*2df0*/  ISETP.GE.U32.AND P0, PT, R10, UR4, PT ;  /* 0x000000040a007c0c */ /* 0x000fe2000bf06070 */
[----:B------:R-:W-:Y:S01]  /*2e00*/  VIADD R10, R0, 0xf00 ;  /* 0x00000f00000a7836 */ /* 0x000fe20000000000 */
[----:B-1----:R-:W-:Y:S01]  /*2e10*/  @!P4 LOP3.LUT R9, R4, 0x80000000, RZ, 0x3c, !PT ;  /* 0x800000000409c812 */ /* 0x002fe200078e3cff */
[----:B------:R2:W-:Y:S01]  /*2e20*/  @!P1 STG.E desc[UR10][R2.64+0x2000], R11 ;  /* 0x0020000b02009986 */ /* 0x0005e2000c10190a */
[----:B------:R-:W-:-:S02]  /*2e30*/  @!P5 LOP3.LUT R5, R5, 0x80000000, RZ, 0x3c, !PT ;  /* 0x800000000505d812 */ /* 0x000fc400078e3cff */
[----:B------:R-:W-:Y:S01]  /*2e40*/  ISETP.GE.U32.AND P3, PT, R10, UR4, PT ;  /* 0x000000040a007c0c */ /* 0x000fe2000bf66070 */
[C---:B------:R-:W-:Y:S01]  /*2e50*/  VIADD R10, R0.reuse, 0x1100 ;  /* 0x00001100000a7836 */ /* 0x040fe20000000000 */
[----:B------:R-:W-:Y:S01]  /*2e60*/  LOP3.LUT R4, R0, 0x1000, RZ, 0xfc, !PT ;  /* 0x0000100000047812 */ /* 0x000fe200078efcff */
[----:B------:R3:W-:Y:S01]  /*2e70*/  @!P4 STG.E desc[UR10][R2.64+0x2800], R9 ;  /* 0x002800090200c986 */ /* 0x0007e2000c10190a */
[----:B------:R-:W-:Y:S01]  /*2e80*/  ISETP.GE.U32.AND P1, PT, R18, UR4, PT ;  /* 0x0000000412007c0c */ /* 0x000fe2000bf26070 */
[----:B------:R-:W-:Y:S01]  /*2e90*/  VIADD R0, R0, 0x1200 ;  /* 0x0000120000007836 */ /* 0x000fe20000000000 */
[----:B------:R-:W-:Y:S01]  /*2ea0*/  ISETP.GE.U32.AND P4, PT, R4, UR4, PT ;  /* 0x0000000404007c0c */ /* 0x000fe2000bf86070 */
[----:B------:R0:W-:Y:S01]  /*2eb0*/  @!P5 STG.E desc[UR10][R2.64+0x2c00], R5 ;  /* 0x002c00050200d986 */ /* 0x0001e2000c10190a */
[----:B------:R-:W-:Y:S02]  /*2ec0*/  ISETP.GE.U32.AND P5, PT, R10, UR4, PT ;  /* 0x000000040a007c0c */ /* 0x000fe4000bfa6070 */
[----:B--2---:R-:W-:-:S02]  /*2ed0*/  @!P6 LOP3.LUT R11, R6, 0x80000000, RZ, 0x3c, !PT ;  /* 0x80000000060be812 */ /* 0x004fc400078e3cff */
[----:B----4-:R-:W-:-:S03]  /*2ee0*/  @!P0 LOP3.LUT R7, R7, 0x80000000, RZ, 0x3c, !PT ;  /* 0x8000000007078812 */ /* 0x010fc600078e3cff */
[----:B------:R1:W-:Y:S01]  /*2ef0*/  @!P6 STG.E desc[UR10][R2.64+0x3000], R11 ;  /* 0x0030000b0200e986 */ /* 0x0003e2000c10190a */
[----:B------:R-:W-:Y:S02]  /*2f00*/  ISETP.GE.U32.AND P6, PT, R0, UR4, PT ;  /* 0x0000000400007c0c */ /* 0x000fe4000bfc6070 */
[----:B------:R-:W-:Y:S01]  /*2f10*/  @!P1 LOP3.LUT R13, R13, 0x80000000, RZ, 0x3c, !PT ;  /* 0x800000000d0d9812 */ /* 0x000fe200078e3cff */
[----:B------:R1:W-:Y:S01]  /*2f20*/  @!P0 STG.E desc[UR10][R2.64+0x3400], R7 ;  /* 0x0034000702008986 */ /* 0x0003e2000c10190a */
[----:B---3--:R-:W-:Y:S02]  /*2f30*/  @!P3 LOP3.LUT R9, R14, 0x80000000, RZ, 0x3c, !PT ;  /* 0x800000000e09b812 */ /* 0x008fe400078e3cff */
[----:B-----5:R-:W-:Y:S01]  /*2f40*/  @!P4 LOP3.LUT R15, R15, 0x80000000, RZ, 0x3c, !PT ;  /* 0x800000000f0fc812 */ /* 0x020fe200078e3cff */
[----:B------:R1:W-:Y:S01]  /*2f50*/  @!P1 STG.E desc[UR10][R2.64+0x3800], R13 ;  /* 0x0038000d02009986 */ /* 0x0003e2000c10190a */
[----:B------:R-:W-:Y:S02]  /*2f60*/  @!P5 LOP3.LUT R17, R16, 0x80000000, RZ, 0x3c, !PT ;  /* 0x800000001011d812 */ /* 0x000fe400078e3cff */
[----:B0-----:R-:W-:Y:S01]  /*2f70*/  @!P2 LOP3.LUT R5, R8, 0x80000000, RZ, 0x3c, !PT ;  /* 0x800000000805a812 */ /* 0x001fe200078e3cff */
[----:B------:R1:W-:Y:S04]  /*2f80*/  @!P3 STG.E desc[UR10][R2.64+0x3c00], R9 ;  /* 0x003c00090200b986 */ /* 0x0003e8000c10190a */
[----:B------:R1:W-:Y:S04]  /*2f90*/  @!P4 STG.E desc[UR10][R2.64+0x4000], R15 ;  /* 0x0040000f0200c986 */ /* 0x0003e8000c10190a */
[----:B------:R1:W-:Y:S04]  /*2fa0*/  @!P5 STG.E desc[UR10][R2.64+0x4400], R17 ;  /* 0x004400110200d986 */ /* 0x0003e8000c10190a */
[----:B------:R1:W-:Y:S01]  /*2fb0*/  @!P2 STG.E desc[UR10][R2.64], R5 ;  /* 0x000000050200a986 */ /* 0x0003e2000c10190a */
[----:B------:R-:W-:Y:S05]  /*2fc0*/  @P6 EXIT ;  /* 0x000000000000694d */ /* 0x000fea0003800000 */
[----:B------:R-:W1:Y:S02]  /*2fd0*/  LDS R33, [R33+0x4800] ;  /* 0x0048000021217984 */ /* 0x000e640000000800 */
[----:B-1----:R-:W-:-:S05]  /*2fe0*/  LOP3.LUT R5, R33, 0x80000000, RZ, 0x3c, !PT ;  /* 0x8000000021057812 */ /* 0x002fca00078e3cff */
[----:B------:R-:W-:Y:S01]  /*2ff0*/  STG.E desc[UR10][R2.64+0x4800], R5 ;  /* 0x0048000502007986 */ /* 0x000fe2000c10190a */
[----:B------:R-:W-:Y:S05]  /*3000*/  EXIT ;  /* 0x000000000000794d */ /* 0x000fea0003800000 */
.L_x_218:
        /* <DEDUP_REMOVED lines=15> */
.L_x_468:


//--------------------- .text._ZN3cub18CUB_300001_SM_10006detail10radix_sort29DeviceRadixSortOnesweepKernelINS1_5radix10policy_hubIiNS0_8NullTypeEyE10Policy1000ELNS0_9SortOrderE0EiS6_yiiNS1_21identity_decomposer_tEEEvPT5_SC_PT3_PKSD_PT1_PKSH_PT2_PKSL_T4_iiT6_ --------------------------
	.section	.text._ZN3cub18CUB_300001_SM_10006detail10radix_sort29DeviceRadixSortOnesweepKernelINS1_5radix10policy_hubIiNS0_8NullTypeEyE10Policy1000ELNS0_9SortOrderE0EiS6_yiiNS1_21identity_decomposer_tEEEvPT5_SC_PT3_PKSD_PT1_PKSH_PT2_PKSL_T4_iiT6_,"ax",@progbits
	.align	128
        .global         _ZN3cub18CUB_300001_SM_10006detail10radix_sort29DeviceRadixSortOnesweepKernelINS1_5radix10policy_hubIiNS0_8NullTypeEyE10Policy1000ELNS0_9SortOrderE0EiS6_yiiNS1_21identity_decomposer_tEEEvPT5_SC_PT3_PKSD_PT1_PKSH_PT2_PKSL_T4_iiT6_
        .type           _ZN3cub18CUB_300001_SM_10006detail10radix_sort29DeviceRadixSortOnesweepKernelINS1_5radix10policy_hubIiNS0_8NullTypeEyE10Policy1000ELNS0_9SortOrderE0EiS6_yiiNS1_21identity_decomposer_tEEEvPT5_SC_PT3_PKSD_PT1_PKSH_PT2_PKSL_T4_iiT6_,@function
        .size           _ZN3cub18CUB_300001_SM_10006detail10radix_sort29DeviceRadixSortOnesweepKernelINS1_5radix10policy_hubIiNS0_8NullTypeEyE10Policy1000ELNS0_9SortOrderE0EiS6_yiiNS1_21identity_decomposer_tEEEvPT5_SC_PT3_PKSD_PT1_PKSH_PT2_PKSL_T4_iiT6_,(.L_x_469 - _ZN3cub18CUB_300001_SM_10006detail10radix_sort29DeviceRadixSortOnesweepKernelINS1_5radix10policy_hubIiNS0_8NullTypeEyE10Policy1000ELNS0_9SortOrderE0EiS6_yiiNS1_21identity_decomposer_tEEEvPT5_SC_PT3_PKSD_PT1_PKSH_PT2_PKSL_T4_iiT6_)
        .other          _ZN3cub18CUB_300001_SM_10006detail10radix_sort29DeviceRadixSortOnesweepKernelINS1_5radix10policy_hubIiNS0_8NullTypeEyE10Policy1000ELNS0_9SortOrderE0EiS6_yiiNS1_21identity_decomposer_tEEEvPT5_SC_PT3_PKSD_PT1_PKSH_PT2_PKSL_T4_iiT6_,@"STO_CUDA_ENTRY STV_DEFAULT"
_ZN3cub18CUB_300001_SM_10006detail10radix_sort29DeviceRadixSortOnesweepKernelINS1_5radix10policy_hubIiNS0_8NullTypeEyE10Policy1000ELNS0_9SortOrderE0EiS6_yiiNS1_21identity_decomposer_tEEEvPT5_SC_PT3_PKSD_PT1_PKSH_PT2_PKSL_T4_iiT6_:
.text._ZN3cub18CUB_300001_SM_10006detail10radix_sort29DeviceRadixSortOnesweepKernelINS1_5radix10policy_hubIiNS0_8NullTypeEyE10Policy1000ELNS0_9SortOrderE0EiS6_yiiNS1_21identity_decomposer_tEEEvPT5_SC_PT3_PKSD_PT1_PKSH_PT2_PKSL_T4_iiT6_:
        /* <DEDUP_REMOVED lines=13> */
.L_x_220:
[----:B------:R-:W-:Y:S05]  /*00d0*/  BSYNC.RECONVERGENT B0 ;  /* 0x0000000000007941 */ /* 0x000fea0003800200 */
.L_x_219:
[----:B------:R-:W1:Y:S08]  /*00e0*/  S2UR UR5, SR_CgaCtaId ;  /* 0x00000000000579c3 */ /* 0x000e700000008800 */
[----:B------:R-:W-:Y:S06]  /*00f0*/  BAR.SYNC.DEFER_BLOCKING 0x0 ;  /* 0x0000000000007b1d */ /* 0x000fec0000010000 */
[----:B------:R-:W-:Y:S01]  /*0100*/  UMOV UR4, 0x400 ;  /* 0x0000040000047882 */ /* 0x000fe20000000000 */
[----:B------:R-:W2:Y:S01]  /*0110*/  S2R R46, SR_LANEID ;  /* 0x00000000002e7919 */ /* 0x000ea20000000000 */
[----:B-1----:R-:W-:Y:S01]  /*0120*/  ULEA UR4, UR5, UR4, 0x18 ;  /* 0x0000000405047291 */ /* 0x002fe2000f8ec0ff */
[----:B------:R-:W1:Y:S08]  /*0130*/  LDCU UR5, c[0x0][0x3c0] ;  /* 0x00007800ff0577ac */ /* 0x000e700008000800 */
[----:B------:R-:W3:Y:S02]  /*0140*/  LDS R0, [UR4+0x7200] ;  /* 0x00720004ff007984 */ /* 0x000ee40008000800 */
[----:B---3--:R-:W-:-:S13]  /*0150*/  R2UR UR7, R0 ;  /* 0x00000000000772ca */ /* 0x008fda00000e0000 */
[----:B------:R-:W-:-:S04]  /*0160*/  UIMAD UR6, UR7, 0x1c80, URZ ;  /* 0x00001c80070678a4 */ /* 0x000fc8000f8e02ff */
[----:B------:R-:W-:Y:S02]  /*0170*/  UIADD3 UR10, UPT, UPT, UR6, 0x1c80, URZ ;  /* 0x00001c80060a7890 */ /* 0x000fe4000fffe0ff */
[----:B------:R-:W-:Y:S02]  /*0180*/  USHF.R.S32.HI UR11, URZ, 0x1f, UR6 ;  /* 0x0000001fff0b7899 */ /* 0x000fe40008011406 */
[----:B-1----:R-:W-:-:S09]  /*0190*/  UISETP.GT.AND UP0, UPT, UR10, UR5, UPT ;  /* 0x000000050a00728c */ /* 0x002fd2000bf04270 */
[----:B--2---:R-:W-:Y:S05]  /*01a0*/  BRA.U UP0, `(.L_x_221) ;  /* 0x0000000100707547 */ /* 0x004fea000b800000 */
[----:B------:R-:W0:Y:S01]  /*01b0*/  LDCU.64 UR12, c[0x0][0x3a8] ;  /* 0x00007500ff0c77ac */ /* 0x000e220008000a00 */
[C---:B------:R-:W-:Y:S02]  /*01c0*/  LOP3.LUT R0, R3.reuse, 0x1f, RZ, 0xc0, !PT ;  /* 0x0000001f03007812 */ /* 0x040fe400078ec0ff */
[----:B------:R-:W-:-:S05]  /*01d0*/  LOP3.LUT R5, R3, 0x3e0, RZ, 0xc0, !PT ;  /* 0x000003e003057812 */ /* 0x000fca00078ec0ff */
[----:B------:R-:W-:-:S05]  /*01e0*/  IMAD R0, R5, 0x13, R0 ;  /* 0x0000001305007824 */ /* 0x000fca00078e0200 */
[----:B------:R-:W-:-:S05]  /*01f0*/  IADD3 R0, P0, PT, R0, UR6, RZ ;  /* 0x0000000600007c10 */ /* 0x000fca000ff1e0ff */
[----:B------:R-:W-:Y:S01]  /*0200*/  IMAD.X R5, RZ, RZ, UR11, P0 ;  /* 0x0000000bff057e24 */ /* 0x000fe200080e06ff */
[----:B0-----:R-:W-:-:S04]  /*0210*/  LEA R4, P0, R0, UR12, 0x2 ;  /* 0x0000000c00047c11 */ /* 0x001fc8000f8010ff */
        /* <DEDUP_REMOVED lines=21> */
.L_x_221:
[C---:B------:R-:W-:Y:S01]  /*0370*/  LOP3.LUT R0, R3.reuse, 0x1f, RZ, 0xc0, !PT ;  /* 0x0000001f03007812 */ /* 0x040fe200078ec0ff */
[----:B------:R-:W1:Y:S01]  /*0380*/  LDCU.64 UR12, c[0x0][0x3a8] ;  /* 0x00007500ff0c77ac */ /* 0x000e620008000a00 */
[----:B------:R-:W-:Y:S01]  /*0390*/  LOP3.LUT R5, R3, 0x3e0, RZ, 0xc0, !PT ;  /* 0x000003e003057812 */ /* 0x000fe200078ec0ff */
[----:B------:R-:W-:Y:S01]  /*03a0*/  IMAD.MOV.U32 R44, RZ, RZ, 0x7fffffff ;  /* 0x7fffffffff2c7424 */ /* 0x000fe200078e00ff */
[----:B------:R-:W-:Y:S01]  /*03b0*/  UIADD3 UR5, UPT, UPT, -UR6, UR5, URZ ;  /* 0x0000000506057290 */ /* 0x000fe2000fffe1ff */
[----:B------:R-:W-:Y:S02]  /*03c0*/  IMAD.MOV.U32 R42, RZ, RZ, 0x7fffffff ;  /* 0x7fffffffff2a7424 */ /* 0x000fe400078e00ff */
[----:B------:R-:W-:Y:S02]  /*03d0*/  IMAD R7, R5, 0x13, R0 ;  /* 0x0000001305077824 */ /* 0x000fe400078e0200 */
[----:B------:R-:W-:Y:S02]  /*03e0*/  IMAD.MOV.U32 R43, RZ, RZ, 0x7fffffff ;  /* 0x7fffffffff2b7424 */ /* 0x000fe400078e00ff */
[C---:B------:R-:W-:Y:S01]  /*03f0*/  VIADD R0, R7.reuse, 0x20 ;  /* 0x0000002007007836 */ /* 0x040fe20000000000 */
[C---:B------:R-:W-:Y:S01]  /*0400*/  ISETP.GE.AND P1, PT, R7.reuse, UR5, PT ;  /* 0x0000000507007c0c */ /* 0x040fe2000bf26270 */
[----:B------:R-:W-:-:S02]  /*0410*/  VIADD R5, R7, 0x60 ;  /* 0x0000006007057836 */ /* 0x000fc40000000000 */
[C---:B0-----:R-:W-:Y:S01]  /*0420*/  VIADD R4, R7.reuse, 0x40 ;  /* 0x0000004007047836 */ /* 0x041fe20000000000 */
[----:B------:R-:W-:Y:S01]  /*0430*/  ISETP.GE.AND P2, PT, R0, UR5, PT ;  /* 0x0000000500007c0c */ /* 0x000fe2000bf46270 */
[C---:B------:R-:W-:Y:S01]  /*0440*/  VIADD R8, R7.reuse, 0xa0 ;  /* 0x000000a007087836 */ /* 0x040fe20000000000 */
[C---:B------:R-:W-:Y:S01]  /*0450*/  IADD3 R0, P0, PT, R7.reuse, UR6, RZ ;  /* 0x0000000607007c10 */ /* 0x040fe2000ff1e0ff */
[----:B------:R-:W-:Y:S01]  /*0460*/  VIADD R6, R7, 0x80 ;  /* 0x0000008007067836 */ /* 0x000fe20000000000 */
[----:B------:R-:W-:Y:S01]  /*0470*/  ISETP.GE.AND P4, PT, R5, UR5, PT ;  /* 0x0000000505007c0c */ /* 0x000fe2000bf86270 */
[----:B------:R-:W-:Y:S01]  /*0480*/  VIADD R9, R7, 0xc0 ;  /* 0x000000c007097836 */ /* 0x000fe20000000000 */
[----:B------:R-:W-:Y:S01]  /*0490*/  ISETP.GE.AND P3, PT, R4, UR5, PT ;  /* 0x0000000504007c0c */ /* 0x000fe2000bf66270 */
[----:B------:R-:W-:Y:S01]  /*04a0*/  IMAD.X R5, RZ, RZ, UR11, P0 ;  /* 0x0000000bff057e24 */ /* 0x000fe200080e06ff */
[----:B-1----:R-:W-:Y:S02]  /*04b0*/  LEA R4, P0, R0, UR12, 0x2 ;  /* 0x0000000c00047c11 */ /* 0x002fe4000f8010ff */
[----:B------:R-:W-:-:S02]  /*04c0*/  ISETP.GE.AND P6, PT, R8, UR5, PT ;  /* 0x0000000508007c0c */ /* 0x000fc4000bfc6270 */
[----:B------:R-:W-:Y:S01]  /*04d0*/  LEA.HI.X R5, R0, UR13, R5, 0x2, P0 ;  /* 0x0000000d00057c11 */ /* 0x000fe200080f1405 */
[----:B------:R-:W-:Y:S01]  /*04e0*/  VIADD R0, R7, 0xe0 ;  /* 0x000000e007007836 */ /* 0x000fe20000000000 */
[----:B------:R-:W-:Y:S01]  /*04f0*/  ISETP.GE.AND P5, PT, R6, UR5, PT ;  /* 0x0000000506007c0c */ /* 0x000fe2000bfa6270 */
[----:B------:R-:W-:Y:S01]  /*0500*/  IMAD.MOV.U32 R8, RZ, RZ, 0x7fffffff ;  /* 0x7fffffffff087424 */ /* 0x000fe200078e00ff */
[----:B------:R-:W-:Y:S01]  /*0510*/  ISETP.GE.AND P0, PT, R9, UR5, PT ;  /* 0x0000000509007c0c */ /* 0x000fe2000bf06270 */
[----:B------:R1:W5:Y:S01]  /*0520*/  @!P1 LDG.E R44, desc[UR8][R4.64] ;  /* 0x00000008042c9981 */ /* 0x000362000c1e1900 */
[----:B------:R-:W-:Y:S01]  /*0530*/  ISETP.GE.AND P1, PT, R0, UR5, PT ;  /* 0x0000000500007c0c */ /* 0x000fe2000bf26270 */
[C---:B------:R-:W-:Y:S02]  /*0540*/  VIADD R0, R7.reuse, 0x120 ;  /* 0x0000012007007836 */ /* 0x040fe40000000000 */
[----:B------:R1:W5:Y:S01]  /*0550*/  @!P3 LDG.E R42, desc[UR8][R4.64+0x100] ;  /* 0x00010008042ab981 */ /* 0x000362000c1e1900 */
[----:B------:R-:W-:-:S02]  /*0560*/  VIADD R6, R7, 0x100 ;  /* 0x0000010007067836 */ /* 0x000fc40000000000 */
[----:B------:R-:W-:Y:S01]  /*0570*/  ISETP.GE.AND P3, PT, R0, UR5, PT ;  /* 0x0000000500007c0c */ /* 0x000fe2000bf66270 */
[----:B------:R-:W-:Y:S01]  /*0580*/  VIADD R0, R7, 0x140 ;  /* 0x0000014007007836 */ /* 0x000fe20000000000 */
[----:B------:R1:W5:Y:S01]  /*0590*/  @!P4 LDG.E R8, desc[UR8][R4.64+0x180] ;  /* 0x000180080408c981 */ /* 0x000362000c1e1900 */
[----:B------:R-:W-:-:S03]  /*05a0*/  IMAD.MOV.U32 R10, RZ, RZ, 0x7fffffff ;  /* 0x7fffffffff0a7424 */ /* 0x000fc600078e00ff */
[----:B------:R-:W-:Y:S01]  /*05b0*/  ISETP.GE.AND P4, PT, R0, UR5, PT ;  /* 0x0000000500007c0c */ /* 0x000fe2000bf86270 */
[C---:B------:R-:W-:Y:S01]  /*05c0*/  VIADD R0, R7.reuse, 0x180 ;  /* 0x0000018007007836 */ /* 0x040fe20000000000 */
[----:B------:R1:W5:Y:S01]  /*05d0*/  @!P2 LDG.E R43, desc[UR8][R4.64+0x80] ;  /* 0x00008008042ba981 */ /* 0x000362000c1e1900 */
[----:B------:R-:W-:Y:S01]  /*05e0*/  ISETP.GE.AND P2, PT, R6, UR5, PT ;  /* 0x0000000506007c0c */ /* 0x000fe2000bf46270 */
[----:B------:R-:W-:Y:S02]  /*05f0*/  IMAD.MOV.U32 R12, RZ, RZ, 0x7fffffff ;  /* 0x7fffffffff0c7424 */ /* 0x000fe400078e00ff */
[----:B------:R1:W5:Y:S01]  /*0600*/  @!P6 LDG.E R10, desc[UR8][R4.64+0x280] ;  /* 0x00028008040ae981 */ /* 0x000362000c1e1900 */
        /* <DEDUP_REMOVED lines=42> */
.L_x_222:
[----:B01----:R-:W-:Y:S01]  /*08b0*/  VIMNMX R5, PT, PT, R46, 0xe0, !PT ;  /* 0x000000e02e057848 */ /* 0x003fe20007fe0100 */
[----:B------:R-:W0:Y:S01]  /*08c0*/  LDCU UR5, c[0x0][0x3c8] ;  /* 0x00007900ff0577ac */ /* 0x000e220008000800 */
[----:B------:R-:W-:Y:S01]  /*08d0*/  SHF.R.U32.HI R0, RZ, 0x5, R3 ;  /* 0x00000005ff007819 */ /* 0x000fe20000011603 */
[----:B------:R-:W-:Y:S01]  /*08e0*/  BSSY.RECONVERGENT B0, `(.L_x_223) ;  /* 0x0000026000007945 */ /* 0x000fe20003800200 */
[--C-:B------:R-:W-:Y:S01]  /*08f0*/  IADD3 R5, PT, PT, R5, 0x1f, -R46.reuse ;  /* 0x0000001f05057810 */ /* 0x100fe20007ffe82e */
[----:B------:R-:W-:Y:S01]  /*0900*/  UMOV UR6, 0xffffffff ;  /* 0xffffffff00067882 */ /* 0x000fe20000000000 */
[----:B------:R-:W-:Y:S02]  /*0910*/  IMAD.MOV.U32 R7, RZ, RZ, R46 ;  /* 0x000000ffff077224 */ /* 0x000fe400078e002e */
[C---:B------:R-:W-:Y:S02]  /*0920*/  ISETP.GE.U32.AND P0, PT, R5.reuse, 0x1e0, PT ;  /* 0x000001e00500780c */ /* 0x040fe40003f06070 */
[----:B------:R-:W-:Y:S01]  /*0930*/  LEA.HI R6, R5, 0x1, RZ, 0x1b ;  /* 0x0000000105067811 */ /* 0x000fe200078fd8ff */
[----:B------:R-:W-:-:S03]  /*0940*/  IMAD.SHL.U32 R5, R0, 0x400, RZ ;  /* 0x0000040000057824 */ /* 0x000fc600078e00ff */
[----:B------:R-:W-:-:S04]  /*0950*/  LOP3.LUT R25, R6, 0xf, RZ, 0xc0, !PT ;  /* 0x0000000f06197812 */ /* 0x000fc800078ec0ff */
[----:B------:R-:W-:Y:S01]  /*0960*/  ISETP.NE.AND P1, PT, R25, RZ, PT ;  /* 0x000000ff1900720c */ /* 0x000fe20003f25270 */
[----:B0-----:R-:W-:Y:S02]  /*0970*/  USHF.L.U32 UR5, UR6, UR5, URZ ;  /* 0x0000000506057299 */ /* 0x001fe400080006ff */
[----:B------:R-:W-:Y:S10]  /*0980*/  @!P0 BRA `(.L_x_224) ;  /* 0x00000000006c8947 */ /* 0x000ff40003800000 */
[----:B------:R-:W-:Y:S01]  /*0990*/  IMAD R4, R46, 0x4, R5 ;  /* 0x000000042e047824 */ /* 0x000fe200078e0205 */
[----:B------:R-:W-:Y:S01]  /*09a0*/  LOP3.LUT R0, R6, 0xffffff0, RZ, 0xc0, !PT ;  /* 0x0ffffff006007812 */ /* 0x000fe200078ec0ff */
[----:B------:R-:W-:Y:S02]  /*09b0*/  IMAD.U32 R11, RZ, RZ, UR4 ;  /* 0x00000004ff0b7e24 */ /* 0x000fe4000f8e00ff */
[----:B------:R-:W-:Y:S02]  /*09c0*/  IMAD.MOV.U32 R7, RZ, RZ, R46 ;  /* 0x000000ffff077224 */ /* 0x000fe400078e002e */
[----:B------:R-:W-:Y:S01]  /*09d0*/  IMAD.MOV R0, RZ, RZ, -R0 ;  /* 0x000000ffff007224 */ /* 0x000fe200078e0a00 */
[----:B------:R-:W-:-:S07]  /*09e0*/  IADD3 R4, PT, PT, R4, 0x400, R11 ;  /* 0x0000040004047810 */ /* 0x000fce0007ffe00b */
.L_x_225:
        /* <DEDUP_REMOVED lines=21> */
.L_x_224:
[----:B------:R-:W-:Y:S05]  /*0b40*/  BSYNC.RECONVERGENT B0 ;  /* 0x0000000000007941 */ /* 0x000fea0003800200 */
.L_x_223:
        /* <DEDUP_REMOVED lines=18> */
.L_x_229:
[----:B------:R-:W-:Y:S05]  /*0c70*/  BSYNC.RECONVERGENT B1 ;  /* 0x0000000000017941 */ /* 0x000fea0003800200 */
.L_x_228:
        /* <DEDUP_REMOVED lines=14> */
.L_x_230:
[----:B------:R-:W-:Y:S01]  /*0d60*/  VIADD R6, R6, 0x1 ;  /* 0x0000000106067836 */ /* 0x000fe20000000000 */
[----:B------:R0:W-:Y:S04]  /*0d70*/  STS [R5], RZ ;  /* 0x000000ff05007388 */ /* 0x0001e80000000800 */
[----:B------:R-:W-:Y:S01]  /*0d80*/  ISETP.NE.AND P0, PT, R6, RZ, PT ;  /* 0x000000ff0600720c */ /* 0x000fe20003f05270 */
[----:B0-----:R-:W-:-:S12]  /*0d90*/  VIADD R5, R5, 0x80 ;  /* 0x0000008005057836 */ /* 0x001fd80000000000 */
[----:B------:R-:W-:Y:S05]  /*0da0*/  @P0 BRA `(.L_x_230) ;  /* 0xfffffffc00ec0947 */ /* 0x000fea000383ffff */
.L_x_227:
[----:B------:R-:W-:Y:S05]  /*0db0*/  BSYNC.RECONVERGENT B0 ;  /* 0x0000000000007941 */ /* 0x000fea0003800200 */
.L_x_226:
[----:B------:R-:W2:Y:S01]  /*0dc0*/  LDCU UR6, c[0x0][0x3c4] ;  /* 0x00007880ff0677ac */ /* 0x000ea20008000800 */
[----:B-----5:R-:W-:Y:S01]  /*0dd0*/  LOP3.LUT R45, R44, 0x80000000, RZ, 0x3c, !PT ;  /* 0x800000002c2d7812 */ /* 0x020fe200078e3cff */
[----:B------:R-:W-:Y:S01]  /*0de0*/  BSSY.RECONVERGENT B0, `(.L_x_231) ;  /* 0x0000089000007945 */ /* 0x000fe20003800200 */
[----:B------:R-:W-:Y:S02]  /*0df0*/  LOP3.LUT R6, R43, 0x80000000, RZ, 0x3c, !PT ;  /* 0x800000002b067812 */ /* 0x000fe400078e3cff */
[----:B01----:R-:W-:Y:S02]  /*0e00*/  LOP3.LUT R0, R42, 0x80000000, RZ, 0x3c, !PT ;  /* 0x800000002a007812 */ /* 0x003fe400078e3cff */
        /* <DEDUP_REMOVED lines=12> */
[----:B------:R-:W-:Y:S01]  /*0ed0*/  LOP3.LUT R7, R7, UR5, RZ, 0x30, !PT ;  /* 0x0000000507077c12 */ /* 0x000fe2000f8e30ff */
[----:B------:R-:W-:Y:S01]  /*0ee0*/  NOP ;  /* 0x0000000000007918 */ /* 0x000fe20000000000 */
[----:B------:R-:W-:Y:S02]  /*0ef0*/  SHF.R.U32.HI R26, RZ, UR6, R40 ;  /* 0x00000006ff1a7c19 */ /* 0x000fe40008011628 */
[----:B------:R0:W-:Y:S01]  /*0f00*/  ATOMS.POPC.INC.32 RZ, [R5+URZ] ;  /* 0x0000000005ff7f8c */ /* 0x0001e2000d8000ff */
[----:B------:R-:W-:Y:S01]  /*0f10*/  LOP3.LUT R11, R11, UR5, RZ, 0x30, !PT ;  /* 0x000000050b0b7c12 */ /* 0x000fe2000f8e30ff */
[----:B------:R-:W-:Y:S01]  /*0f20*/  IMAD R7, R7, 0x4, R4 ;  /* 0x0000000407077824 */ /* 0x000fe200078e0204 */
[----:B------:R-:W-:-:S02]  /*0f30*/  SHF.R.U32.HI R27, RZ, UR6, R39 ;  /* 0x00000006ff1b7c19 */ /* 0x000fc40008011627 */
[----:B------:R-:W-:Y:S01]  /*0f40*/  LOP3.LUT R25, R25, UR5, RZ, 0x30, !PT ;  /* 0x0000000519197c12 */ /* 0x000fe2000f8e30ff */
[--C-:B------:R-:W-:Y:S01]  /*0f50*/  IMAD R11, R11, 0x4, R4.reuse ;  /* 0x000000040b0b7824 */ /* 0x100fe200078e0204 */
[----:B------:R-:W-:Y:S01]  /*0f60*/  LOP3.LUT R27, R27, UR5, RZ, 0x30, !PT ;  /* 0x000000051b1b7c12 */ /* 0x000fe2000f8e30ff */
[----:B------:R1:W-:Y:S01]  /*0f70*/  ATOMS.POPC.INC.32 RZ, [R7+URZ] ;  /* 0x0000000007ff7f8c */ /* 0x0003e2000d8000ff */
[----:B0-----:R-:W-:Y:S01]  /*0f80*/  LOP3.LUT R5, R26, UR5, RZ, 0x30, !PT ;  /* 0x000000051a057c12 */ /* 0x001fe2000f8e30ff */
[--C-:B------:R-:W-:Y:S01]  /*0f90*/  IMAD R25, R25, 0x4, R4.reuse ;  /* 0x0000000419197824 */ /* 0x100fe200078e0204 */
[----:B------:R-:W-:Y:S01]  /*0fa0*/  LOP3.LUT R26, R12, 0x80000000, RZ, 0x3c, !PT ;  /* 0x800000000c1a7812 */ /* 0x000fe200078e3cff */
[----:B------:R0:W-:Y:S01]  /*0fb0*/  ATOMS.POPC.INC.32 RZ, [R11+URZ] ;  /* 0x000000000bff7f8c */ /* 0x0001e2000d8000ff */
[----:B------:R-:W-:Y:S01]  /*0fc0*/  LOP3.LUT R35, R16, 0x80000000, RZ, 0x3c, !PT ;  /* 0x8000000010237812 */ /* 0x000fe200078e3cff */
[----:B------:R-:W-:Y:S01]  /*0fd0*/  IMAD R5, R5, 0x4, R4 ;  /* 0x0000000405057824 */ /* 0x000fe200078e0204 */
[----:B------:R-:W-:Y:S01]  /*0fe0*/  SHF.R.U32.HI R26, RZ, UR6, R26 ;  /* 0x00000006ff1a7c19 */ /* 0x000fe2000801161a */
[----:B------:R-:W-:Y:S01]  /*0ff0*/  IMAD R27, R27, 0x4, R4 ;  /* 0x000000041b1b7824 */ /* 0x000fe200078e0204 */
[----:B------:R2:W-:Y:S01]  /*1000*/  ATOMS.POPC.INC.32 RZ, [R25+URZ] ;  /* 0x0000000019ff7f8c */ /* 0x0005e2000d8000ff */
[----:B-1----:R-:W-:-:S02]  /*1010*/  SHF.R.U32.HI R7, RZ, UR6, R37 ;  /* 0x00000006ff077c19 */ /* 0x002fc40008011625 */
[----:B0-----:R-:W-:Y:S01]  /*1020*/  SHF.R.U32.HI R11, RZ, UR6, R38 ;  /* 0x00000006ff0b7c19 */ /* 0x001fe20008011626 */
[----:B------:R0:W-:Y:S01]  /*1030*/  ATOMS.POPC.INC.32 RZ, [R5+URZ] ;  /* 0x0000000005ff7f8c */ /* 0x0001e2000d8000ff */
[----:B------:R-:W-:Y:S02]  /*1040*/  SHF.R.U32.HI R28, RZ, UR6, R36 ;  /* 0x00000006ff1c7c19 */ /* 0x000fe40008011624 */
[----:B------:R-:W-:Y:S01]  /*1050*/  LOP3.LUT R11, R11, UR5, RZ, 0x30, !PT ;  /* 0x000000050b0b7c12 */ /* 0x000fe2000f8e30ff */
[----:B------:R1:W-:Y:S01]  /*1060*/  ATOMS.POPC.INC.32 RZ, [R27+URZ] ;  /* 0x000000001bff7f8c */ /* 0x0003e2000d8000ff */
[----:B--2---:R-:W-:Y:S02]  /*1070*/  LOP3.LUT R25, R26, UR5, RZ, 0x30, !PT ;  /* 0x000000051a197c12 */ /* 0x004fe4000f8e30ff */
[----:B------:R-:W-:Y:S01]  /*1080*/  SHF.R.U32.HI R26, RZ, UR6, R35 ;  /* 0x00000006ff1a7c19 */ /* 0x000fe20008011623 */
[--C-:B0-----:R-:W-:Y:S01]  /*1090*/  IMAD R5, R11, 0x4, R4.reuse ;  /* 0x000000040b057824 */ /* 0x101fe200078e0204 */
[----:B------:R-:W-:Y:S01]  /*10a0*/  LOP3.LUT R7, R7, UR5, RZ, 0x30, !PT ;  /* 0x0000000507077c12 */ /* 0x000fe2000f8e30ff */
[----:B------:R-:W-:Y:S01]  /*10b0*/  IMAD R25, R25, 0x4, R4 ;  /* 0x0000000419197824 */ /* 0x000fe200078e0204 */
[----:B------:R-:W-:-:S02]  /*10c0*/  LOP3.LUT R29, R26, UR5, RZ, 0x30, !PT ;  /* 0x000000051a1d7c12 */ /* 0x000fc4000f8e30ff */
[----:B-1----:R-:W-:Y:S01]  /*10d0*/  LOP3.LUT R27, R28, UR5, RZ, 0x30, !PT ;  /* 0x000000051c1b7c12 */ /* 0x002fe2000f8e30ff */
[--C-:B------:R-:W-:Y:S01]  /*10e0*/  IMAD R26, R7, 0x4, R4.reuse ;  /* 0x00000004071a7824 */ /* 0x100fe200078e0204 */
[----:B------:R-:W-:Y:S01]  /*10f0*/  LOP3.LUT R34, R17, 0x80000000, RZ, 0x3c, !PT ;  /* 0x8000000011227812 */ /* 0x000fe200078e3cff */
[--C-:B------:R-:W-:Y:S01]  /*1100*/  IMAD R28, R29, 0x4, R4.reuse ;  /* 0x000000041d1c7824 */ /* 0x100fe200078e0204 */
[----:B------:R-:W-:Y:S01]  /*1110*/  LOP3.LUT R48, R18, 0x80000000, RZ, 0x3c, !PT ;  /* 0x8000000012307812 */ /* 0x000fe200078e3cff */
[----:B------:R-:W-:Y:S01]  /*1120*/  IMAD R27, R27, 0x4, R4 ;  /* 0x000000041b1b7824 */ /* 0x000fe200078e0204 */
[----:B------:R-:W-:Y:S01]  /*1130*/  ATOMS.POPC.INC.32 RZ, [R25+URZ] ;  /* 0x0000000019ff7f8c */ /* 0x000fe2000d8000ff */
[----:B------:R-:W-:Y:S02]  /*1140*/  LOP3.LUT R33, R19, 0x80000000, RZ, 0x3c, !PT ;  /* 0x8000000013217812 */ /* 0x000fe400078e3cff */
[----:B------:R-:W-:Y:S01]  /*1150*/  LOP3.LUT R32, R20, 0x80000000, RZ, 0x3c, !PT ;  /* 0x8000000014207812 */ /* 0x000fe200078e3cff */
[----:B------:R-:W-:Y:S01]  /*1160*/  ATOMS.POPC.INC.32 RZ, [R5+URZ] ;  /* 0x0000000005ff7f8c */ /* 0x000fe2000d8000ff */
[----:B------:R-:W-:-:S02]  /*1170*/  LOP3.LUT R31, R21, 0x80000000, RZ, 0x3c, !PT ;  /* 0x80000000151f7812 */ /* 0x000fc400078e3cff */
[----:B------:R-:W-:Y:S01]  /*1180*/  SHF.R.U32.HI R53, RZ, UR6, R34 ;  /* 0x00000006ff357c19 */ /* 0x000fe20008011622 */
[----:B------:R-:W-:Y:S01]  /*1190*/  ATOMS.POPC.INC.32 RZ, [R26+URZ] ;  /* 0x000000001aff7f8c */ /* 0x000fe2000d8000ff */
[----:B------:R-:W-:Y:S02]  /*11a0*/  LOP3.LUT R30, R22, 0x80000000, RZ, 0x3c, !PT ;  /* 0x80000000161e7812 */ /* 0x000fe400078e3cff */
[----:B------:R-:W-:Y:S01]  /*11b0*/  SHF.R.U32.HI R48, RZ, UR6, R48 ;  /* 0x00000006ff307c19 */ /* 0x000fe20008011630 */
[----:B------:R0:W-:Y:S01]  /*11c0*/  ATOMS.POPC.INC.32 RZ, [R27+URZ] ;  /* 0x000000001bff7f8c */ /* 0x0001e2000d8000ff */
[----:B------:R-:W-:Y:S02]  /*11d0*/  LOP3.LUT R29, R23, 0x80000000, RZ, 0x3c, !PT ;  /* 0x80000000171d7812 */ /* 0x000fe400078e3cff */
[----:B------:R-:W-:Y:S01]  /*11e0*/  SHF.R.U32.HI R50, RZ, UR6, R33 ;  /* 0x00000006ff327c19 */ /* 0x000fe20008011621 */
[----:B------:R1:W-:Y:S01]  /*11f0*/  ATOMS.POPC.INC.32 RZ, [R28+URZ] ;  /* 0x000000001cff7f8c */ /* 0x0003e2000d8000ff */
[----:B------:R-:W-:-:S02]  /*1200*/  SHF.R.U32.HI R51, RZ, UR6, R32 ;  /* 0x00000006ff337c19 */ /* 0x000fc40008011620 */
[----:B------:R-:W-:Y:S02]  /*1210*/  LOP3.LUT R53, R53, UR5, RZ, 0x30, !PT ;  /* 0x0000000535357c12 */ /* 0x000fe4000f8e30ff */
[----:B0-----:R-:W-:Y:S02]  /*1220*/  SHF.R.U32.HI R27, RZ, UR6, R31 ;  /* 0x00000006ff1b7c19 */ /* 0x001fe4000801161f */
[----:B------:R-:W-:Y:S01]  /*1230*/  LOP3.LUT R48, R48, UR5, RZ, 0x30, !PT ;  /* 0x0000000530307c12 */ /* 0x000fe2000f8e30ff */
[----:B------:R-:W-:Y:S01]  /*1240*/  IMAD R26, R53, 0x4, R4 ;  /* 0x00000004351a7824 */ /* 0x000fe200078e0204 */
[----:B-1----:R-:W-:Y:S02]  /*1250*/  LOP3.LUT R28, R24, 0x80000000, RZ, 0x3c, !PT ;  /* 0x80000000181c7812 */ /* 0x002fe400078e3cff */
[----:B------:R-:W-:Y:S01]  /*1260*/  SHF.R.U32.HI R25, RZ, UR6, R30 ;  /* 0x00000006ff197c19 */ /* 0x000fe2000801161e */
[----:B------:R-:W-:Y:S01]  /*1270*/  IMAD R48, R48, 0x4, R4 ;  /* 0x0000000430307824 */ /* 0x000fe200078e0204 */
[----:B------:R-:W-:Y:S01]  /*1280*/  LOP3.LUT R50, R50, UR5, RZ, 0x30, !PT ;  /* 0x0000000532327c12 */ /* 0x000fe2000f8e30ff */
[----:B------:R0:W-:Y:S01]  /*1290*/  ATOMS.POPC.INC.32 RZ, [R26+URZ] ;  /* 0x000000001aff7f8c */ /* 0x0001e2000d8000ff */
[----:B------:R-:W-:-:S02]  /*12a0*/  SHF.R.U32.HI R5, RZ, UR6, R29 ;  /* 0x00000006ff057c19 */ /* 0x000fc4000801161d */
[----:B------:R-:W-:Y:S01]  /*12b0*/  LOP3.LUT R51, R51, UR5, RZ, 0x30, !PT ;  /* 0x0000000533337c12 */ /* 0x000fe2000f8e30ff */
[----:B------:R-:W-:Y:S01]  /*12c0*/  IMAD R50, R50, 0x4, R4 ;  /* 0x0000000432327824 */ /* 0x000fe200078e0204 */
[----:B------:R-:W-:Y:S01]  /*12d0*/  SHF.R.U32.HI R49, RZ, UR6, R28 ;  /* 0x00000006ff317c19 */ /* 0x000fe2000801161c */
[----:B------:R0:W-:Y:S01]  /*12e0*/  ATOMS.POPC.INC.32 RZ, [R48+URZ] ;  /* 0x0000000030ff7f8c */ /* 0x0001e2000d8000ff */
[----:B------:R-:W-:Y:S01]  /*12f0*/  LOP3.LUT R27, R27, UR5, RZ, 0x30, !PT ;  /* 0x000000051b1b7c12 */ /* 0x000fe2000f8e30ff */
[--C-:B------:R-:W-:Y:S01]  /*1300*/  IMAD R51, R51, 0x4, R4.reuse ;  /* 0x0000000433337824 */ /* 0x100fe200078e0204 */
[----:B------:R-:W-:Y:S01]  /*1310*/  LOP3.LUT R25, R25, UR5, RZ, 0x30, !PT ;  /* 0x0000000519197c12 */ /* 0x000fe2000f8e30ff */
[----:B------:R0:W-:Y:S01]  /*1320*/  ATOMS.POPC.INC.32 RZ, [R50+URZ] ;  /* 0x0000000032ff7f8c */ /* 0x0001e2000d8000ff */
[----:B------:R-:W-:Y:S01]  /*1330*/  LOP3.LUT R5, R5, UR5, RZ, 0x30, !PT ;  /* 0x0000000505057c12 */ /* 0x000fe2000f8e30ff */
[--C-:B------:R-:W-:Y:S01]  /*1340*/  IMAD R52, R27, 0x4, R4.reuse ;  /* 0x000000041b347824 */ /* 0x100fe200078e0204 */
[----:B------:R-:W-:Y:S01]  /*1350*/  ISETP.GT.U32.AND P1, PT, R3, 0xff, PT ;  /* 0x000000ff0300780c */ /* 0x000fe20003f24070 */
[--C-:B------:R-:W-:Y:S01]  /*1360*/  IMAD R25, R25, 0x4, R4.reuse ;  /* 0x0000000419197824 */ /* 0x100fe200078e0204 */
[----:B------:R-:W-:Y:S01]  /*1370*/  LOP3.LUT R49, R49, UR5, RZ, 0x30, !PT ;  /* 0x0000000531317c12 */ /* 0x000fe2000f8e30ff */
[----:B------:R-:W-:Y:S01]  /*1380*/  IMAD R5, R5, 0x4, R4 ;  /* 0x0000000405057824 */ /* 0x000fe200078e0204 */
[----:B------:R0:W-:Y:S01]  /*1390*/  ATOMS.POPC.INC.32 RZ, [R51+URZ] ;  /* 0x0000000033ff7f8c */ /* 0x0001e2000d8000ff */
[----:B------:R-:W-:Y:S01]  /*13a0*/  P2R R53, PR, RZ, 0x2 ;  /* 0x00000002ff357803 */ /* 0x000fe20000000000 */
[----:B------:R-:W-:-:S02]  /*13b0*/  IMAD.MOV.U32 R27, RZ, RZ, RZ ;  /* 0x000000ffff1b7224 */ /* 0x000fc400078e00ff */
[----:B------:R-:W-:Y:S01]  /*13c0*/  IMAD R49, R49, 0x4, R4 ;  /* 0x0000000431317824 */ /* 0x000fe200078e0204 */
[----:B------:R0:W-:Y:S01]  /*13d0*/  ATOMS.POPC.INC.32 RZ, [R52+URZ] ;  /* 0x0000000034ff7f8c */ /* 0x0001e2000d8000ff */
[----:B------:R-:W-:-:S03]  /*13e0*/  LEA R4, R3, UR4, 0x2 ;  /* 0x0000000403047c11 */ /* 0x000fc6000f8e10ff */
[----:B------:R0:W-:Y:S04]  /*13f0*/  ATOMS.POPC.INC.32 RZ, [R25+URZ] ;  /* 0x0000000019ff7f8c */ /* 0x0001e8000d8000ff */
[----:B------:R0:W-:Y:S04]  /*1400*/  ATOMS.POPC.INC.32 RZ, [R5+URZ] ;  /* 0x0000000005ff7f8c */ /* 0x0001e8000d8000ff */
[----:B------:R0:W-:Y:S01]  /*1410*/  ATOMS.POPC.INC.32 RZ, [R49+URZ] ;  /* 0x0000000031ff7f8c */ /* 0x0001e2000d8000ff */
[----:B------:R-:W-:Y:S06]  /*1420*/  BAR.SYNC.DEFER_BLOCKING 0x0 ;  /* 0x0000000000007b1d */ /* 0x000fec0000010000 */
[----:B------:R-:W-:Y:S05]  /*1430*/  @P1 BRA `(.L_x_232) ;  /* 0x00000000008c1947 */ /* 0x000fea0003800000 */
[----:B0-----:R-:W0:Y:S04]  /*1440*/  LDS R51, [R4] ;  /* 0x0000000004337984 */ /* 0x001e280000000800 */
[----:B------:R-:W1:Y:S04]  /*1450*/  LDS R26, [R4+0x400] ;  /* 0x00040000041a7984 */ /* 0x000e680000000800 */
[----:B------:R-:W2:Y:S04]  /*1460*/  LDS R5, [R4+0x800] ;  /* 0x0008000004057984 */ /* 0x000ea80000000800 */
[----:B------:R-:W3:Y:S04]  /*1470*/  LDS R48, [R4+0xc00] ;  /* 0x000c000004307984 */ /* 0x000ee80000000800 */
[----:B------:R-:W4:Y:S04]  /*1480*/  LDS R49, [R4+0x1000] ;  /* 0x0010000004317984 */ /* 0x000f280000000800 */
[----:B------:R-:W5:Y:S04]  /*1490*/  LDS R50, [R4+0x1400] ;  /* 0x0014000004327984 */ /* 0x000f680000000800 */
[----:B------:R-:W-:Y:S04]  /*14a0*/  LDS R27, [R4+0x2000] ;  /* 0x00200000041b7984 */ /* 0x000fe80000000800 */
[----:B------:R-:W-:Y:S04]  /*14b0*/  STS [R4], RZ ;  /* 0x000000ff04007388 */ /* 0x000fe80000000800 */
[----:B0-----:R-:W-:Y:S01]  /*14c0*/  STS [R4+0x400], R51 ;  /* 0x0004003304007388 */ /* 0x001fe20000000800 */
[----:B-1----:R-:W-:-:S03]  /*14d0*/  IMAD.IADD R52, R51, 0x1, R26 ;  /* 0x0000000133347824 */ /* 0x002fc600078e021a */
[----:B------:R-:W-:Y:S01]  /*14e0*/  LDS R26, [R4+0x2400] ;  /* 0x00240000041a7984 */ /* 0x000fe20000000800 */
[----:B--2---:R-:W-:-:S03]  /*14f0*/  IMAD.IADD R25, R52, 0x1, R5 ;  /* 0x0000000134197824 */ /* 0x004fc600078e0205 */
[----:B------:R-:W0:Y:S04]  /*1500*/  LDS R5, [R4+0x1800] ;  /* 0x0018000004057984 */ /* 0x000e280000000800 */
[----:B------:R3:W-:Y:S04]  /*1510*/  STS [R4+0x800], R52 ;  /* 0x0008003404007388 */ /* 0x0007e80000000800 */
[----:B------:R-:W-:Y:S01]  /*1520*/  STS [R4+0xc00], R25 ;  /* 0x000c001904007388 */ /* 0x000fe20000000800 */
[----:B---3--:R-:W-:-:S03]  /*1530*/  IMAD.IADD R52, R25, 0x1, R48 ;  /* 0x0000000119347824 */ /* 0x008fc600078e0230 */
[----:B------:R-:W1:Y:S01]  /*1540*/  LDS R48, [R4+0x1c00] ;  /* 0x001c000004307984 */ /* 0x000e620000000800 */
[----:B----4-:R-:W-:-:S03]  /*1550*/  IMAD.IADD R49, R52, 0x1, R49 ;  /* 0x0000000134317824 */ /* 0x010fc600078e0231 */
[----:B------:R-:W2:Y:S01]  /*1560*/  LDS R25, [R4+0x2800] ;  /* 0x0028000004197984 */ /* 0x000ea20000000800 */
[----:B-----5:R-:W-:-:S03]  /*1570*/  IMAD.IADD R51, R49, 0x1, R50 ;  /* 0x0000000131337824 */ /* 0x020fc600078e0232 */
[----:B------:R-:W3:Y:S04]  /*1580*/  LDS R50, [R4+0x2c00] ;  /* 0x002c000004327984 */ /* 0x000ee80000000800 */
[----:B------:R-:W-:Y:S04]  /*1590*/  STS [R4+0x1000], R52 ;  /* 0x0010003404007388 */ /* 0x000fe80000000800 */
[----:B------:R-:W-:Y:S04]  /*15a0*/  STS [R4+0x1400], R49 ;  /* 0x0014003104007388 */ /* 0x000fe80000000800 */
[----:B------:R-:W-:Y:S01]  /*15b0*/  STS [R4+0x1800], R51 ;  /* 0x0018003304007388 */ /* 0x000fe20000000800 */
[----:B0-----:R-:W-:-:S05]  /*15c0*/  IMAD.IADD R5, R51, 0x1, R5 ;  /* 0x0000000133057824 */ /* 0x001fca00078e0205 */
[----:B------:R-:W-:Y:S01]  /*15d0*/  STS [R4+0x1c00], R5 ;  /* 0x001c000504007388 */ /* 0x000fe20000000800 */
[----:B-1----:R-:W-:-:S04]  /*15e0*/  IMAD.IADD R48, R5, 0x1, R48 ;  /* 0x0000000105307824 */ /* 0x002fc800078e0230 */
[----:B------:R-:W-:Y:S01]  /*15f0*/  IMAD.IADD R27, R48, 0x1, R27 ;  /* 0x00000001301b7824 */ /* 0x000fe200078e021b */
[----:B------:R-:W-:Y:S03]  /*1600*/  STS [R4+0x2000], R48 ;  /* 0x0020003004007388 */ /* 0x000fe60000000800 */
[----:B------:R-:W-:Y:S01]  /*1610*/  IMAD.IADD R26, R27, 0x1, R26 ;  /* 0x000000011b1a7824 */ /* 0x000fe200078e021a */
[----:B------:R3:W-:Y:S03]  /*1620*/  STS [R4+0x2400], R27 ;  /* 0x0024001b04007388 */ /* 0x0007e60000000800 */
[----:B--2---:R-:W-:Y:S01]  /*1630*/  IMAD.IADD R25, R26, 0x1, R25 ;  /* 0x000000011a197824 */ /* 0x004fe200078e0219 */
[----:B------:R1:W-:Y:S04]  /*1640*/  STS [R4+0x2800], R26 ;  /* 0x0028001a04007388 */ /* 0x0003e80000000800 */
[----:B------:R1:W-:Y:S01]  /*1650*/  STS [R4+0x2c00], R25 ;  /* 0x002c001904007388 */ /* 0x0003e20000000800 */
[----:B---3--:R-:W-:-:S07]  /*1660*/  IMAD.IADD R27, R25, 0x1, R50 ;  /* 0x00000001191b7824 */ /* 0x008fce00078e0232 */
.L_x_232:
[----:B------:R-:W-:Y:S05]  /*1670*/  BSYNC.RECONVERGENT B0 ;  /* 0x0000000000007941 */ /* 0x000fea0003800200 */
.L_x_231:
[----:B01----:R-:W0:Y:S01]  /*1680*/  LDC.64 R4, c[0x0][0x380] ;  /* 0x0000e000ff047b82 */ /* 0x003e220000000a00 */
[C---:B------:R-:W-:Y:S01]  /*1690*/  ISETP.NE.AND P0, PT, R27.reuse, 0x1c80, PT ;  /* 0x00001c801b00780c */ /* 0x040fe20003f05270 */
[----:B------:R-:W-:Y:S01]  /*16a0*/  IMAD.U32 R25, RZ, RZ, UR7 ;  /* 0x00000007ff197e24 */ /* 0x000fe2000f8e00ff */
[----:B------:R-:W-:Y:S02]  /*16b0*/  @!P1 LOP3.LUT R49, R27, 0x40000000, RZ, 0xfc, !PT ;  /* 0x400000001b319812 */ /* 0x000fe400078efcff */
[----:B------:R-:W-:Y:S01]  /*16c0*/  ISETP.LT.U32.AND P0, PT, R3, 0x100, !P0 ;  /* 0x000001000300780c */ /* 0x000fe20004701070 */
[----:B------:R-:W-:Y:S01]  /*16d0*/  IMAD R25, R25, 0x100, R3 ;  /* 0x0000010019197824 */ /* 0x000fe200078e0203 */
[----:B------:R-:W-:-:S03]  /*16e0*/  LOP3.LUT R26, R18, 0x80000000, RZ, 0x3c, !PT ;  /* 0x80000000121a7812 */ /* 0x000fc600078e3cff */
[----:B0-----:R-:W-:Y:S01]  /*16f0*/  IMAD.WIDE R4, R25, 0x4, R4 ;  /* 0x0000000419047825 */ /* 0x001fe200078e0204 */
[----:B------:R-:W-:-:S04]  /*1700*/  LOP3.LUT R25, R12, 0x80000000, RZ, 0x3c, !PT ;  /* 0x800000000c197812 */ /* 0x000fc800078e3cff */
[----:B------:R0:W-:Y:S03]  /*1710*/  @!P1 STG.E.STRONG.SYS desc[UR8][R4.64], R49 ;  /* 0x0000003104009986 */ /* 0x0001e6000c115908 */
[----:B------:R-:W-:Y:S06]  /*1720*/  BAR.RED.OR.DEFER_BLOCKING 0x0, P0 ;  /* 0x0000000000007b1d */ /* 0x000fec0000014800 */
[----:B------:R-:W1:Y:S02]  /*1730*/  B2R.RESULT RZ, P0 ;  /* 0x0000000000ff731c */ /* 0x000e640000004000 */
[----:B01----:R-:W-:Y:S05]  /*1740*/  @!P0 BRA `(.L_x_233) ;  /* 0x0000000800908947 */ /* 0x003fea0003800000 */
[C---:B------:R-:W-:Y:S01]  /*1750*/  ISETP.GT.U32.AND P0, PT, R3.reuse, R47, PT ;  /* 0x0000002f0300720c */ /* 0x040fe20003f04070 */
[----:B------:R-:W-:Y:S01]  /*1760*/  BSSY B1, `(.L_x_234) ;  /* 0x000002e000017945 */ /* 0x000fe20003800000 */
[----:B------:R-:W-:Y:S02]  /*1770*/  LEA R11, R3, UR4, 0x3 ;  /* 0x00000004030b7c11 */ /* 0x000fe4000f8e18ff */
[----:B------:R-:W-:Y:S01]  /*1780*/  SEL R0, RZ, 0x1c80, !P0 ;  /* 0x00001c80ff007807 */ /* 0x000fe20004000000 */
[----:B------:R-:W-:Y:S08]  /*1790*/  @P1 BRA `(.L_x_235) ;  /* 0x0000000000a81947 */ /* 0x000ff00003800000 */
[----:B------:R-:W0:Y:S02]  /*17a0*/  LDC.64 R28, c[0x0][0x398] ;  /* 0x0000e600ff1c7b82 */ /* 0x000e240000000a00 */
[----:B0-----:R-:W-:-:S06]  /*17b0*/  IMAD.WIDE.U32 R28, R3, 0x8, R28 ;  /* 0x00000008031c7825 */ /* 0x001fcc00078e001c */
[----:B------:R-:W2:Y:S01]  /*17c0*/  LDG.E.64 R28, desc[UR8][R28.64] ;  /* 0x000000081c1c7981 */ /* 0x000ea2000c1e1b00 */
[----:B------:R-:W-:Y:S01]  /*17d0*/  UISETP.GE.AND UP0, UPT, UR7, 0x1, UPT ;  /* 0x000000010700788c */ /* 0x000fe2000bf06270 */
[----:B------:R-:W-:Y:S01]  /*17e0*/  IMAD.MOV.U32 R26, RZ, RZ, R27 ;  /* 0x000000ffff1a7224 */ /* 0x000fe200078e001b */
[----:B--2---:R-:W-:-:S04]  /*17f0*/  IADD3 R6, P0, PT, -R0, R28, RZ ;  /* 0x0000001c00067210 */ /* 0x004fc80007f1e1ff */
[----:B------:R-:W-:-:S05]  /*1800*/  IADD3.X R7, PT, PT, R29, -0x1, RZ, P0, !PT ;  /* 0xffffffff1d077810 */ /* 0x000fca00007fe4ff */
[----:B------:R0:W-:Y:S01]  /*1810*/  STS.64 [R11+0x7200], R6 ;  /* 0x007200060b007388 */ /* 0x0001e20000000a00 */
[----:B------:R-:W-:Y:S05]  /*1820*/  BRA.U !UP0, `(.L_x_236) ;  /* 0x00000001086c7547 */ /* 0x000fea000b800000 */
[----:B------:R-:W-:Y:S01]  /*1830*/  BSSY B0, `(.L_x_237) ;  /* 0x0000019000007945 */ /* 0x000fe20003800000 */
[----:B------:R-:W-:Y:S02]  /*1840*/  IMAD.MOV.U32 R25, RZ, RZ, -0x1 ;  /* 0xffffffffff197424 */ /* 0x000fe400078e00ff */
[----:B------:R-:W-:Y:S02]  /*1850*/  IMAD.U32 R28, RZ, RZ, UR7 ;  /* 0x00000007ff1c7e24 */ /* 0x000fe4000f8e00ff */
[----:B------:R-:W-:-:S07]  /*1860*/  IMAD.MOV.U32 R26, RZ, RZ, R27 ;  /* 0x000000ffff1a7224 */ /* 0x000fce00078e001b */
.L_x_241:
[----:B0-----:R-:W0:Y:S01]  /*1870*/  LDC.64 R6, c[0x0][0x380] ;  /* 0x0000e000ff067b82 */ /* 0x001e220000000a00 */
[----:B------:R-:W-:Y:S01]  /*1880*/  VIADD R31, R28, 0xffffffff ;  /* 0xffffffff1c1f7836 */ /* 0x000fe20000000000 */
[----:B------:R-:W-:Y:S03]  /*1890*/  BSSY B2, `(.L_x_238) ;  /* 0x0000008000027945 */ /* 0x000fe60003800000 */
[----:B------:R-:W-:-:S04]  /*18a0*/  IMAD R29, R31, 0x100, R3 ;  /* 0x000001001f1d7824 */ /* 0x000fc800078e0203 */
[----:B0-----:R-:W-:-:S07]  /*18b0*/  IMAD.WIDE R6, R29, 0x4, R6 ;  /* 0x000000041d067825 */ /* 0x001fce00078e0206 */
.L_x_239:
[----:B------:R-:W-:Y:S05]  /*18c0*/  YIELD ;  /* 0x0000000000007946 */ /* 0x000fea0003800000 */
[----:B------:R0:W-:Y:S06]  /*18d0*/  MEMBAR.SC.CTA ;  /* 0x0000000000007992 */ /* 0x0001ec0000000000 */
[----:B0-----:R-:W2:Y:S02]  /*18e0*/  LDG.E.STRONG.SYS R29, desc[UR8][R6.64] ;  /* 0x00000008061d7981 */ /* 0x001ea4000c1f5900 */
[----:B--2---:R-:W-:-:S13]  /*18f0*/  ISETP.NE.AND P0, PT, R29, RZ, PT ;  /* 0x000000ff1d00720c */ /* 0x004fda0003f05270 */
[----:B------:R-:W-:Y:S05]  /*1900*/  @!P0 BRA `(.L_x_239) ;  /* 0xfffffffc00ec8947 */ /* 0x000fea000383ffff */
[----:B------:R-:W-:Y:S05]  /*1910*/  BSYNC B2 ;  /* 0x0000000000027941 */ /* 0x000fea0003800000 */
.L_x_238:
[----:B------:R-:W-:Y:S01]  /*1920*/  BSSY.RECONVERGENT B2, `(.L_x_240) ;  /* 0x0000006000027945 */ /* 0x000fe20003800200 */
[C---:B------:R-:W-:Y:S02]  /*1930*/  ISETP.GT.AND P0, PT, R29.reuse, -0x1, PT ;  /* 0xffffffff1d00780c */ /* 0x040fe40003f04270 */
[----:B------:R-:W-:Y:S01]  /*1940*/  LOP3.LUT R29, R29, 0x3fffffff, RZ, 0xc0, !PT ;  /* 0x3fffffff1d1d7812 */ /* 0x000fe200078ec0ff */
[----:B------:R-:W-:Y:S05]  /*1950*/  WARPSYNC.EXCLUSIVE R25 ;  /* 0x0000000019007348 */ /* 0x000fea0003a00000 */
[----:B------:R-:W-:-:S05]  /*1960*/  IMAD.IADD R26, R29, 0x1, R26 ;  /* 0x000000011d1a7824 */ /* 0x000fca00078e021a */
[----:B------:R-:W-:-:S07]  /*1970*/  VOTE.ANY R25, PT, P0 ;  /* 0x0000000000197806 */ /* 0x000fce00000e0100 */
[----:B------:R-:W-:Y:S05]  /*1980*/  BSYNC.RECONVERGENT B2 ;  /* 0x0000000000027941 */ /* 0x000fea0003800200 */
.L_x_240:
[----:B------:R-:W-:Y:S01]  /*1990*/  ISETP.GT.U32.AND P1, PT, R28, 0x1, PT ;  /* 0x000000011c00780c */ /* 0x000fe20003f24070 */
[----:B------:R-:W-:-:S12]  /*19a0*/  IMAD.MOV.U32 R28, RZ, RZ, R31 ;  /* 0x000000ffff1c7224 */ /* 0x000fd800078e001f */
[----:B------:R-:W-:Y:S05]  /*19b0*/  @P0 BRA P1, `(.L_x_241) ;  /* 0xfffffffc00ac0947 */ /* 0x000fea000083ffff */
[----:B------:R-:W-:Y:S05]  /*19c0*/  BSYNC B0 ;  /* 0x0000000000007941 */ /* 0x000fea0003800000 */
.L_x_237:
[----:B------:R1:W2:Y:S02]  /*19d0*/  LDS.64 R6, [R11+0x7200] ;  /* 0x007200000b067984 */ /* 0x0002a40000000a00 */
.L_x_236:
[C---:B------:R-:W-:Y:S01]  /*19e0*/  IMAD.IADD R29, R26.reuse, 0x1, -R27 ;  /* 0x000000011a1d7824 */ /* 0x040fe200078e0a1b */
[----:B------:R-:W-:-:S04]  /*19f0*/  LOP3.LUT R25, R26, 0x80000000, RZ, 0xfc, !PT ;  /* 0x800000001a197812 */ /* 0x000fc800078efcff */
[C---:B0-2---:R-:W-:Y:S01]  /*1a00*/  IADD3 R6, P0, PT, R29.reuse, R6, RZ ;  /* 0x000000061d067210 */ /* 0x045fe20007f1e0ff */
[----:B------:R0:W-:Y:S03]  /*1a10*/  STG.E.STRONG.SYS desc[UR8][R4.64], R25 ;  /* 0x0000001904007986 */ /* 0x0001e6000c115908 */
[----:B------:R-:W-:-:S05]  /*1a20*/  LEA.HI.X.SX32 R7, R29, R7, 0x1, P0 ;  /* 0x000000071d077211 */ /* 0x000fca00000f0eff */
[----:B------:R0:W-:Y:S04]  /*1a30*/  STS.64 [R11+0x7200], R6 ;  /* 0x007200060b007388 */ /* 0x0001e80000000a00 */
.L_x_235:
[----:B------:R-:W-:Y:S05]  /*1a40*/  BSYNC B1 ;  /* 0x0000000000017941 */ /* 0x000fea0003800000 */
.L_x_234:
[----:B------:R-:W2:Y:S01]  /*1a50*/  LDC R26, c[0x0][0x3c0] ;  /* 0x0000f000ff1a7b82 */ /* 0x000ea20000000800 */
[----:B------:R-:W-:-:S07]  /*1a60*/  LEA R47, R47, UR4, 0x3 ;  /* 0x000000042f2f7c11 */ /* 0x000fce000f8e18ff */
[----:B0-----:R-:W0:Y:S01]  /*1a70*/  LDC.64 R4, c[0x0][0x390] ;  /* 0x0000e400ff047b82 */ /* 0x001e220000000a00 */
[----:B--2---:R-:W-:Y:S02]  /*1a80*/  ISETP.LE.AND P0, PT, R26, UR10, PT ;  /* 0x0000000a1a007c0c */ /* 0x004fe4000bf03270 */
[----:B0-----:R-:W-:-:S04]  /*1a90*/  ISETP.EQ.U32.AND P1, PT, R4, RZ, PT ;  /* 0x000000ff0400720c */ /* 0x001fc80003f22070 */
[----:B------:R-:W-:-:S04]  /*1aa0*/  ISETP.EQ.OR.EX P0, PT, R5, RZ, !P0, P1 ;  /* 0x000000ff0500720c */ /* 0x000fc80004702710 */
[----:B------:R-:W-:-:S13]  /*1ab0*/  ISETP.GT.U32.OR P0, PT, R3, 0xff, P0 ;  /* 0x000000ff0300780c */ /* 0x000fda0000704470 */
[----:B------:R-:W-:Y:S05]  /*1ac0*/  @P0 BRA `(.L_x_242) ;  /* 0x00000000001c0947 */ /* 0x000fea0003800000 */
[----:B------:R-:W0:Y:S01]  /*1ad0*/  LDS.64 R6, [R11+0x7200] ;  /* 0x007200000b067984 */ /* 0x000e220000000a00 */
[C---:B------:R-:W-:Y:S02]  /*1ae0*/  LEA R4, P2, R3.reuse, R4, 0x3 ;  /* 0x0000000403047211 */ /* 0x040fe400078418ff */
[--C-:B------:R-:W-:Y:S02]  /*1af0*/  SHF.R.S32.HI R25, RZ, 0x1f, R27.reuse ;  /* 0x0000001fff197819 */ /* 0x100fe4000001141b */
[----:B------:R-:W-:Y:S02]  /*1b00*/  LEA.HI.X R5, R3, R5, RZ, 0x3, P2 ;  /* 0x0000000503057211 */ /* 0x000fe400010f1cff */
[----:B0-----:R-:W-:-:S04]  /*1b10*/  IADD3 R6, P0, P1, R6, R0, R27 ;  /* 0x0000000006067210 */ /* 0x001fc8000791e01b */
[----:B------:R-:W-:-:S05]  /*1b20*/  IADD3.X R7, PT, PT, R7, RZ, R25, P0, P1 ;  /* 0x000000ff07077210 */ /* 0x000fca00007e2419 */
[----:B------:R0:W-:Y:S04]  /*1b30*/  STG.E.64 desc[UR8][R4.64], R6 ;  /* 0x0000000604007986 */ /* 0x0001e8000c101b08 */
.L_x_242:
[----:B------:R-:W-:Y:S05]  /*1b40*/  WARPSYNC.ALL ;  /* 0x0000000000007948 */ /* 0x000fea0003800000 */
[----:B------:R-:W-:Y:S01]  /*1b50*/  BAR.SYNC.DEFER_BLOCKING 0x0 ;  /* 0x0000000000007b1d */ /* 0x000fe20000010000 */
[----:B------:R-:W-:-:S05]  /*1b60*/  ISETP.LT.AND P0, PT, R26, UR10, PT ;  /* 0x0000000a1a007c0c */ /* 0x000fca000bf01270 */
[----:B0-----:R0:W2:Y:S08]  /*1b70*/  LDS.64 R4, [R47+0x7200] ;  /* 0x007200002f047984 */ /* 0x0010b00000000a00 */
[----:B0-----:R-:W-:Y:S05]  /*1b80*/  @P0 BRA `(.L_x_243) ;  /* 0x0000000000700947 */ /* 0x001fea0003800000 */
[----:B------:R-:W0:Y:S01]  /*1b90*/  LDCU.64 UR12, c[0x0][0x3a0] ;  /* 0x00007400ff0c77ac */ /* 0x000e220008000a00 */
[C---:B------:R-:W-:Y:S02]  /*1ba0*/  LOP3.LUT R7, R3.reuse, 0x3e0, RZ, 0xc0, !PT ;  /* 0x000003e003077812 */ /* 0x040fe400078ec0ff */
[----:B------:R-:W-:-:S05]  /*1bb0*/  LOP3.LUT R2, R3, 0x1f, RZ, 0xc0, !PT ;  /* 0x0000001f03027812 */ /* 0x000fca00078ec0ff */
[----:B------:R-:W-:-:S05]  /*1bc0*/  IMAD R7, R7, 0x13, R2 ;  /* 0x0000001307077824 */ /* 0x000fca00078e0202 */
[----:B--2---:R-:W-:-:S05]  /*1bd0*/  IADD3 R0, P0, PT, R7, R4, RZ ;  /* 0x0000000407007210 */ /* 0x004fca0007f1e0ff */
[----:B------:R-:W-:Y:S01]  /*1be0*/  IMAD.X R5, RZ, RZ, R5, P0 ;  /* 0x000000ffff057224 */ /* 0x000fe200000e0605 */
[----:B0-----:R-:W-:-:S04]  /*1bf0*/  LEA R2, P0, R0, UR12, 0x2 ;  /* 0x0000000c00027c11 */ /* 0x001fc8000f8010ff */
        /* <DEDUP_REMOVED lines=21> */
.L_x_243:
[C---:B------:R-:W-:Y:S01]  /*1d50*/  LOP3.LUT R7, R3.reuse, 0x3e0, RZ, 0xc0, !PT ;  /* 0x000003e003077812 */ /* 0x040fe200078ec0ff */
[----:B------:R-:W0:Y:S01]  /*1d60*/  LDCU.64 UR12, c[0x0][0x3a0] ;  /* 0x00007400ff0c77ac */ /* 0x000e220008000a00 */
[----:B------:R-:W-:Y:S01]  /*1d70*/  LOP3.LUT R2, R3, 0x1f, RZ, 0xc0, !PT ;  /* 0x0000001f03027812 */ /* 0x000fe200078ec0ff */
[----:B-1----:R-:W-:-:S04]  /*1d80*/  IMAD.U32 R11, RZ, RZ, UR7 ;  /* 0x00000007ff0b7e24 */ /* 0x002fc8000f8e00ff */
[----:B------:R-:W-:Y:S02]  /*1d90*/  IMAD R7, R7, 0x13, R2 ;  /* 0x0000001307077824 */ /* 0x000fe400078e0202 */
[----:B------:R-:W-:Y:S02]  /*1da0*/  IMAD R0, R11, -0x1c80, R26 ;  /* 0xffffe3800b007824 */ /* 0x000fe400078e021a */
[C---:B------:R-:W-:Y:S01]  /*1db0*/  VIADD R11, R7.reuse, 0x20 ;  /* 0x00000020070b7836 */ /* 0x040fe20000000000 */
[C---:B--2---:R-:W-:Y:S01]  /*1dc0*/  IADD3 R3, P0, PT, R7.reuse, R4, RZ ;  /* 0x0000000407037210 */ /* 0x044fe20007f1e0ff */
[C---:B------:R-:W-:Y:S01]  /*1dd0*/  VIADD R25, R7.reuse, 0x60 ;  /* 0x0000006007197836 */ /* 0x040fe20000000000 */
[-C--:B------:R-:W-:Y:S02]  /*1de0*/  ISETP.GE.AND P1, PT, R7, R0.reuse, PT ;  /* 0x000000000700720c */ /* 0x080fe40003f26270 */
[-C--:B------:R-:W-:Y:S01]  /*1df0*/  ISETP.GE.AND P2, PT, R11, R0.reuse, PT ;  /* 0x000000000b00720c */ /* 0x080fe20003f46270 */
[----:B------:R-:W-:Y:S01]  /*1e00*/  IMAD.X R4, RZ, RZ, R5, P0 ;  /* 0x000000ffff047224 */ /* 0x000fe200000e0605 */
[----:B------:R-:W-:Y:S01]  /*1e10*/  ISETP.GE.AND P4, PT, R25, R0, PT ;  /* 0x000000001900720c */ /* 0x000fe20003f86270 */
[----:B------:R-:W-:Y:S01]  /*1e20*/  VIADD R5, R7, 0x40 ;  /* 0x0000004007057836 */ /* 0x000fe20000000000 */
[----:B0-----:R-:W-:Y:S01]  /*1e30*/  LEA R2, P0, R3, UR12, 0x2 ;  /* 0x0000000c03027c11 */ /* 0x001fe2000f8010ff */
[----:B------:R-:W-:-:S02]  /*1e40*/  VIADD R11, R7, 0xa0 ;  /* 0x000000a0070b7836 */ /* 0x000fc40000000000 */
[----:B------:R-:W-:Y:S01]  /*1e50*/  VIADD R25, R7, 0xc0 ;  /* 0x000000c007197836 */ /* 0x000fe20000000000 */
[-C--:B------:R-:W-:Y:S01]  /*1e60*/  ISETP.GE.AND P3, PT, R5, R0.reuse, PT ;  /* 0x000000000500720c */ /* 0x080fe20003f66270 */
[----:B------:R-:W-:Y:S01]  /*1e70*/  VIADD R5, R7, 0x80 ;  /* 0x0000008007057836 */ /* 0x000fe20000000000 */
[----:B------:R-:W-:Y:S02]  /*1e80*/  LEA.HI.X R3, R3, UR13, R4, 0x2, P0 ;  /* 0x0000000d03037c11 */ /* 0x000fe400080f1404 */
[-C--:B------:R-:W-:Y:S01]  /*1e90*/  ISETP.GE.AND P6, PT, R11, R0.reuse, PT ;  /* 0x000000000b00720c */ /* 0x080fe20003fc6270 */
[----:B------:R-:W-:Y:S01]  /*1ea0*/  VIADD R11, R7, 0x100 ;  /* 0x00000100070b7836 */ /* 0x000fe20000000000 */
[-C--:B------:R-:W-:Y:S01]  /*1eb0*/  ISETP.GE.AND P5, PT, R5, R0.reuse, PT ;  /* 0x000000000500720c */ /* 0x080fe20003fa6270 */
[----:B------:R-:W-:Y:S01]  /*1ec0*/  VIADD R5, R7, 0xe0 ;  /* 0x000000e007057836 */ /* 0x000fe20000000000 */
[----:B------:R-:W-:Y:S01]  /*1ed0*/  @!P1 STG.E desc[UR8][R2.64], R44 ;  /* 0x0000002c02009986 */ /* 0x000fe2000c101908 */
[----:B------:R-:W-:-:S03]  /*1ee0*/  ISETP.GE.AND P0, PT, R25, R0, PT ;  /* 0x000000001900720c */ /* 0x000fc60003f06270 */
[-C--:B------:R-:W-:Y:S01]  /*1ef0*/  ISETP.GE.AND P1, PT, R5, R0.reuse, PT ;  /* 0x000000000500720c */ /* 0x080fe20003f26270 */
[----:B------:R-:W-:Y:S01]  /*1f00*/  VIADD R5, R7, 0x120 ;  /* 0x0000012007057836 */ /* 0x000fe20000000000 */
[----:B------:R-:W-:Y:S04]  /*1f10*/  @!P3 STG.E desc[UR8][R2.64+0x100], R42 ;  /* 0x0001002a0200b986 */ /* 0x000fe8000c101908 */
[-C--:B------:R-:W-:Y:S01]  /*1f20*/  ISETP.GE.AND P3, PT, R5, R0.reuse, PT ;  /* 0x000000000500720c */ /* 0x080fe20003f66270 */
[----:B------:R-:W-:Y:S01]  /*1f30*/  VIADD R5, R7, 0x160 ;  /* 0x0000016007057836 */ /* 0x000fe20000000000 */
[----:B------:R-:W-:Y:S01]  /*1f40*/  @!P2 STG.E desc[UR8][R2.64+0x80], R43 ;  /* 0x0000802b0200a986 */ /* 0x000fe2000c101908 */
[----:B------:R-:W-:Y:S01]  /*1f50*/  ISETP.GE.AND P2, PT, R11, R0, PT ;  /* 0x000000000b00720c */ /* 0x000fe20003f46270 */
[----:B------:R-:W-:-:S02]  /*1f60*/  VIADD R11, R7, 0x140 ;  /* 0x00000140070b7836 */ /* 0x000fc40000000000 */
[----:B------:R0:W-:Y:S01]  /*1f70*/  @!P5 STG.E desc[UR8][R2.64+0x200], R9 ;  /* 0x000200090200d986 */ /* 0x0001e2000c101908 */
[-C--:B------:R-:W-:Y:S01]  /*1f80*/  ISETP.GE.AND P5, PT, R5, R0.reuse, PT ;  /* 0x000000000500720c */ /* 0x080fe20003fa6270 */
[----:B------:R-:W-:Y:S02]  /*1f90*/  VIADD R5, R7, 0x1a0 ;  /* 0x000001a007057836 */ /* 0x000fe40000000000 */
[----:B------:R1:W-:Y:S01]  /*1fa0*/  @!P4 STG.E desc[UR8][R2.64+0x180], R8 ;  /* 0x000180080200c986 */ /* 0x0003e2000c101908 */
[-C--:B------:R-:W-:Y:S01]  /*1fb0*/  ISETP.GE.AND P4, PT, R11, R0.reuse, PT ;  /* 0x000000000b00720c */ /* 0x080fe20003f86270 */
[----:B------:R-:W-:Y:S02]  /*1fc0*/  VIADD R11, R7, 0x180 ;  /* 0x00000180070b7836 */ /* 0x000fe40000000000 */
[----:B------:R1:W-:Y:S01]  /*1fd0*/  @!P0 STG.E desc[UR8][R2.64+0x300], R12 ;  /* 0x0003000c02008986 */ /* 0x0003e2000c101908 */
[----:B------:R-:W-:Y:S01]  /*1fe0*/  ISETP.GE.AND P0, PT, R5, R0, PT ;  /* 0x000000000500720c */ /* 0x000fe20003f06270 */
[----:B------:R-:W-:-:S02]  /*1ff0*/  VIADD R5, R7, 0x1e0 ;  /* 0x000001e007057836 */ /* 0x000fc40000000000 */
[----:B------:R1:W-:Y:S01]  /*2000*/  @!P6 STG.E desc[UR8][R2.64+0x280], R10 ;  /* 0x0002800a0200e986 */ /* 0x0003e2000c101908 */
[-C--:B------:R-:W-:Y:S01]  /*2010*/  ISETP.GE.AND P6, PT, R11, R0.reuse, PT ;  /* 0x000000000b00720c */ /* 0x080fe20003fc6270 */
[----:B------:R-:W-:Y:S02]  /*2020*/  VIADD R11, R7, 0x1c0 ;  /* 0x000001c0070b7836 */ /* 0x000fe40000000000 */
[----:B------:R1:W-:Y:S01]  /*2030*/  @!P2 STG.E desc[UR8][R2.64+0x400], R14 ;  /* 0x0004000e0200a986 */ /* 0x0003e2000c101908 */
[-C--:B------:R-:W-:Y:S01]  /*2040*/  ISETP.GE.AND P2, PT, R5, R0.reuse, PT ;  /* 0x000000000500720c */ /* 0x080fe20003f46270 */
[C---:B0-----:R-:W-:Y:S02]  /*2050*/  VIADD R9, R7.reuse, 0x200 ;  /* 0x0000020007097836 */ /* 0x041fe40000000000 */
[C---:B------:R-:W-:Y:S01]  /*2060*/  VIADD R5, R7.reuse, 0x220 ;  /* 0x0000022007057836 */ /* 0x040fe20000000000 */
[----:B------:R1:W-:Y:S01]  /*2070*/  @!P1 STG.E desc[UR8][R2.64+0x380], R13 ;  /* 0x0003800d02009986 */ /* 0x0003e2000c101908 */
[----:B------:R-:W-:Y:S01]  /*2080*/  VIADD R7, R7, 0x240 ;  /* 0x0000024007077836 */ /* 0x000fe20000000000 */
[----:B------:R-:W-:-:S02]  /*2090*/  ISETP.GE.AND P1, PT, R11, R0, PT ;  /* 0x000000000b00720c */ /* 0x000fc40003f26270 */
[----:B------:R1:W-:Y:S01]  /*20a0*/  @!P3 STG.E desc[UR8][R2.64+0x480], R15 ;  /* 0x0004800f0200b986 */ /* 0x0003e2000c101908 */
[----:B------:R-:W-:-:S03]  /*20b0*/  ISETP.GE.AND P3, PT, R9, R0, PT ;  /* 0x000000000900720c */ /* 0x000fc60003f66270 */
        /* <DEDUP_REMOVED lines=13> */
.L_x_233:
        /* <DEDUP_REMOVED lines=39> */
.L_x_337:
        /* <DEDUP_REMOVED lines=25> */
.L_x_244:
[----:B------:R-:W-:Y:S05]  /*2590*/  WARPSYNC.ALL ;  /* 0x0000000000007948 */ /* 0x000fea0003800000 */
[----:B------:R-:W-:Y:S01]  /*25a0*/  BAR.SYNC.DEFER_BLOCKING 0x0 ;  /* 0x0000000000007b1d */ /* 0x000fe20000010000 */
[----:B------:R-:W-:Y:S02]  /*25b0*/  ISETP.NE.AND P0, PT, R53, RZ, PT ;  /* 0x000000ff3500720c */ /* 0x000fe40003f05270 */
[----:B-1----:R-:W-:-:S03]  /*25c0*/  SHF.R.U32.HI R5, RZ, UR6, R45 ;  /* 0x00000006ff057c19 */ /* 0x002fc6000801162d */
[----:B------:R-:W-:Y:S01]  /*25d0*/  BSSY.RECONVERGENT B0, `(.L_x_246) ;  /* 0x0000029000007945 */ /* 0x000fe20003800200 */
[----:B------:R-:W-:Y:S01]  /*25e0*/  LOP3.LUT R5, R5, UR5, RZ, 0x30, !PT ;  /* 0x0000000505057c12 */ /* 0x000fe2000f8e30ff */
[----:B0-----:R-:W0:Y:S06]  /*25f0*/  LDS R24, [R24+0x3410] ;  /* 0x0034100018187984 */ /* 0x001e2c0000000800 */
[----:B------:R-:W-:Y:S05]  /*2600*/  @P0 BRA `(.L_x_247) ;  /* 0x0000000000940947 */ /* 0x000fea0003800000 */
[----:B------:R-:W-:-:S05]  /*2610*/  LEA R4, R3, UR4, 0x2 ;  /* 0x0000000403047c11 */ /* 0x000fca000f8e10ff */
[----:B------:R-:W0:Y:S04]  /*2620*/  LDS R13, [R4] ;  /* 0x00000000040d7984 */ /* 0x000e280000000800 */
        /* <DEDUP_REMOVED lines=13> */
[----:B------:R1:W-:Y:S01]  /*2700*/  STS [R4], R13 ;  /* 0x0000000d04007388 */ /* 0x0003e20000000800 */
[C---:B--2---:R-:W-:Y:S02]  /*2710*/  IMAD.IADD R17, R24.reuse, 0x1, R17 ;  /* 0x0000000118117824 */ /* 0x044fe400078e0211 */
[C---:B---3--:R-:W-:Y:S01]  /*2720*/  IMAD.IADD R19, R24.reuse, 0x1, R19 ;  /* 0x0000000118137824 */ /* 0x048fe200078e0213 */
        /* <DEDUP_REMOVED lines=13> */
[----:B-1----:R-:W-:-:S03]  /*2800*/  IMAD.IADD R13, R24, 0x1, R8 ;  /* 0x00000001180d7824 */ /* 0x002fc600078e0208 */
[----:B------:R2:W-:Y:S01]  /*2810*/  STS [R4+0x2000], R49 ;  /* 0x0020003104007388 */ /* 0x0005e20000000800 */
[----:B0-----:R-:W-:-:S03]  /*2820*/  IMAD.IADD R9, R24, 0x1, R9 ;  /* 0x0000000118097824 */ /* 0x001fc600078e0209 */
[----:B------:R2:W-:Y:S04]  /*2830*/  STS [R4+0x2400], R51 ;  /* 0x0024003304007388 */ /* 0x0005e80000000800 */
[----:B------:R2:W-:Y:S04]  /*2840*/  STS [R4+0x2800], R13 ;  /* 0x0028000d04007388 */ /* 0x0005e80000000800 */
[----:B------:R2:W-:Y:S02]  /*2850*/  STS [R4+0x2c00], R9 ;  /* 0x002c000904007388 */ /* 0x0005e40000000800 */
.L_x_247:
[----:B------:R-:W-:Y:S05]  /*2860*/  BSYNC.RECONVERGENT B0 ;  /* 0x0000000000007941 */ /* 0x000fea0003800200 */
.L_x_246:
[----:B------:R-:W-:Y:S01]  /*2870*/  BAR.SYNC.DEFER_BLOCKING 0x0 ;  /* 0x0000000000007b1d */ /* 0x000fe20000010000 */
[----:B------:R-:W-:Y:S01]  /*2880*/  R2P PR, R5, 0x7f ;  /* 0x0000007f05007804 */ /* 0x000fe20000000000 */
[----:B------:R-:W-:-:S04]  /*2890*/  IMAD.MOV.U32 R8, RZ, RZ, RZ ;  /* 0x000000ffff087224 */ /* 0x000fc800078e00ff */
[----:B------:R-:W-:Y:S01]  /*28a0*/  BSSY.RECONVERGENT B0, `(.L_x_248) ;  /* 0x0000026000007945 */ /* 0x000fe20003800200 */
[----:B--2---:R-:W1:Y:S07]  /*28b0*/  S2R R23, SR_LEMASK ;  /* 0x0000000000177919 */ /* 0x004e6e0000003a00 */
        /* <DEDUP_REMOVED lines=22> */
[----:B------:R-:W-:Y:S02]  /*2a20*/  LOP3.LUT R4, R9, R4, RZ, 0xc0, !PT ;  /* 0x0000000409047212 */ /* 0x000fe400078ec0ff */
[----:B------:R-:W-:Y:S02]  /*2a30*/  SHF.R.U32.HI R9, RZ, UR6, R6 ;  /* 0x00000006ff097c19 */ /* 0x000fe40008011606 */
[----:B------:R-:W-:Y:S01]  /*2a40*/  LOP3.LUT R10, R13, R4, RZ, 0xc0, !PT ;  /* 0x000000040d0a7212 */ /* 0x000fe200078ec0ff */
[----:B------:R-:W-:Y:S01]  /*2a50*/  IMAD.SHL.U32 R4, R3, 0x20, RZ ;  /* 0x0000002003047824 */ /* 0x000fe200078e00ff */
[----:B------:R-:W-:-:S02]  /*2a60*/  LOP3.LUT R9, R9, UR5, RZ, 0x30, !PT ;  /* 0x0000000509097c12 */ /* 0x000fc4000f8e30ff */
[----:B------:R-:W2:Y:S01]  /*2a70*/  FLO.U32 R15, R10 ;  /* 0x0000000a000f7300 */ /* 0x000ea200000e0000 */
[----:B-1----:R-:W-:Y:S02]  /*2a80*/  LOP3.LUT R14, R23, R10, RZ, 0xc0, !PT ;  /* 0x0000000a170e7212 */ /* 0x002fe400078ec0ff */
[----:B------:R-:W-:-:S05]  /*2a90*/  LOP3.LUT R4, R4, 0x7c00, RZ, 0xc0, !PT ;  /* 0x00007c0004047812 */ /* 0x000fca00078ec0ff */
[----:B------:R-:W1:Y:S01]  /*2aa0*/  POPC R14, R14 ;  /* 0x0000000e000e7309 */ /* 0x000e620000000000 */
[----:B------:R-:W-:Y:S01]  /*2ab0*/  VIADD R22, R4, UR4 ;  /* 0x0000000404167c36 */ /* 0x000fe20008000000 */
[----:B--2---:R-:W-:-:S13]  /*2ac0*/  ISETP.NE.AND P0, PT, R46, R15, PT ;  /* 0x0000000f2e00720c */ /* 0x004fda0003f05270 */
[----:B-1----:R-:W-:Y:S05]  /*2ad0*/  @P0 BRA `(.L_x_249) ;  /* 0x0000000000080947 */ /* 0x002fea0003800000 */
[----:B------:R-:W-:-:S05]  /*2ae0*/  IMAD R5, R5, 0x4, R22 ;  /* 0x0000000405057824 */ /* 0x000fca00078e0216 */
[----:B------:R1:W2:Y:S02]  /*2af0*/  ATOMS.ADD R8, [R5], R14 ;  /* 0x0000000e0508738c */ /* 0x0002a40000000000 */
.L_x_249:
[----:B------:R-:W-:Y:S05]  /*2b00*/  BSYNC.RECONVERGENT B0 ;  /* 0x0000000000007941 */ /* 0x000fea0003800200 */
.L_x_248:
[----:B------:R-:W-:Y:S01]  /*2b10*/  R2P PR, R9, 0x7f ;  /* 0x0000007f09007804 */ /* 0x000fe20000000000 */
[----:B--2---:R2:W3:Y:S01]  /*2b20*/  SHFL.IDX PT, R8, R8, R15, 0x1f ;  /* 0x00001f0f08087589 */ /* 0x0044e200000e0000 */
[----:B------:R-:W-:Y:S01]  /*2b30*/  BSSY.RECONVERGENT B0, `(.L_x_250) ;  /* 0x0000023000007945 */ /* 0x000fe20003800200 */
[----:B------:R-:W-:-:S10]  /*2b40*/  IMAD.MOV.U32 R12, RZ, RZ, RZ ;  /* 0x000000ffff0c7224 */ /* 0x000fd400078e00ff */
[----:B------:R-:W-:Y:S02]  /*2b50*/  VOTE.ANY R4, PT, P0 ;  /* 0x0000000000047806 */ /* 0x000fe400000e0100 */
[----:B-1----:R-:W-:Y:S02]  /*2b60*/  VOTE.ANY R5, PT, P1 ;  /* 0x0000000000057806 */ /* 0x002fe400008e0100 */
        /* <DEDUP_REMOVED lines=21> */
[----:B------:R-:W-:Y:S02]  /*2cc0*/  LOP3.LUT R4, R17, R4, RZ, 0xc0, !PT ;  /* 0x0000000411047212 */ /* 0x000fe400078ec0ff */
[----:B------:R-:W-:Y:S02]  /*2cd0*/  SHF.R.U32.HI R17, RZ, UR6, R0 ;  /* 0x00000006ff117c19 */ /* 0x000fe40008011600 */
[----:B------:R-:W1:Y:S01]  /*2ce0*/  FLO.U32 R5, R4 ;  /* 0x0000000400057300 */ /* 0x000e6200000e0000 */
[----:B------:R-:W-:Y:S02]  /*2cf0*/  LOP3.LUT R13, R23, R4, RZ, 0xc0, !PT ;  /* 0x00000004170d7212 */ /* 0x000fe400078ec0ff */
[----:B------:R-:W-:-:S05]  /*2d00*/  LOP3.LUT R17, R17, UR5, RZ, 0x30, !PT ;  /* 0x0000000511117c12 */ /* 0x000fca000f8e30ff */
[----:B------:R-:W4:Y:S01]  /*2d10*/  POPC R13, R13 ;  /* 0x0000000d000d7309 */ /* 0x000f220000000000 */
[----:B-1----:R-:W-:-:S13]  /*2d20*/  ISETP.NE.AND P0, PT, R46, R5, PT ;  /* 0x000000052e00720c */ /* 0x002fda0003f05270 */
[----:B--234-:R-:W-:Y:S05]  /*2d30*/  @P0 BRA `(.L_x_251) ;  /* 0x0000000000080947 */ /* 0x01cfea0003800000 */
[----:B------:R-:W-:-:S06]  /*2d40*/  IMAD R12, R9, 0x4, R22 ;  /* 0x00000004090c7824 */ /* 0x000fcc00078e0216 */
[----:B------:R1:W2:Y:S02]  /*2d50*/  ATOMS.ADD R12, [R12], R13 ;  /* 0x0000000d0c0c738c */ /* 0x0002a40000000000 */
.L_x_251:
[----:B------:R-:W-:Y:S05]  /*2d60*/  BSYNC.RECONVERGENT B0 ;  /* 0x0000000000007941 */ /* 0x000fea0003800200 */
.L_x_250:
[----:B------:R-:W-:Y:S01]  /*2d70*/  R2P PR, R17, 0x7f ;  /* 0x0000007f11007804 */ /* 0x000fe20000000000 */
[----:B--2---:R2:W3:Y:S01]  /*2d80*/  SHFL.IDX PT, R12, R12, R5, 0x1f ;  /* 0x00001f050c0c7589 */ /* 0x0044e200000e0000 */
[----:B------:R-:W-:Y:S11]  /*2d90*/  BSSY.RECONVERGENT B0, `(.L_x_252) ;  /* 0x0000023000007945 */ /* 0x000ff60003800200 */
[----:B------:R-:W-:-:S02]  /*2da0*/  VOTE.ANY R0, PT, P0 ;  /* 0x0000000000007806 */ /* 0x000fc400000e0100 */
[----:B------:R-:W-:Y:S02]  /*2db0*/  VOTE.ANY R9, PT, P1 ;  /* 0x0000000000097806 */ /* 0x000fe400008e0100 */
[----:B------:R-:W-:Y:S02]  /*2dc0*/  @!P0 LOP3.LUT R0, RZ, R0, RZ, 0x33, !PT ;  /* 0x00000000ff008212 */ /* 0x000fe400078e33ff */
[----:B------:R-:W-:Y:S02]  /*2dd0*/  VOTE.ANY R15, PT, P2 ;  /* 0x00000000000f7806 */ /* 0x000fe400010e0100 */
[----:B------:R-:W-:Y:S02]  /*2de0*/  @!P1 LOP3.LUT R9, RZ, R9, RZ, 0x33, !PT ;  /* 0x00000009ff099212 */ /* 0x000fe400078e33ff */
[----:B------:R-:W-:Y:S02]  /*2df0*/  @!P2 LOP3.LUT R15, RZ, R15, RZ, 0x33, !PT ;  /* 0x0000000fff0fa212 */ /* 0x000fe400078e33ff */
[----:B------:R-:W-:-:S02]  /*2e00*/  LOP3.LUT R0, R9, R0, RZ, 0xc0, !PT ;  /* 0x0000000009007212 */ /* 0x000fc400078ec0ff */
[----:B------:R-:W-:Y:S02]  /*2e10*/  VOTE.ANY R9, PT, P3 ;  /* 0x0000000000097806 */ /* 0x000fe400018e0100 */
[----:B------:R-:W-:Y:S02]  /*2e20*/  LOP3.LUT R0, R15, R0, RZ, 0xc0, !PT ;  /* 0x000000000f007212 */ /* 0x000fe400078ec0ff */
[----:B------:R-:W-:Y:S02]  /*2e30*/  LOP3.LUT P0, RZ, R17, 0x80, RZ, 0xc0, !PT ;  /* 0x0000008011ff7812 */ /* 0x000fe4000780c0ff */
[----:B------:R-:W-:Y:S02]  /*2e40*/  VOTE.ANY R15, PT, P4 ;  /* 0x00000000000f7806 */ /* 0x000fe400020e0100 */
[----:B------:R-:W-:Y:S02]  /*2e50*/  @!P3 LOP3.LUT R9, RZ, R9, RZ, 0x33, !PT ;  /* 0x00000009ff09b212 */ /* 0x000fe400078e33ff */
[----:B------:R-:W-:-:S02]  /*2e60*/  @!P4 LOP3.LUT R15, RZ, R15, RZ, 0x33, !PT ;  /* 0x0000000fff0fc212 */ /* 0x000fc400078e33ff */
[----:B------:R-:W-:Y:S02]  /*2e70*/  LOP3.LUT R0, R9, R0, RZ, 0xc0, !PT ;  /* 0x0000000009007212 */ /* 0x000fe400078ec0ff */
[----:B------:R-:W-:Y:S02]  /*2e80*/  VOTE.ANY R9, PT, P5 ;  /* 0x0000000000097806 */ /* 0x000fe400028e0100 */
[----:B------:R-:W-:Y:S02]  /*2e90*/  LOP3.LUT R0, R15, R0, RZ, 0xc0, !PT ;  /* 0x000000000f007212 */ /* 0x000fe400078ec0ff */
[----:B------:R-:W-:Y:S02]  /*2ea0*/  VOTE.ANY R15, PT, P6 ;  /* 0x00000000000f7806 */ /* 0x000fe400030e0100 */
[----:B------:R-:W-:Y:S02]  /*2eb0*/  @!P5 LOP3.LUT R9, RZ, R9, RZ, 0x33, !PT ;  /* 0x00000009ff09d212 */ /* 0x000fe400078e33ff */
[----:B------:R-:W-:-:S02]  /*2ec0*/  VOTE.ANY R19, PT, P0 ;  /* 0x0000000000137806 */ /* 0x000fc400000e0100 */
[----:B------:R-:W-:Y:S02]  /*2ed0*/  @!P6 LOP3.LUT R15, RZ, R15, RZ, 0x33, !PT ;  /* 0x0000000fff0fe212 */ /* 0x000fe400078e33ff */
[----:B------:R-:W-:Y:S02]  /*2ee0*/  LOP3.LUT R0, R9, R0, RZ, 0xc0, !PT ;  /* 0x0000000009007212 */ /* 0x000fe400078ec0ff */
[----:B------:R-:W-:Y:S02]  /*2ef0*/  @!P0 LOP3.LUT R19, RZ, R19, RZ, 0x33, !PT ;  /* 0x00000013ff138212 */ /* 0x000fe400078e33ff */
[----:B------:R-:W-:Y:S02]  /*2f00*/  LOP3.LUT R0, R15, R0, RZ, 0xc0, !PT ;  /* 0x000000000f007212 */ /* 0x000fe400078ec0ff */
[----:B------:R-:W-:Y:S02]  /*2f10*/  SHF.R.U32.HI R15, RZ, UR6, R41 ;  /* 0x00000006ff0f7c19 */ /* 0x000fe40008011629 */
[----:B------:R-:W-:Y:S01]  /*2f20*/  LOP3.LUT R4, R19, R0, RZ, 0xc0, !PT ;  /* 0x0000000013047212 */ /* 0x000fe200078ec0ff */
[----:B------:R-:W-:Y:S01]  /*2f30*/  IMAD.MOV.U32 R0, RZ, RZ, RZ ;  /* 0x000000ffff007224 */ /* 0x000fe200078e00ff */
[----:B------:R-:W-:-:S02]  /*2f40*/  LOP3.LUT R15, R15, UR5, RZ, 0x30, !PT ;  /* 0x000000050f0f7c12 */ /* 0x000fc4000f8e30ff */
[----:B------:R-:W4:Y:S01]  /*2f50*/  FLO.U32 R51, R4 ;  /* 0x0000000400337300 */ /* 0x000f2200000e0000 */
[----:B------:R-:W-:-:S07]  /*2f60*/  LOP3.LUT R10, R23, R4, RZ, 0xc0, !PT ;  /* 0x00000004170a7212 */ /* 0x000fce00078ec0ff */
[----:B------:R-:W0:Y:S01]  /*2f70*/  POPC R10, R10 ;  /* 0x0000000a000a7309 */ /* 0x000e220000000000 */
[----:B----4-:R-:W-:-:S13]  /*2f80*/  ISETP.NE.AND P0, PT, R46, R51, PT ;  /* 0x000000332e00720c */ /* 0x010fda0003f05270 */
[----:B0-23--:R-:W-:Y:S05]  /*2f90*/  @P0 BRA `(.L_x_253) ;  /* 0x0000000000080947 */ /* 0x00dfea0003800000 */
[----:B------:R-:W-:-:S05]  /*2fa0*/  IMAD R17, R17, 0x4, R22 ;  /* 0x0000000411117824 */ /* 0x000fca00078e0216 */
[----:B------:R0:W2:Y:S02]  /*2fb0*/  ATOMS.ADD R0, [R17], R10 ;  /* 0x0000000a1100738c */ /* 0x0000a40000000000 */
.L_x_253:
[----:B------:R-:W-:Y:S05]  /*2fc0*/  BSYNC.RECONVERGENT B0 ;  /* 0x0000000000007941 */ /* 0x000fea0003800200 */
.L_x_252:
        /* <DEDUP_REMOVED lines=21> */
[----:B0-----:R-:W-:-:S02]  /*3120*/  VOTE.ANY R17, PT, P0 ;  /* 0x0000000000117806 */ /* 0x001fc400000e0100 */
[----:B------:R-:W-:Y:S02]  /*3130*/  @!P6 LOP3.LUT R9, RZ, R9, RZ, 0x33, !PT ;  /* 0x00000009ff09e212 */ /* 0x000fe400078e33ff */
[----:B------:R-:W-:Y:S02]  /*3140*/  LOP3.LUT R4, R5, R4, RZ, 0xc0, !PT ;  /* 0x0000000405047212 */ /* 0x000fe400078ec0ff */
[----:B------:R-:W-:Y:S02]  /*3150*/  @!P0 LOP3.LUT R17, RZ, R17, RZ, 0x33, !PT ;  /* 0x00000011ff118212 */ /* 0x000fe400078e33ff */
[----:B------:R-:W-:-:S04]  /*3160*/  LOP3.LUT R4, R9, R4, RZ, 0xc0, !PT ;  /* 0x0000000409047212 */ /* 0x000fc800078ec0ff */
[----:B------:R-:W-:Y:S01]  /*3170*/  LOP3.LUT R6, R17, R4, RZ, 0xc0, !PT ;  /* 0x0000000411067212 */ /* 0x000fe200078ec0ff */
[----:B------:R-:W-:Y:S01]  /*3180*/  IMAD.MOV.U32 R4, RZ, RZ, RZ ;  /* 0x000000ffff047224 */ /* 0x000fe200078e00ff */
        /* <DEDUP_REMOVED lines=9> */
.L_x_255:
[----:B------:R-:W-:Y:S05]  /*3220*/  BSYNC.RECONVERGENT B0 ;  /* 0x0000000000007941 */ /* 0x000fea0003800200 */
.L_x_254:
[----:B------:R-:W-:Y:S01]  /*3230*/  R2P PR, R17, 0x7f ;  /* 0x0000007f11007804 */ /* 0x000fe20000000000 */
[----:B--2---:R2:W3:Y:S01]  /*3240*/  SHFL.IDX PT, R45, R4, R45, 0x1f ;  /* 0x00001f2d042d7589 */ /* 0x0044e200000e0000 */
[----:B------:R-:W-:Y:S01]  /*3250*/  BSSY.RECONVERGENT B0, `(.L_x_256) ;  /* 0x0000023000007945 */ /* 0x000fe20003800200 */
[----:B------:R-:W-:-:S10]  /*3260*/  IMAD.MOV.U32 R6, RZ, RZ, RZ ;  /* 0x000000ffff067224 */ /* 0x000fd400078e00ff */
        /* <DEDUP_REMOVED lines=22> */
[----:B------:R-:W-:Y:S02]  /*33d0*/  LOP3.LUT R0, R15, R0, RZ, 0xc0, !PT ;  /* 0x000000000f007212 */ /* 0x000fe400078ec0ff */
[----:B------:R-:W-:-:S02]  /*33e0*/  SHF.R.U32.HI R15, RZ, UR6, R39 ;  /* 0x00000006ff0f7c19 */ /* 0x000fc40008011627 */
[----:B------:R-:W-:Y:S02]  /*33f0*/  LOP3.LUT R0, R19, R0, RZ, 0xc0, !PT ;  /* 0x0000000013007212 */ /* 0x000fe400078ec0ff */
[----:B------:R-:W-:Y:S02]  /*3400*/  LOP3.LUT R15, R15, UR5, RZ, 0x30, !PT ;  /* 0x000000050f0f7c12 */ /* 0x000fe4000f8e30ff */
[----:B------:R-:W4:Y:S01]  /*3410*/  FLO.U32 R19, R0 ;  /* 0x0000000000137300 */ /* 0x000f2200000e0000 */
[----:B------:R-:W-:-:S07]  /*3420*/  LOP3.LUT R5, R23, R0, RZ, 0xc0, !PT ;  /* 0x0000000017057212 */ /* 0x000fce00078ec0ff */
[----:B------:R-:W0:Y:S01]  /*3430*/  POPC R5, R5 ;  /* 0x0000000500057309 */ /* 0x000e220000000000 */
[----:B----4-:R-:W-:-:S13]  /*3440*/  ISETP.NE.AND P0, PT, R46, R19, PT ;  /* 0x000000132e00720c */ /* 0x010fda0003f05270 */
[----:B0-23--:R-:W-:Y:S05]  /*3450*/  @P0 BRA `(.L_x_257) ;  /* 0x0000000000080947 */ /* 0x00dfea0003800000 */
[----:B------:R-:W-:-:S06]  /*3460*/  IMAD R6, R17, 0x4, R22 ;  /* 0x0000000411067824 */ /* 0x000fcc00078e0216 */
[----:B------:R0:W2:Y:S02]  /*3470*/  ATOMS.ADD R6, [R6], R5 ;  /* 0x000000050606738c */ /* 0x0000a40000000000 */
.L_x_257:
[----:B------:R-:W-:Y:S05]  /*3480*/  BSYNC.RECONVERGENT B0 ;  /* 0x0000000000007941 */ /* 0x000fea0003800200 */
.L_x_256:
        /* <DEDUP_REMOVED lines=37> */
.L_x_259:
[----:B------:R-:W-:Y:S05]  /*36e0*/  BSYNC.RECONVERGENT B0 ;  /* 0x0000000000007941 */ /* 0x000fea0003800200 */
.L_x_258:
[----:B------:R-:W-:Y:S01]  /*36f0*/  R2P PR, R17, 0x7f ;  /* 0x0000007f11007804 */ /* 0x000fe20000000000 */
[----:B--2---:R2:W3:Y:S01]  /*3700*/  SHFL.IDX PT, R47, R0, R47, 0x1f ;  /* 0x00001f2f002f7589 */ /* 0x0044e200000e0000 */
[----:B------:R-:W-:Y:S11]  /*3710*/  BSSY.RECONVERGENT B0, `(.L_x_260) ;  /* 0x0000021000007945 */ /* 0x000ff60003800200 */
[----:B0-----:R-:W-:-:S02]  /*3720*/  VOTE.ANY R15, PT, P0 ;  /* 0x00000000000f7806 */ /* 0x001fc400000e0100 */
        /* <DEDUP_REMOVED lines=19> */
[----:B------:R-:W-:Y:S01]  /*3860*/  LOP3.LUT R15, R16, R15, RZ, 0xc0, !PT ;  /* 0x0000000f100f7212 */ /* 0x000fe200078ec0ff */
[----:B------:R-:W-:Y:S01]  /*3870*/  IMAD.MOV.U32 R16, RZ, RZ, RZ ;  /* 0x000000ffff107224 */ /* 0x000fe200078e00ff */
[----:B------:R-:W-:Y:S02]  /*3880*/  @!P0 LOP3.LUT R20, RZ, R20, RZ, 0x33, !PT ;  /* 0x00000014ff148212 */ /* 0x000fe400078e33ff */
[----:B------:R-:W-:-:S04]  /*3890*/  LOP3.LUT R15, R18, R15, RZ, 0xc0, !PT ;  /* 0x0000000f120f7212 */ /* 0x000fc800078ec0ff */
[----:B------:R-:W-:-:S04]  /*38a0*/  LOP3.LUT R20, R20, R15, RZ, 0xc0, !PT ;  /* 0x0000000f14147212 */ /* 0x000fc800078ec0ff */
[----:B------:R-:W0:Y:S01]  /*38b0*/  FLO.U32 R49, R20 ;  /* 0x0000001400317300 */ /* 0x000e2200000e0000 */
[----:B------:R-:W-:-:S07]  /*38c0*/  LOP3.LUT R50, R23, R20, RZ, 0xc0, !PT ;  /* 0x0000001417327212 */ /* 0x000fce00078ec0ff */
[----:B------:R-:W4:Y:S01]  /*38d0*/  POPC R50, R50 ;  /* 0x0000003200327309 */ /* 0x000f220000000000 */
[----:B0-----:R-:W-:-:S13]  /*38e0*/  ISETP.NE.AND P0, PT, R46, R49, PT ;  /* 0x000000312e00720c */ /* 0x001fda0003f05270 */
[----:B--234-:R-:W-:Y:S05]  /*38f0*/  @P0 BRA `(.L_x_261) ;  /* 0x0000000000080947 */ /* 0x01cfea0003800000 */
[----:B------:R-:W-:-:S05]  /*3900*/  IMAD R17, R17, 0x4, R22 ;  /* 0x0000000411117824 */ /* 0x000fca00078e0216 */
[----:B------:R0:W2:Y:S02]  /*3910*/  ATOMS.ADD R16, [R17], R50 ;  /* 0x000000321110738c */ /* 0x0000a40000000000 */
.L_x_261:
[----:B------:R-:W-:Y:S05]  /*3920*/  BSYNC.RECONVERGENT B0 ;  /* 0x0000000000007941 */ /* 0x000fea0003800200 */
.L_x_260:
[----:B------:R-:W-:Y:S01]  /*3930*/  R2P PR, R11, 0x7f ;  /* 0x0000007f0b007804 */ /* 0x000fe20000000000 */
[----:B--2---:R2:W3:Y:S01]  /*3940*/  SHFL.IDX PT, R49, R16, R49, 0x1f ;  /* 0x00001f3110317589 */ /* 0x0044e200000e0000 */
[----:B------:R-:W-:Y:S01]  /*3950*/  BSSY.RECONVERGENT B0, `(.L_x_262) ;  /* 0x0000021000007945 */ /* 0x000fe20003800200 */
[----:B------:R-:W-:-:S10]  /*3960*/  IMAD.MOV.U32 R20, RZ, RZ, RZ ;  /* 0x000000ffff147224 */ /* 0x000fd400078e00ff */
[----:B------:R-:W-:Y:S02]  /*3970*/  VOTE.ANY R0, PT, P0 ;  /* 0x0000000000007806 */ /* 0x000fe400000e0100 */
[----:B------:R-:W-:Y:S02]  /*3980*/  VOTE.ANY R15, PT, P1 ;  /* 0x00000000000f7806 */ /* 0x000fe400008e0100 */
[----:B------:R-:W-:Y:S02]  /*3990*/  @!P0 LOP3.LUT R0, RZ, R0, RZ, 0x33, !PT ;  /* 0x00000000ff008212 */ /* 0x000fe400078e33ff */
[----:B0-----:R-:W-:Y:S02]  /*39a0*/  VOTE.ANY R17, PT, P2 ;  /* 0x0000000000117806 */ /* 0x001fe400010e0100 */
        /* <DEDUP_REMOVED lines=25> */
[----:B------:R-:W-:-:S06]  /*3b40*/  IMAD R20, R11, 0x4, R22 ;  /* 0x000000040b147824 */ /* 0x000fcc00078e0216 */
[----:B------:R0:W2:Y:S02]  /*3b50*/  ATOMS.ADD R20, [R20], R21 ;  /* 0x000000151414738c */ /* 0x0000a40000000000 */
.L_x_263:
[----:B------:R-:W-:Y:S05]  /*3b60*/  BSYNC.RECONVERGENT B0 ;  /* 0x0000000000007941 */ /* 0x000fea0003800200 */
.L_x_262:
[----:B------:R-:W-:Y:S01]  /*3b70*/  R2P PR, R7, 0x7f ;  /* 0x0000007f07007804 */ /* 0x000fe20000000000 */
[----:B--2---:R2:W3:Y:S01]  /*3b80*/  SHFL.IDX PT, R20, R20, R15, 0x1f ;  /* 0x00001f0f14147589 */ /* 0x0044e200000e0000 */
[----:B------:R-:W-:Y:S01]  /*3b90*/  BSSY.RECONVERGENT B0, `(.L_x_264) ;  /* 0x0000023000007945 */ /* 0x000fe20003800200 */
[----:B------:R-:W-:-:S10]  /*3ba0*/  IMAD.MOV.U32 R16, RZ, RZ, RZ ;  /* 0x000000ffff107224 */ /* 0x000fd400078e00ff */
[----:B------:R-:W-:Y:S02]  /*3bb0*/  VOTE.ANY R0, PT, P0 ;  /* 0x0000000000007806 */ /* 0x000fe400000e0100 */
[----:B------:R-:W-:Y:S02]  /*3bc0*/  VOTE.ANY R11, PT, P1 ;  /* 0x00000000000b7806 */ /* 0x000fe400008e0100 */
        /* <DEDUP_REMOVED lines=22> */
[----:B------:R-:W-:Y:S02]  /*3d30*/  SHF.R.U32.HI R0, RZ, UR6, R36 ;  /* 0x00000006ff007c19 */ /* 0x000fe40008011624 */
[----:B------:R-:W4:Y:S01]  /*3d40*/  FLO.U32 R18, R48 ;  /* 0x0000003000127300 */ /* 0x000f2200000e0000 */
[----:B------:R-:W-:Y:S02]  /*3d50*/  LOP3.LUT R19, R23, R48, RZ, 0xc0, !PT ;  /* 0x0000003017137212 */ /* 0x000fe400078ec0ff */
[----:B------:R-:W-:-:S05]  /*3d60*/  LOP3.LUT R0, R0, UR5, RZ, 0x30, !PT ;  /* 0x0000000500007c12 */ /* 0x000fca000f8e30ff */
[----:B------:R-:W0:Y:S01]  /*3d70*/  POPC R19, R19 ;  /* 0x0000001300137309 */ /* 0x000e220000000000 */
[----:B----4-:R-:W-:-:S13]  /*3d80*/  ISETP.NE.AND P0, PT, R46, R18, PT ;  /* 0x000000122e00720c */ /* 0x010fda0003f05270 */
[----:B0-23--:R-:W-:Y:S05]  /*3d90*/  @P0 BRA `(.L_x_265) ;  /* 0x0000000000080947 */ /* 0x00dfea0003800000 */
[----:B------:R-:W-:-:S06]  /*3da0*/  IMAD R16, R7, 0x4, R22 ;  /* 0x0000000407107824 */ /* 0x000fcc00078e0216 */
[----:B------:R0:W2:Y:S02]  /*3db0*/  ATOMS.ADD R16, [R16], R19 ;  /* 0x000000131010738c */ /* 0x0000a40000000000 */
.L_x_265:
[----:B------:R-:W-:Y:S05]  /*3dc0*/  BSYNC.RECONVERGENT B0 ;  /* 0x0000000000007941 */ /* 0x000fea0003800200 */
.L_x_264:
        /* <DEDUP_REMOVED lines=37> */
.L_x_267:
[----:B------:R-:W-:Y:S05]  /*4020*/  BSYNC.RECONVERGENT B0 ;  /* 0x0000000000007941 */ /* 0x000fea0003800200 */
.L_x_266:
[----:B------:R-:W-:Y:S01]  /*4030*/  R2P PR, R11, 0x7f ;  /* 0x0000007f0b007804 */ /* 0x000fe20000000000 */
[----:B--2---:R2:W3:Y:S01]  /*4040*/  SHFL.IDX PT, R16, R15, R52, 0x1f ;  /* 0x00001f340f107589 */ /* 0x0044e200000e0000 */
[----:B------:R-:W-:Y:S11]  /*4050*/  BSSY.RECONVERGENT B0, `(.L_x_268) ;  /* 0x0000023000007945 */ /* 0x000ff60003800200 */
        /* <DEDUP_REMOVED lines=24> */
[----:B------:R0:W4:Y:S01]  /*41e0*/  FLO.U32 R7, R0 ;  /* 0x0000000000077300 */ /* 0x00012200000e0000 */
[----:B------:R-:W-:-:S07]  /*41f0*/  LOP3.LUT R48, R23, R0, RZ, 0xc0, !PT ;  /* 0x0000000017307212 */ /* 0x000fce00078ec0ff */
[----:B--2---:R2:W1:Y:S01]  /*4200*/  POPC R15, R48 ;  /* 0x00000030000f7309 */ /* 0x0044620000000000 */
[----:B0-----:R-:W-:-:S04]  /*4210*/  SHF.R.U32.HI R0, RZ, UR6, R34 ;  /* 0x00000006ff007c19 */ /* 0x001fc80008011622 */
[----:B------:R-:W-:Y:S02]  /*4220*/  LOP3.LUT R0, R0, UR5, RZ, 0x30, !PT ;  /* 0x0000000500007c12 */ /* 0x000fe4000f8e30ff */
[----:B----4-:R-:W-:Y:S01]  /*4230*/  ISETP.NE.AND P0, PT, R46, R7, PT ;  /* 0x000000072e00720c */ /* 0x010fe20003f05270 */
[----:B--2---:R-:W-:-:S12]  /*4240*/  IMAD.MOV.U32 R48, RZ, RZ, RZ ;  /* 0x000000ffff307224 */ /* 0x004fd800078e00ff */
[----:B-1-3--:R-:W-:Y:S05]  /*4250*/  @P0 BRA `(.L_x_269) ;  /* 0x0000000000080947 */ /* 0x00afea0003800000 */
[----:B------:R-:W-:-:S06]  /*4260*/  IMAD R48, R11, 0x4, R22 ;  /* 0x000000040b307824 */ /* 0x000fcc00078e0216 */
[----:B------:R0:W1:Y:S02]  /*4270*/  ATOMS.ADD R48, [R48], R15 ;  /* 0x0000000f3030738c */ /* 0x0000640000000000 */
.L_x_269:
[----:B------:R-:W-:Y:S05]  /*4280*/  BSYNC.RECONVERGENT B0 ;  /* 0x0000000000007941 */ /* 0x000fea0003800200 */
.L_x_268:
[----:B------:R-:W-:Y:S01]  /*4290*/  R2P PR, R0, 0x7f ;  /* 0x0000007f00007804 */ /* 0x000fe20000000000 */
[----:B------:R-:W-:Y:S01]  /*42a0*/  IMAD.IADD R14, R14, 0x1, R8 ;  /* 0x000000010e0e7824 */ /* 0x000fe200078e0208 */
[----:B------:R-:W-:Y:S01]  /*42b0*/  BSSY.RECONVERGENT B0, `(.L_x_270) ;  /* 0x0000025000007945 */ /* 0x000fe20003800200 */
[----:B------:R-:W-:Y:S02]  /*42c0*/  IMAD.IADD R13, R13, 0x1, R12 ;  /* 0x000000010d0d7824 */ /* 0x000fe400078e020c */
[----:B-1----:R1:W2:Y:S08]  /*42d0*/  SHFL.IDX PT, R12, R48, R7, 0x1f ;  /* 0x00001f07300c7589 */ /* 0x0022b000000e0000 */
[----:B------:R-:W-:-:S02]  /*42e0*/  VOTE.ANY R11, PT, P0 ;  /* 0x00000000000b7806 */ /* 0x000fc400000e0100 */
[----:B------:R-:W-:Y:S01]  /*42f0*/  VOTE.ANY R8, PT, P1 ;  /* 0x0000000000087806 */ /* 0x000fe200008e0100 */
[----:B-1----:R-:W-:Y:S01]  /*4300*/  IMAD.MOV.U32 R7, RZ, RZ, RZ ;  /* 0x000000ffff077224 */ /* 0x002fe200078e00ff */
        /* <DEDUP_REMOVED lines=22> */
[----:B------:R1:W3:Y:S01]  /*4470*/  FLO.U32 R8, R52 ;  /* 0x0000003400087300 */ /* 0x0002e200000e0000 */
[----:B------:R-:W-:-:S07]  /*4480*/  LOP3.LUT R11, R23, R52, RZ, 0xc0, !PT ;  /* 0x00000034170b7212 */ /* 0x000fce00078ec0ff */
[----:B------:R-:W4:Y:S01]  /*4490*/  POPC R11, R11 ;  /* 0x0000000b000b7309 */ /* 0x000f220000000000 */
[----:B-1----:R-:W-:-:S04]  /*44a0*/  SHF.R.U32.HI R52, RZ, UR6, R26 ;  /* 0x00000006ff347c19 */ /* 0x002fc8000801161a */
[----:B------:R-:W-:Y:S02]  /*44b0*/  LOP3.LUT R48, R52, UR5, RZ, 0x30, !PT ;  /* 0x0000000534307c12 */ /* 0x000fe4000f8e30ff */
[----:B---3--:R-:W-:-:S13]  /*44c0*/  ISETP.NE.AND P0, PT, R46, R8, PT ;  /* 0x000000082e00720c */ /* 0x008fda0003f05270 */
[----:B--2-4-:R-:W-:Y:S05]  /*44d0*/  @P0 BRA `(.L_x_271) ;  /* 0x0000000000080947 */ /* 0x014fea0003800000 */
[----:B------:R-:W-:-:S05]  /*44e0*/  IMAD R0, R0, 0x4, R22 ;  /* 0x0000000400007824 */ /* 0x000fca00078e0216 */
[----:B------:R1:W2:Y:S02]  /*44f0*/  ATOMS.ADD R7, [R0], R11 ;  /* 0x0000000b0007738c */ /* 0x0002a40000000000 */
.L_x_271:
[----:B------:R-:W-:Y:S05]  /*4500*/  BSYNC.RECONVERGENT B0 ;  /* 0x0000000000007941 */ /* 0x000fea0003800200 */
.L_x_270:
[----:B------:R-:W-:Y:S01]  /*4510*/  R2P PR, R48, 0x7f ;  /* 0x0000007f30007804 */ /* 0x000fe20000000000 */
[----:B------:R-:W-:Y:S01]  /*4520*/  IMAD.IADD R10, R10, 0x1, R51 ;  /* 0x000000010a0a7824 */ /* 0x000fe200078e0233 */
[----:B--2---:R2:W3:Y:S01]  /*4530*/  SHFL.IDX PT, R8, R7, R8, 0x1f ;  /* 0x00001f0807087589 */ /* 0x0044e200000e0000 */
[----:B------:R-:W-:Y:S01]  /*4540*/  BSSY.RECONVERGENT B0, `(.L_x_272) ;  /* 0x0000024000007945 */ /* 0x000fe20003800200 */
[----:B------:R-:W-:Y:S02]  /*4550*/  IMAD.IADD R9, R9, 0x1, R45 ;  /* 0x0000000109097824 */ /* 0x000fe400078e022d */
[----:B------:R-:W-:-:S07]  /*4560*/  IMAD.MOV.U32 R45, RZ, RZ, RZ ;  /* 0x000000ffff2d7224 */ /* 0x000fce00078e00ff */
[----:B-1----:R-:W-:Y:S02]  /*4570*/  VOTE.ANY R0, PT, P0 ;  /* 0x0000000000007806 */ /* 0x002fe400000e0100 */
        /* <DEDUP_REMOVED lines=24> */
[----:B------:R1:W4:Y:S02]  /*4700*/  FLO.U32 R0, R52 ;  /* 0x0000003400007300 */ /* 0x00032400000e0000 */
[----:B------:R-:W-:Y:S02]  /*4710*/  LOP3.LUT R51, R51, UR5, RZ, 0x30, !PT ;  /* 0x0000000533337c12 */ /* 0x000fe4000f8e30ff */
[----:B-1----:R-:W-:-:S04]  /*4720*/  LOP3.LUT R52, R23, R52, RZ, 0xc0, !PT ;  /* 0x0000003417347212 */ /* 0x002fc800078ec0ff */
[----:B--2---:R1:W2:Y:S01]  /*4730*/  POPC R7, R52 ;  /* 0x0000003400077309 */ /* 0x0042a20000000000 */
[----:B----4-:R-:W-:-:S13]  /*4740*/  ISETP.NE.AND P0, PT, R46, R0, PT ;  /* 0x000000002e00720c */ /* 0x010fda0003f05270 */
[----:B-123--:R-:W-:Y:S05]  /*4750*/  @P0 BRA `(.L_x_273) ;  /* 0x0000000000080947 */ /* 0x00efea0003800000 */
[----:B------:R-:W-:-:S05]  /*4760*/  IMAD R48, R48, 0x4, R22 ;  /* 0x0000000430307824 */ /* 0x000fca00078e0216 */
[----:B------:R1:W2:Y:S02]  /*4770*/  ATOMS.ADD R45, [R48], R7 ;  /* 0x00000007302d738c */ /* 0x0002a40000000000 */
.L_x_273:
[----:B------:R-:W-:Y:S05]  /*4780*/  BSYNC.RECONVERGENT B0 ;  /* 0x0000000000007941 */ /* 0x000fea0003800200 */
.L_x_272:
[----:B------:R-:W-:Y:S01]  /*4790*/  R2P PR, R51, 0x7f ;  /* 0x0000007f33007804 */ /* 0x000fe20000000000 */
[----:B------:R-:W-:Y:S01]  /*47a0*/  IMAD.IADD R6, R5, 0x1, R6 ;  /* 0x0000000105067824 */ /* 0x000fe200078e0206 */
[----:B--2---:R2:W3:Y:S01]  /*47b0*/  SHFL.IDX PT, R0, R45, R0, 0x1f ;  /* 0x00001f002d007589 */ /* 0x0044e200000e0000 */
[----:B------:R-:W-:Y:S01]  /*47c0*/  IMAD.IADD R4, R4, 0x1, R47 ;  /* 0x0000000104047824 */ /* 0x000fe200078e022f */
[----:B------:R-:W-:Y:S01]  /*47d0*/  SHF.R.U32.HI R47, RZ, UR6, R32 ;  /* 0x00000006ff2f7c19 */ /* 0x000fe20008011620 */
[----:B------:R-:W-:Y:S03]  /*47e0*/  BSSY.RECONVERGENT B0, `(.L_x_274) ;  /* 0x0000022000007945 */ /* 0x000fe60003800200 */
[----:B------:R-:W-:-:S05]  /*47f0*/  LOP3.LUT R47, R47, UR5, RZ, 0x30, !PT ;  /* 0x000000052f2f7c12 */ /* 0x000fca000f8e30ff */
        /* <DEDUP_REMOVED lines=23> */
[----:B------:R-:W-:-:S03]  /*4970*/  IMAD.MOV.U32 R48, RZ, RZ, RZ ;  /* 0x000000ffff307224 */ /* 0x000fc600078e00ff */
[----:B------:R-:W-:-:S04]  /*4980*/  LOP3.LUT R52, R52, R5, RZ, 0xc0, !PT ;  /* 0x0000000534347212 */ /* 0x000fc800078ec0ff */
[----:B------:R1:W4:Y:S02]  /*4990*/  FLO.U32 R5, R52 ;  /* 0x0000003400057300 */ /* 0x00032400000e0000 */
[----:B-1----:R-:W-:-:S06]  /*49a0*/  LOP3.LUT R52, R23, R52, RZ, 0xc0, !PT ;  /* 0x0000003417347212 */ /* 0x002fcc00078ec0ff */
[----:B--2---:R1:W2:Y:S01]  /*49b0*/  POPC R45, R52 ;  /* 0x00000034002d7309 */ /* 0x0042a20000000000 */
[----:B----4-:R-:W-:-:S13]  /*49c0*/  ISETP.NE.AND P0, PT, R46, R5, PT ;  /* 0x000000052e00720c */ /* 0x010fda0003f05270 */
[----:B-1-3--:R-:W-:Y:S05]  /*49d0*/  @P0 BRA `(.L_x_275) ;  /* 0x0000000000080947 */ /* 0x00afea0003800000 */
[----:B------:R-:W-:-:S06]  /*49e0*/  IMAD R48, R51, 0x4, R22 ;  /* 0x0000000433307824 */ /* 0x000fcc00078e0216 */
[----:B--2---:R1:W3:Y:S02]  /*49f0*/  ATOMS.ADD R48, [R48], R45 ;  /* 0x0000002d3030738c */ /* 0x0042e40000000000 */
.L_x_275:
[----:B------:R-:W-:Y:S05]  /*4a00*/  BSYNC.RECONVERGENT B0 ;  /* 0x0000000000007941 */ /* 0x000fea0003800200 */
.L_x_274:
[----:B------:R-:W-:Y:S01]  /*4a10*/  R2P PR, R47, 0x7f ;  /* 0x0000007f2f007804 */ /* 0x000fe20000000000 */
[----:B------:R-:W-:Y:S01]  /*4a20*/  IMAD.IADD R50, R50, 0x1, R49 ;  /* 0x0000000132327824 */ /* 0x000fe200078e0231 */
[----:B---3--:R3:W4:Y:S01]  /*4a30*/  SHFL.IDX PT, R48, R48, R5, 0x1f ;  /* 0x00001f0530307589 */ /* 0x00872200000e0000 */
[----:B------:R-:W-:Y:S01]  /*4a40*/  IMAD.IADD R20, R21, 0x1, R20 ;  /* 0x0000000115147824 */ /* 0x000fe200078e0214 */
[----:B------:R-:W-:Y:S01]  /*4a50*/  SHF.R.U32.HI R21, RZ, UR6, R31 ;  /* 0x00000006ff157c19 */ /* 0x000fe2000801161f */
[----:B------:R-:W-:Y:S03]  /*4a60*/  BSSY.RECONVERGENT B0, `(.L_x_276) ;  /* 0x0000022000007945 */ /* 0x000fe60003800200 */
[----:B---3--:R-:W-:Y:S01]  /*4a70*/  LOP3.LUT R5, R21, UR5, RZ, 0x30, !PT ;  /* 0x0000000515057c12 */ /* 0x008fe2000f8e30ff */
[----:B------:R-:W-:-:S04]  /*4a80*/  IMAD.MOV.U32 R21, RZ, RZ, RZ ;  /* 0x000000ffff157224 */ /* 0x000fc800078e00ff */
        /* <DEDUP_REMOVED lines=23> */
[----:B------:R-:W-:-:S04]  /*4c00*/  LOP3.LUT R52, R49, R52, RZ, 0xc0, !PT ;  /* 0x0000003431347212 */ /* 0x000fc800078ec0ff */
[----:B------:R-:W3:Y:S01]  /*4c10*/  FLO.U32 R49, R52 ;  /* 0x0000003400317300 */ /* 0x000ee200000e0000 */
[----:B------:R-:W-:-:S07]  /*4c20*/  LOP3.LUT R51, R23, R52, RZ, 0xc0, !PT ;  /* 0x0000003417337212 */ /* 0x000fce00078ec0ff */
[----:B------:R-:W0:Y:S01]  /*4c30*/  POPC R51, R51 ;  /* 0x0000003300337309 */ /* 0x000e220000000000 */
[----:B---3--:R-:W-:-:S13]  /*4c40*/  ISETP.NE.AND P0, PT, R46, R49, PT ;  /* 0x000000312e00720c */ /* 0x008fda0003f05270 */
[----:B0---4-:R-:W-:Y:S05]  /*4c50*/  @P0 BRA `(.L_x_277) ;  /* 0x0000000000080947 */ /* 0x011fea0003800000 */
[----:B------:R-:W-:-:S05]  /*4c60*/  IMAD R52, R47, 0x4, R22 ;  /* 0x000000042f347824 */ /* 0x000fca00078e0216 */
[----:B------:R0:W3:Y:S02]  /*4c70*/  ATOMS.ADD R21, [R52], R51 ;  /* 0x000000333415738c */ /* 0x0000e40000000000 */
.L_x_277:
[----:B------:R-:W-:Y:S05]  /*4c80*/  BSYNC.RECONVERGENT B0 ;  /* 0x0000000000007941 */ /* 0x000fea0003800200 */
.L_x_276:
        /* <DEDUP_REMOVED lines=32> */
[----:B------:R-:W0:Y:S01]  /*4e90*/  FLO.U32 R19, R52 ;  /* 0x0000003400137300 */ /* 0x000e2200000e0000 */
[----:B------:R-:W-:-:S07]  /*4ea0*/  LOP3.LUT R47, R23, R52, RZ, 0xc0, !PT ;  /* 0x00000034172f7212 */ /* 0x000fce00078ec0ff */
[----:B------:R-:W3:Y:S01]  /*4eb0*/  POPC R47, R47 ;  /* 0x0000002f002f7309 */ /* 0x000ee20000000000 */
[----:B0-----:R-:W-:-:S13]  /*4ec0*/  ISETP.NE.AND P0, PT, R46, R19, PT ;  /* 0x000000132e00720c */ /* 0x001fda0003f05270 */
[----:B---34-:R-:W-:Y:S05]  /*4ed0*/  @P0 BRA `(.L_x_279) ;  /* 0x0000000000080947 */ /* 0x018fea0003800000 */
[----:B------:R-:W-:-:S05]  /*4ee0*/  IMAD R52, R5, 0x4, R22 ;  /* 0x0000000405347824 */ /* 0x000fca00078e0216 */
[----:B------:R0:W3:Y:S02]  /*4ef0*/  ATOMS.ADD R17, [R52], R47 ;  /* 0x0000002f3411738c */ /* 0x0000e40000000000 */
.L_x_279:
[----:B------:R-:W-:Y:S05]  /*4f00*/  BSYNC.RECONVERGENT B0 ;  /* 0x0000000000007941 */ /* 0x000fea0003800200 */
.L_x_278:
        /* <DEDUP_REMOVED lines=39> */
.L_x_281:
[----:B------:R-:W-:Y:S05]  /*5180*/  BSYNC.RECONVERGENT B0 ;  /* 0x0000000000007941 */ /* 0x000fea0003800200 */
.L_x_280:
[----:B------:R-:W-:Y:S01]  /*5190*/  R2P PR, R19, 0x7f ;  /* 0x0000007f13007804 */ /* 0x000fe20000000000 */
[----:B------:R-:W-:Y:S01]  /*51a0*/  IMAD.IADD R0, R7, 0x1, R0 ;  /* 0x0000000107007824 */ /* 0x000fe200078e0200 */
[----:B---3--:R3:W4:Y:S01]  /*51b0*/  SHFL.IDX PT, R11, R11, R5, 0x1f ;  /* 0x00001f050b0b7589 */ /* 0x00872200000e0000 */
[----:B--2---:R-:W-:Y:S01]  /*51c0*/  IMAD.IADD R48, R45, 0x1, R48 ;  /* 0x000000012d307824 */ /* 0x004fe200078e0230 */
[----:B-1----:R-:W-:Y:S01]  /*51d0*/  SHF.R.U32.HI R45, RZ, UR6, R28 ;  /* 0x00000006ff2d7c19 */ /* 0x002fe2000801161c */
[----:B------:R-:W-:Y:S03]  /*51e0*/  BSSY.RECONVERGENT B0, `(.L_x_282) ;  /* 0x0000022000007945 */ /* 0x000fe60003800200 */
[----:B------:R-:W-:-:S05]  /*51f0*/  LOP3.LUT R45, R45, UR5, RZ, 0x30, !PT ;  /* 0x000000052d2d7c12 */ /* 0x000fca000f8e30ff */
        /* <DEDUP_REMOVED lines=24> */
[----:B------:R0:W1:Y:S01]  /*5380*/  FLO.U32 R7, R52 ;  /* 0x0000003400077300 */ /* 0x00006200000e0000 */
[----:B------:R-:W-:-:S07]  /*5390*/  LOP3.LUT R49, R23, R52, RZ, 0xc0, !PT ;  /* 0x0000003417317212 */ /* 0x000fce00078ec0ff */
[----:B------:R-:W2:Y:S01]  /*53a0*/  POPC R49, R49 ;  /* 0x0000003100317309 */ /* 0x000ea20000000000 */
[----:B0-----:R-:W-:Y:S01]  /*53b0*/  IMAD.MOV.U32 R52, RZ, RZ, RZ ;  /* 0x000000ffff347224 */ /* 0x001fe200078e00ff */
[----:B-1----:R-:W-:-:S13]  /*53c0*/  ISETP.NE.AND P0, PT, R46, R7, PT ;  /* 0x000000072e00720c */ /* 0x002fda0003f05270 */
[----:B--234-:R-:W-:Y:S05]  /*53d0*/  @P0 BRA `(.L_x_283) ;  /* 0x0000000000080947 */ /* 0x01cfea0003800000 */
[----:B------:R-:W-:-:S06]  /*53e0*/  IMAD R52, R19, 0x4, R22 ;  /* 0x0000000413347824 */ /* 0x000fcc00078e0216 */
[----:B------:R0:W1:Y:S02]  /*53f0*/  ATOMS.ADD R52, [R52], R49 ;  /* 0x000000313434738c */ /* 0x0000640000000000 */
.L_x_283:
[----:B------:R-:W-:Y:S05]  /*5400*/  BSYNC.RECONVERGENT B0 ;  /* 0x0000000000007941 */ /* 0x000fea0003800200 */
.L_x_282:
[----:B------:R-:W-:Y:S01]  /*5410*/  R2P PR, R45, 0x7f ;  /* 0x0000007f2d007804 */ /* 0x000fe20000000000 */
[----:B-1----:R1:W2:Y:S01]  /*5420*/  SHFL.IDX PT, R52, R52, R7, 0x1f ;  /* 0x00001f0734347589 */ /* 0x0022a200000e0000 */
[----:B------:R-:W-:Y:S11]  /*5430*/  BSSY.RECONVERGENT B0, `(.L_x_284) ;  /* 0x0000021000007945 */ /* 0x000ff60003800200 */
[----:B------:R-:W-:-:S02]  /*5440*/  VOTE.ANY R5, PT, P0 ;  /* 0x0000000000057806 */ /* 0x000fc400000e0100 */
[----:B------:R-:W-:Y:S02]  /*5450*/  VOTE.ANY R19, PT, P1 ;  /* 0x0000000000137806 */ /* 0x000fe400008e0100 */
[----:B------:R-:W-:Y:S02]  /*5460*/  @!P0 LOP3.LUT R5, RZ, R5, RZ, 0x33, !PT ;  /* 0x00000005ff058212 */ /* 0x000fe400078e33ff */
[----:B------:R-:W-:Y:S02]  /*5470*/  @!P1 LOP3.LUT R19, RZ, R19, RZ, 0x33, !PT ;  /* 0x00000013ff139212 */ /* 0x000fe400078e33ff */
[----:B-1----:R-:W-:Y:S02]  /*5480*/  VOTE.ANY R7, PT, P5 ;  /* 0x0000000000077806 */ /* 0x002fe400028e0100 */
[----:B------:R-:W-:Y:S02]  /*5490*/  LOP3.LUT R5, R19, R5, RZ, 0xc0, !PT ;  /* 0x0000000513057212 */ /* 0x000fe400078ec0ff */
[----:B------:R-:W-:-:S02]  /*54a0*/  VOTE.ANY R19, PT, P2 ;  /* 0x0000000000137806 */ /* 0x000fc400010e0100 */
        /* <DEDUP_REMOVED lines=9> */
[----:B------:R-:W-:-:S04]  /*5540*/  LOP3.LUT R5, R19, R5, RZ, 0xc0, !PT ;  /* 0x0000000513057212 */ /* 0x000fc800078ec0ff */
        /* <DEDUP_REMOVED lines=8> */
[----:B------:R-:W-:-:S07]  /*55d0*/  LOP3.LUT R5, R23, R19, RZ, 0xc0, !PT ;  /* 0x0000001317057212 */ /* 0x000fce00078ec0ff */
[----:B------:R-:W3:Y:S01]  /*55e0*/  POPC R5, R5 ;  /* 0x0000000500057309 */ /* 0x000ee20000000000 */
[----:B-1----:R-:W-:Y:S01]  /*55f0*/  ISETP.NE.AND P0, PT, R46, R7, PT ;  /* 0x000000072e00720c */ /* 0x002fe20003f05270 */
[----:B------:R-:W-:-:S12]  /*5600*/  IMAD.MOV.U32 R46, RZ, RZ, RZ ;  /* 0x000000ffff2e7224 */ /* 0x000fd800078e00ff */
[----:B--23--:R-:W-:Y:S05]  /*5610*/  @P0 BRA `(.L_x_285) ;  /* 0x0000000000080947 */ /* 0x00cfea0003800000 */
[----:B------:R-:W-:-:S05]  /*5620*/  IMAD R22, R45, 0x4, R22 ;  /* 0x000000042d167824 */ /* 0x000fca00078e0216 */
[----:B------:R1:W2:Y:S02]  /*5630*/  ATOMS.ADD R46, [R22], R5 ;  /* 0x00000005162e738c */ /* 0x0002a40000000000 */
.L_x_285:
[----:B------:R-:W-:Y:S05]  /*5640*/  BSYNC.RECONVERGENT B0 ;  /* 0x0000000000007941 */ /* 0x000fea0003800200 */
.L_x_284:
[----:B-12---:R1:W2:Y:S01]  /*5650*/  SHFL.IDX PT, R22, R46, R7, 0x1f ;  /* 0x00001f072e167589 */ /* 0x0062a200000e0000 */
[----:B------:R-:W-:Y:S01]  /*5660*/  LOP3.LUT R19, R44, 0x80000000, RZ, 0x3c, !PT ;  /* 0x800000002c137812 */ /* 0x000fe200078e3cff */
[----:B------:R-:W-:Y:S01]  /*5670*/  IMAD.IADD R11, R15, 0x1, R11 ;  /* 0x000000010f0b7824 */ /* 0x000fe200078e020b */
[----:B------:R-:W-:Y:S01]  /*5680*/  LEA R14, R14, UR4, 0x2 ;  /* 0x000000040e0e7c11 */ /* 0x000fe2000f8e10ff */
[----:B------:R-:W-:Y:S01]  /*5690*/  BAR.SYNC.DEFER_BLOCKING 0x0 ;  /* 0x0000000000007b1d */ /* 0x000fe20000010000 */
[----:B------:R-:W-:Y:S01]  /*56a0*/  LOP3.LUT R43, R43, 0x80000000, RZ, 0x3c, !PT ;  /* 0x800000002b2b7812 */ /* 0x000fe200078e3cff */
[----:B------:R-:W-:Y:S01]  /*56b0*/  IMAD.IADD R21, R51, 0x1, R21 ;  /* 0x0000000133157824 */ /* 0x000fe200078e0215 */
[----:B------:R-:W-:Y:S01]  /*56c0*/  LEA R13, R13, UR4, 0x2 ;  /* 0x000000040d0d7c11 */ /* 0x000fe2000f8e10ff */
[----:B------:R-:W-:Y:S01]  /*56d0*/  IMAD.IADD R17, R47, 0x1, R17 ;  /* 0x000000012f117824 */ /* 0x000fe200078e0211 */
[----:B------:R-:W-:Y:S01]  /*56e0*/  LOP3.LUT R15, R42, 0x80000000, RZ, 0x3c, !PT ;  /* 0x800000002a0f7812 */ /* 0x000fe200078e3cff */
[----:B------:R-:W-:Y:S01]  /*56f0*/  IMAD.IADD R52, R49, 0x1, R52 ;  /* 0x0000000131347824 */ /* 0x000fe200078e0234 */
[----:B------:R-:W-:Y:S01]  /*5700*/  LEA R10, R10, UR4, 0x2 ;  /* 0x000000040a0a7c11 */ /* 0x000fe2000f8e10ff */
[----:B------:R-:W-:Y:S01]  /*5710*/  BSSY B1, `(.L_x_286) ;  /* 0x0000058000017945 */ /* 0x000fe20003800000 */
[----:B------:R-:W-:-:S02]  /*5720*/  LEA R42, R9, UR4, 0x2 ;  /* 0x00000004092a7c11 */ /* 0x000fc4000f8e10ff */
[----:B------:R-:W-:Y:S02]  /*5730*/  LEA R4, R4, UR4, 0x2 ;  /* 0x0000000404047c11 */ /* 0x000fe4000f8e10ff */
[----:B------:R-:W-:Y:S02]  /*5740*/  LEA R50, R50, UR4, 0x2 ;  /* 0x0000000432327c11 */ /* 0x000fe4000f8e10ff */
[----:B-1----:R-:W-:Y:S02]  /*5750*/  LEA R7, R20, UR4, 0x2 ;  /* 0x0000000414077c11 */ /* 0x002fe4000f8e10ff */
[----:B------:R-:W-:Y:S02]  /*5760*/  LEA R18, R18, UR4, 0x2 ;  /* 0x0000000412127c11 */ /* 0x000fe4000f8e10ff */
[----:B------:R-:W-:Y:S01]  /*5770*/  LEA R9, R16, UR4, 0x2 ;  /* 0x0000000410097c11 */ /* 0x000fe2000f8e10ff */
[----:B--2---:R-:W-:Y:S01]  /*5780*/  IMAD.IADD R22, R5, 0x1, R22 ;  /* 0x0000000105167824 */ /* 0x004fe200078e0216 */
[----:B------:R-:W-:-:S02]  /*5790*/  LEA R5, R6, UR4, 0x2 ;  /* 0x0000000406057c11 */ /* 0x000fc4000f8e10ff */
[----:B------:R-:W-:Y:S01]  /*57a0*/  LEA R12, R12, UR4, 0x2 ;  /* 0x000000040c0c7c11 */ /* 0x000fe2000f8e10ff */
[----:B------:R-:W-:Y:S01]  /*57b0*/  STS [R14+-0x4], R19 ;  /* 0xfffffc130e007388 */ /* 0x000fe20000000800 */
[----:B------:R-:W-:Y:S02]  /*57c0*/  LEA R48, R48, UR4, 0x2 ;  /* 0x0000000430307c11 */ /* 0x000fe4000f8e10ff */
[----:B------:R-:W-:Y:S01]  /*57d0*/  LEA R21, R21, UR4, 0x2 ;  /* 0x0000000415157c11 */ /* 0x000fe2000f8e10ff */
[----:B------:R1:W-:Y:S01]  /*57e0*/  STS [R13+-0x4], R43 ;  /* 0xfffffc2b0d007388 */ /* 0x0003e20000000800 */
[----:B------:R-:W-:Y:S02]  /*57f0*/  LEA R11, R11, UR4, 0x2 ;  /* 0x000000040b0b7c11 */ /* 0x000fe4000f8e10ff */
[----:B------:R-:W-:Y:S01]  /*5800*/  LEA R52, R52, UR4, 0x2 ;  /* 0x0000000434347c11 */ /* 0x000fe2000f8e10ff */
[----:B------:R2:W-:Y:S01]  /*5810*/  STS [R10+-0x4], R15 ;  /* 0xfffffc0f0a007388 */ /* 0x0005e20000000800 */
[----:B------:R-:W-:-:S03]  /*5820*/  ISETP.NE.AND P0, PT, R53, RZ, PT ;  /* 0x000000ff3500720c */ /* 0x000fc60003f05270 */
[----:B------:R-:W-:Y:S01]  /*5830*/  STS [R42+-0x4], R41 ;  /* 0xfffffc292a007388 */ /* 0x000fe20000000800 */
[----:B-1----:R-:W-:-:S03]  /*5840*/  LEA R13, R8, UR4, 0x2 ;  /* 0x00000004080d7c11 */ /* 0x002fc6000f8e10ff */
[----:B------:R1:W-:Y:S01]  /*5850*/  STS [R5+-0x4], R40 ;  /* 0xfffffc2805007388 */ /* 0x0003e20000000800 */
[----:B--2---:R-:W-:-:S03]  /*5860*/  LEA R15, R0, UR4, 0x2 ;  /* 0x00000004000f7c11 */ /* 0x004fc6000f8e10ff */
[----:B------:R-:W-:Y:S01]  /*5870*/  STS [R4+-0x4], R39 ;  /* 0xfffffc2704007388 */ /* 0x000fe20000000800 */
[----:B------:R-:W-:-:S03]  /*5880*/  LEA R0, R17, UR4, 0x2 ;  /* 0x0000000411007c11 */ /* 0x000fc6000f8e10ff */
[----:B------:R-:W-:Y:S01]  /*5890*/  STS [R50+-0x4], R25 ;  /* 0xfffffc1932007388 */ /* 0x000fe20000000800 */
[----:B-1----:R-:W-:-:S03]  /*58a0*/  LEA R5, R22, UR4, 0x2 ;  /* 0x0000000416057c11 */ /* 0x002fc6000f8e10ff */
[----:B------:R-:W-:Y:S04]  /*58b0*/  STS [R7+-0x4], R38 ;  /* 0xfffffc2607007388 */ /* 0x000fe80000000800 */
[----:B------:R-:W-:Y:S04]  /*58c0*/  STS [R18+-0x4], R37 ;  /* 0xfffffc2512007388 */ /* 0x000fe80000000800 */
[----:B------:R-:W-:Y:S04]  /*58d0*/  STS [R9+-0x4], R36 ;  /* 0xfffffc2409007388 */ /* 0x000fe80000000800 */
[----:B------:R-:W-:Y:S04]  /*58e0*/  STS [R12+-0x4], R35 ;  /* 0xfffffc230c007388 */ /* 0x000fe80000000800 */
[----:B------:R1:W-:Y:S04]  /*58f0*/  STS [R13+-0x4], R34 ;  /* 0xfffffc220d007388 */ /* 0x0003e80000000800 */
[----:B------:R2:W-:Y:S04]  /*5900*/  STS [R15+-0x4], R26 ;  /* 0xfffffc1a0f007388 */ /* 0x0005e80000000800 */
[----:B------:R2:W-:Y:S01]  /*5910*/  STS [R48+-0x4], R33 ;  /* 0xfffffc2130007388 */ /* 0x0005e20000000800 */
[----:B-1----:R-:W-:-:S03]  /*5920*/  LEA R13, R3, UR4, 0x3 ;  /* 0x00000004030d7c11 */ /* 0x002fc6000f8e18ff */
[----:B------:R2:W-:Y:S04]  /*5930*/  STS [R21+-0x4], R32 ;  /* 0xfffffc2015007388 */ /* 0x0005e80000000800 */
[----:B------:R2:W-:Y:S04]  /*5940*/  STS [R0+-0x4], R31 ;  /* 0xfffffc1f00007388 */ /* 0x0005e80000000800 */
[----:B------:R2:W-:Y:S04]  /*5950*/  STS [R11+-0x4], R30 ;  /* 0xfffffc1e0b007388 */ /* 0x0005e80000000800 */
[----:B------:R2:W-:Y:S04]  /*5960*/  STS [R52+-0x4], R29 ;  /* 0xfffffc1d34007388 */ /* 0x0005e80000000800 */
[----:B------:R2:W-:Y:S01]  /*5970*/  STS [R5+-0x4], R28 ;  /* 0xfffffc1c05007388 */ /* 0x0005e20000000800 */
[----:B------:R-:W-:Y:S05]  /*5980*/  @P0 BRA `(.L_x_287) ;  /* 0x0000000000c00947 */ /* 0x000fea0003800000 */
[----:B------:R-:W1:Y:S02]  /*5990*/  LDCU.64 UR10, c[0x0][0x398] ;  /* 0x00007300ff0a77ac */ /* 0x000e640008000a00 */
[----:B-1----:R-:W-:-:S04]  /*59a0*/  LEA R6, P0, R3, UR10, 0x3 ;  /* 0x0000000a03067c11 */ /* 0x002fc8000f8018ff */
[----:B------:R-:W-:-:S05]  /*59b0*/  LEA.HI.X R7, R3, UR11, RZ, 0x3, P0 ;  /* 0x0000000b03077c11 */ /* 0x000fca00080f1cff */
[----:B--2---:R-:W2:Y:S01]  /*59c0*/  LDG.E.64 R4, desc[UR8][R6.64] ;  /* 0x0000000806047981 */ /* 0x004ea2000c1e1b00 */
[----:B------:R-:W-:Y:S01]  /*59d0*/  SHF.R.S32.HI R9, RZ, 0x1f, R24 ;  /* 0x0000001fff097819 */ /* 0x000fe20000011418 */
[----:B------:R-:W-:Y:S01]  /*59e0*/  UISETP.GE.AND UP0, UPT, UR7, 0x1, UPT ;  /* 0x000000010700788c */ /* 0x000fe2000bf06270 */
[----:B------:R-:W-:Y:S01]  /*59f0*/  IMAD.MOV.U32 R0, RZ, RZ, R27 ;  /* 0x000000ffff007224 */ /* 0x000fe200078e001b */
[----:B--2---:R-:W-:-:S05]  /*5a00*/  IADD3 R4, P0, PT, -R24, R4, RZ ;  /* 0x0000000418047210 */ /* 0x004fca0007f1e1ff */
[----:B------:R-:W-:-:S05]  /*5a10*/  IMAD.X R5, R5, 0x1, ~R9, P0 ;  /* 0x0000000105057824 */ /* 0x000fca00000e0e09 */
[----:B------:R1:W-:Y:S01]  /*5a20*/  STS.64 [R13+0x7200], R4 ;  /* 0x007200040d007388 */ /* 0x0003e20000000a00 */
[----:B------:R-:W-:Y:S05]  /*5a30*/  BRA.U !UP0, `(.L_x_288) ;  /* 0x00000001086c7547 */ /* 0x000fea000b800000 */
[----:B------:R-:W-:Y:S01]  /*5a40*/  BSSY B0, `(.L_x_289) ;  /* 0x0000019000007945 */ /* 0x000fe20003800000 */
[----:B------:R-:W-:Y:S02]  /*5a50*/  IMAD.MOV.U32 R6, RZ, RZ, -0x1 ;  /* 0xffffffffff067424 */ /* 0x000fe400078e00ff */
[----:B------:R-:W-:Y:S02]  /*5a60*/  IMAD.U32 R7, RZ, RZ, UR7 ;  /* 0x00000007ff077e24 */ /* 0x000fe4000f8e00ff */
[----:B------:R-:W-:-:S07]  /*5a70*/  IMAD.MOV.U32 R0, RZ, RZ, R27 ;  /* 0x000000ffff007224 */ /* 0x000fce00078e001b */
.L_x_293:
[----:B-1----:R-:W1:Y:S01]  /*5a80*/  LDC.64 R4, c[0x0][0x380] ;  /* 0x0000e000ff047b82 */ /* 0x002e620000000a00 */
[----:B------:R-:W-:Y:S01]  /*5a90*/  VIADD R11, R7, 0xffffffff ;  /* 0xffffffff070b7836 */ /* 0x000fe20000000000 */
[----:B------:R-:W-:Y:S03]  /*5aa0*/  BSSY B2, `(.L_x_290) ;  /* 0x0000008000027945 */ /* 0x000fe60003800000 */
[----:B------:R-:W-:-:S04]  /*5ab0*/  IMAD R9, R11, 0x100, R3 ;  /* 0x000001000b097824 */ /* 0x000fc800078e0203 */
[----:B-1----:R-:W-:-:S07]  /*5ac0*/  IMAD.WIDE R4, R9, 0x4, R4 ;  /* 0x0000000409047825 */ /* 0x002fce00078e0204 */
.L_x_291:
[----:B------:R-:W-:Y:S05]  /*5ad0*/  YIELD ;  /* 0x0000000000007946 */ /* 0x000fea0003800000 */
[----:B------:R1:W-:Y:S06]  /*5ae0*/  MEMBAR.SC.CTA ;  /* 0x0000000000007992 */ /* 0x0003ec0000000000 */
[----:B-1----:R-:W2:Y:S02]  /*5af0*/  LDG.E.STRONG.SYS R8, desc[UR8][R4.64] ;  /* 0x0000000804087981 */ /* 0x002ea4000c1f5900 */
[----:B--2---:R-:W-:-:S13]  /*5b00*/  ISETP.NE.AND P0, PT, R8, RZ, PT ;  /* 0x000000ff0800720c */ /* 0x004fda0003f05270 */
[----:B------:R-:W-:Y:S05]  /*5b10*/  @!P0 BRA `(.L_x_291) ;  /* 0xfffffffc00ec8947 */ /* 0x000fea000383ffff */
[----:B------:R-:W-:Y:S05]  /*5b20*/  BSYNC B2 ;  /* 0x0000000000027941 */ /* 0x000fea0003800000 */
.L_x_290:
[----:B------:R-:W-:Y:S01]  /*5b30*/  BSSY.RECONVERGENT B2, `(.L_x_292) ;  /* 0x0000006000027945 */ /* 0x000fe20003800200 */
[C---:B------:R-:W-:Y:S02]  /*5b40*/  ISETP.GT.AND P0, PT, R8.reuse, -0x1, PT ;  /* 0xffffffff0800780c */ /* 0x040fe40003f04270 */
[----:B------:R-:W-:Y:S01]  /*5b50*/  LOP3.LUT R5, R8, 0x3fffffff, RZ, 0xc0, !PT ;  /* 0x3fffffff08057812 */ /* 0x000fe200078ec0ff */
[----:B------:R-:W-:Y:S05]  /*5b60*/  WARPSYNC.EXCLUSIVE R6 ;  /* 0x0000000006007348 */ /* 0x000fea0003a00000 */
[----:B------:R-:W-:-:S05]  /*5b70*/  IMAD.IADD R0, R5, 0x1, R0 ;  /* 0x0000000105007824 */ /* 0x000fca00078e0200 */
[----:B------:R-:W-:-:S07]  /*5b80*/  VOTE.ANY R6, PT, P0 ;  /* 0x0000000000067806 */ /* 0x000fce00000e0100 */
[----:B------:R-:W-:Y:S05]  /*5b90*/  BSYNC.RECONVERGENT B2 ;  /* 0x0000000000027941 */ /* 0x000fea0003800200 */
.L_x_292:
[----:B------:R-:W-:Y:S01]  /*5ba0*/  ISETP.GT.U32.AND P1, PT, R7, 0x1, PT ;  /* 0x000000010700780c */ /* 0x000fe20003f24070 */
[----:B------:R-:W-:-:S12]  /*5bb0*/  IMAD.MOV.U32 R7, RZ, RZ, R11 ;  /* 0x000000ffff077224 */ /* 0x000fd800078e000b */
[----:B------:R-:W-:Y:S05]  /*5bc0*/  @P0 BRA P1, `(.L_x_293) ;  /* 0xfffffffc00ac0947 */ /* 0x000fea000083ffff */
[----:B------:R-:W-:Y:S05]  /*5bd0*/  BSYNC B0 ;  /* 0x0000000000007941 */ /* 0x000fea0003800000 */
.L_x_289:
[----:B------:R2:W3:Y:S02]  /*5be0*/  LDS.64 R4, [R13+0x7200] ;  /* 0x007200000d047984 */ /* 0x0004e40000000a00 */
.L_x_288:
[----:B------:R-:W4:Y:S01]  /*5bf0*/  LDC.64 R6, c[0x0][0x380] ;  /* 0x0000e000ff067b82 */ /* 0x000f220000000a00 */
[C---:B------:R-:W-:Y:S01]  /*5c00*/  IMAD.IADD R11, R0.reuse, 0x1, -R27 ;  /* 0x00000001000b7824 */ /* 0x040fe200078e0a1b */
[----:B------:R-:W-:Y:S01]  /*5c10*/  LOP3.LUT R9, R0, 0x80000000, RZ, 0xfc, !PT ;  /* 0x8000000000097812 */ /* 0x000fe200078efcff */
[----:B------:R-:W-:-:S03]  /*5c20*/  IMAD.U32 R15, RZ, RZ, UR7 ;  /* 0x00000007ff0f7e24 */ /* 0x000fc6000f8e00ff */
[----:B-1-3--:R-:W-:Y:S01]  /*5c30*/  IADD3 R4, P0, PT, R11, R4, RZ ;  /* 0x000000040b047210 */ /* 0x00afe20007f1e0ff */
[----:B------:R-:W-:-:S03]  /*5c40*/  IMAD R15, R15, 0x100, R3 ;  /* 0x000001000f0f7824 */ /* 0x000fc600078e0203 */
[----:B------:R-:W-:-:S05]  /*5c50*/  LEA.HI.X.SX32 R5, R11, R5, 0x1, P0 ;  /* 0x000000050b057211 */ /* 0x000fca00000f0eff */
[----:B------:R1:W-:Y:S01]  /*5c60*/  STS.64 [R13+0x7200], R4 ;  /* 0x007200040d007388 */ /* 0x0003e20000000a00 */
[----:B----4-:R-:W-:-:S05]  /*5c70*/  IMAD.WIDE R6, R15, 0x4, R6 ;  /* 0x000000040f067825 */ /* 0x010fca00078e0206 */
[----:B------:R1:W-:Y:S02]  /*5c80*/  STG.E.STRONG.SYS desc[UR8][R6.64], R9 ;  /* 0x0000000906007986 */ /* 0x0003e4000c115908 */
.L_x_287:
[----:B------:R-:W-:Y:S05]  /*5c90*/  BSYNC B1 ;  /* 0x0000000000017941 */ /* 0x000fea0003800000 */
.L_x_286:
[----:B-1----:R-:W1:Y:S01]  /*5ca0*/  LDC.64 R6, c[0x0][0x390] ;  /* 0x0000e400ff067b82 */ /* 0x002e620000000a00 */
[----:B------:R-:W-:-:S06]  /*5cb0*/  UIMAD UR6, UR7, 0x1c80, URZ ;  /* 0x00001c80070678a4 */ /* 0x000fcc000f8e02ff */
[----:B--2---:R-:W-:Y:S01]  /*5cc0*/  IMAD.U32 R0, RZ, RZ, UR6 ;  /* 0x00000006ff007e24 */ /* 0x004fe2000f8e00ff */
[----:B------:R-:W2:Y:S03]  /*5cd0*/  LDC R9, c[0x0][0x3c0] ;  /* 0x0000f000ff097b82 */ /* 0x000ea60000000800 */
[----:B------:R-:W-:Y:S01]  /*5ce0*/  VIADD R0, R0, 0x1c80 ;  /* 0x00001c8000007836 */ /* 0x000fe20000000000 */
[----:B-1----:R-:W-:-:S04]  /*5cf0*/  ISETP.EQ.U32.AND P1, PT, R6, RZ, PT ;  /* 0x000000ff0600720c */ /* 0x002fc80003f22070 */
[CC--:B--2---:R-:W-:Y:S02]  /*5d00*/  ISETP.GE.AND P0, PT, R0.reuse, R9.reuse, PT ;  /* 0x000000090000720c */ /* 0x0c4fe40003f06270 */
[----:B------:R-:W-:Y:S02]  /*5d10*/  ISETP.GT.AND P3, PT, R0, R9, PT ;  /* 0x000000090000720c */ /* 0x000fe40003f64270 */
[----:B------:R-:W-:Y:S02]  /*5d20*/  ISETP.EQ.OR.EX P0, PT, R7, RZ, !P0, P1 ;  /* 0x000000ff0700720c */ /* 0x000fe40004702710 */
[C---:B------:R-:W-:Y:S02]  /*5d30*/  LEA R0, R3.reuse, UR4, 0x2 ;  /* 0x0000000403007c11 */ /* 0x040fe4000f8e10ff */
[----:B------:R-:W-:-:S13]  /*5d40*/  ISETP.GT.U32.OR P0, PT, R3, 0xff, P0 ;  /* 0x000000ff0300780c */ /* 0x000fda0000704470 */
[----:B------:R-:W-:Y:S05]  /*5d50*/  @P0 BRA `(.L_x_294) ;  /* 0x0000000000200947 */ /* 0x000fea0003800000 */
[----:B------:R-:W1:Y:S01]  /*5d60*/  LDS.64 R4, [R13+0x7200] ;  /* 0x007200000d047984 */ /* 0x000e620000000a00 */
[C---:B------:R-:W-:Y:S02]  /*5d70*/  LEA R6, P2, R3.reuse, R6, 0x3 ;  /* 0x0000000603067211 */ /* 0x040fe400078418ff */
[--C-:B------:R-:W-:Y:S02]  /*5d80*/  SHF.R.S32.HI R11, RZ, 0x1f, R27.reuse ;  /* 0x0000001fff0b7819 */ /* 0x100fe4000001141b */
[----:B------:R-:W-:Y:S02]  /*5d90*/  LEA.HI.X R7, R3, R7, RZ, 0x3, P2 ;  /* 0x0000000703077211 */ /* 0x000fe400010f1cff */
[----:B-1----:R-:W-:Y:S02]  /*5da0*/  IADD3 R4, P0, P1, R4, R24, R27 ;  /* 0x0000001804047210 */ /* 0x002fe4000791e01b */
[----:B------:R-:W-:-:S04]  /*5db0*/  SHF.R.S32.HI R24, RZ, 0x1f, R24 ;  /* 0x0000001fff187819 */ /* 0x000fc80000011418 */
[----:B------:R-:W-:-:S05]  /*5dc0*/  IADD3.X R5, PT, PT, R5, R24, R11, P0, P1 ;  /* 0x0000001805057210 */ /* 0x000fca00007e240b */
[----:B------:R1:W-:Y:S02]  /*5dd0*/  STG.E.64 desc[UR8][R6.64], R4 ;  /* 0x0000000406007986 */ /* 0x0003e4000c101b08 */
.L_x_294:
[----:B------:R-:W-:Y:S05]  /*5de0*/  WARPSYNC.ALL ;  /* 0x0000000000007948 */ /* 0x000fea0003800000 */
[----:B------:R-:W-:Y:S06]  /*5df0*/  BAR.SYNC.DEFER_BLOCKING 0x0 ;  /* 0x0000000000007b1d */ /* 0x000fec0000010000 */
[----:B------:R-:W-:Y:S05]  /*5e00*/  @P3 BRA `(.L_x_295) ;  /* 0x0000000c009c3947 */ /* 0x000fea0003800000 */
[----:B------:R-:W1:Y:S01]  /*5e10*/  LDS R2, [R0] ;  /* 0x0000000000027984 */ /* 0x000e620000000800 */
[----:B------:R-:W1:Y:S01]  /*5e20*/  LDCU UR6, c[0x0][0x3c4] ;  /* 0x00007880ff0677ac */ /* 0x000e620008000800 */
[----:B------:R-:W2:Y:S01]  /*5e30*/  LDCU.64 UR10, c[0x0][0x3a0] ;  /* 0x00007400ff0a77ac */ /* 0x000ea20008000a00 */
[----:B-1----:R-:W-:Y:S02]  /*5e40*/  SHF.R.U32.HI R4, RZ, UR6, R2 ;  /* 0x00000006ff047c19 */ /* 0x002fe40008011602 */
[----:B------:R-:W-:Y:S02]  /*5e50*/  LOP3.LUT R11, R2, 0x80000000, RZ, 0x3c, !PT ;  /* 0x80000000020b7812 */ /* 0x000fe400078e3cff */
[----:B------:R-:W-:-:S04]  /*5e60*/  LOP3.LUT R4, R4, UR5, RZ, 0x30, !PT ;  /* 0x0000000504047c12 */ /* 0x000fc8000f8e30ff */
[----:B------:R-:W-:-:S06]  /*5e70*/  LEA R5, R4, UR4, 0x3 ;  /* 0x0000000404057c11 */ /* 0x000fcc000f8e18ff */
[----:B------:R-:W1:Y:S02]  /*5e80*/  LDS.64 R4, [R5+0x7200] ;  /* 0x0072000005047984 */ /* 0x000e640000000a00 */
[----:B-1----:R-:W-:-:S05]  /*5e90*/  IADD3 R4, P0, PT, R4, R3, RZ ;  /* 0x0000000304047210 */ /* 0x002fca0007f1e0ff */
[----:B------:R-:W-:Y:S01]  /*5ea0*/  IMAD.X R7, RZ, RZ, R5, P0 ;  /* 0x000000ffff077224 */ /* 0x000fe200000e0605 */
[----:B--2---:R-:W-:-:S04]  /*5eb0*/  LEA R6, P0, R4, UR10, 0x2 ;  /* 0x0000000a04067c11 */ /* 0x004fc8000f8010ff */
[----:B------:R-:W-:-:S05]  /*5ec0*/  LEA.HI.X R7, R4, UR11, R7, 0x2, P0 ;  /* 0x0000000b04077c11 */ /* 0x000fca00080f1407 */
[----:B------:R-:W-:Y:S01]  /*5ed0*/  STG.E desc[UR8][R6.64], R11 ;  /* 0x0000000b06007986 */ /* 0x000fe2000c101908 */
[----:B------:R-:W-:-:S03]  /*5ee0*/  NOP ;  /* 0x0000000000007918 */ /* 0x000fc60000000000 */
[----:B------:R-:W1:Y:S02]  /*5ef0*/  LDS R2, [R0+0x600] ;  /* 0x0006000000027984 */ /* 0x000e640000000800 */
[----:B-1----:R-:W-:Y:S02]  /*5f00*/  SHF.R.U32.HI R4, RZ, UR6, R2 ;  /* 0x00000006ff047c19 */ /* 0x002fe40008011602 */
[----:B------:R-:W-:Y:S02]  /*5f10*/  LOP3.LUT R11, R2, 0x80000000, RZ, 0x3c, !PT ;  /* 0x80000000020b7812 */ /* 0x000fe400078e3cff */
[----:B------:R-:W-:-:S04]  /*5f20*/  LOP3.LUT R4, R4, UR5, RZ, 0x30, !PT ;  /* 0x0000000504047c12 */ /* 0x000fc8000f8e30ff */
[----:B------:R-:W-:-:S06]  /*5f30*/  LEA R5, R4, UR4, 0x3 ;  /* 0x0000000404057c11 */ /* 0x000fcc000f8e18ff */
[----:B------:R-:W1:Y:S02]  /*5f40*/  LDS.64 R4, [R5+0x7200] ;  /* 0x0072000005047984 */ /* 0x000e640000000a00 */
[----:B-1----:R-:W-:-:S05]  /*5f50*/  IADD3 R4, P0, PT, R4, R3, RZ ;  /* 0x0000000304047210 */ /* 0x002fca0007f1e0ff */
[----:B------:R-:W-:Y:S01]  /*5f60*/  IMAD.X R9, RZ, RZ, R5, P0 ;  /* 0x000000ffff097224 */ /* 0x000fe200000e0605 */
[----:B------:R-:W-:-:S04]  /*5f70*/  LEA R8, P0, R4, UR10, 0x2 ;  /* 0x0000000a04087c11 */ /* 0x000fc8000f8010ff */
        /* <DEDUP_REMOVED lines=196> */
[----:B-1----:R-:W-:-:S04]  /*6bc0*/  SHF.R.U32.HI R2, RZ, UR6, R0 ;  /* 0x00000006ff027c19 */ /* 0x002fc80008011600 */
[----:B------:R-:W-:-:S04]  /*6bd0*/  LOP3.LUT R2, R2, UR5, RZ, 0x30, !PT ;  /* 0x0000000502027c12 */ /* 0x000fc8000f8e30ff */
[----:B------:R-:W-:-:S06]  /*6be0*/  LEA R4, R2, UR4, 0x3 ;  /* 0x0000000402047c11 */ /* 0x000fcc000f8e18ff */
[----:B------:R-:W1:Y:S02]  /*6bf0*/  LDS.64 R4, [R4+0x7200] ;  /* 0x0072000004047984 */ /* 0x000e640000000a00 */
[----:B-1----:R-:W-:-:S05]  /*6c00*/  IADD3 R3, P0, PT, R4, R3, RZ ;  /* 0x0000000304037210 */ /* 0x002fca0007f1e0ff */
[----:B------:R-:W-:Y:S01]  /*6c10*/  IMAD.X R6, RZ, RZ, R5, P0 ;  /* 0x000000ffff067224 */ /* 0x000fe200000e0605 */
[C---:B------:R-:W-:Y:S02]  /*6c20*/  LEA R2, P0, R3.reuse, UR10, 0x2 ;  /* 0x0000000a03027c11 */ /* 0x040fe4000f8010ff */
[----:B------:R-:W-:Y:S02]  /*6c30*/  LOP3.LUT R5, R0, 0x80000000, RZ, 0x3c, !PT ;  /* 0x8000000000057812 */ /* 0x000fe400078e3cff */
[----:B------:R-:W-:-:S05]  /*6c40*/  LEA.HI.X R3, R3, UR11, R6, 0x2, P0 ;  /* 0x0000000b03037c11 */ /* 0x000fca00080f1406 */
[----:B------:R-:W-:Y:S01]  /*6c50*/  STG.E desc[UR8][R2.64+0x6c00], R5 ;  /* 0x006c000502007986 */ /* 0x000fe2000c101908 */
[----:B------:R-:W-:Y:S01]  /*6c60*/  NOP ;  /* 0x0000000000007918 */ /* 0x000fe20000000000 */
[----:B------:R-:W-:Y:S05]  /*6c70*/  EXIT ;  /* 0x000000000000794d */ /* 0x000fea0003800000 */
.L_x_295:
[----:B-1----:R-:W-:Y:S01]  /*6c80*/  IMAD.U32 R4, RZ, RZ, UR7 ;  /* 0x00000007ff047e24 */ /* 0x002fe2000f8e00ff */
[----:B------:R-:W-:Y:S01]  /*6c90*/  BSSY.RECONVERGENT B0, `(.L_x_296) ;  /* 0x000001e000007945 */ /* 0x000fe20003800200 */
[C---:B------:R-:W-:Y:S02]  /*6ca0*/  VIADD R6, R3.reuse, 0x300 ;  /* 0x0000030003067836 */ /* 0x040fe40000000000 */
[----:B------:R-:W-:Y:S02]  /*6cb0*/  IMAD R5, R4, -0x1c80, R9 ;  /* 0xffffe38004057824 */ /* 0x000fe400078e0209 */
[C---:B------:R-:W-:Y:S02]  /*6cc0*/  VIADD R4, R3.reuse, 0x180 ;  /* 0x0000018003047836 */ /* 0x040fe40000000000 */
[C---:B------:R-:W-:Y:S01]  /*6cd0*/  VIADD R8, R3.reuse, 0x480 ;  /* 0x0000048003087836 */ /* 0x040fe20000000000 */
[CC--:B------:R-:W-:Y:S01]  /*6ce0*/  ISETP.GE.AND P1, PT, R3.reuse, R5.reuse, PT ;  /* 0x000000050300720c */ /* 0x0c0fe20003f26270 */
[C---:B------:R-:W-:Y:S01]  /*6cf0*/  VIADD R10, R3.reuse, 0xa80 ;  /* 0x00000a80030a7836 */ /* 0x040fe20000000000 */
[-C--:B------:R-:W-:Y:S01]  /*6d00*/  ISETP.GE.AND P2, PT, R4, R5.reuse, PT ;  /* 0x000000050400720c */ /* 0x080fe20003f46270 */
[C---:B------:R-:W-:Y:S01]  /*6d10*/  VIADD R4, R3.reuse, 0x600 ;  /* 0x0000060003047836 */ /* 0x040fe20000000000 */
[-C--:B------:R-:W-:Y:S01]  /*6d20*/  ISETP.GE.AND P3, PT, R6, R5.reuse, PT ;  /* 0x000000050600720c */ /* 0x080fe20003f66270 */
[C---:B------:R-:W-:Y:S01]  /*6d30*/  VIADD R6, R3.reuse, 0x780 ;  /* 0x0000078003067836 */ /* 0x040fe20000000000 */
[-C--:B------:R-:W-:Y:S01]  /*6d40*/  ISETP.GE.AND P4, PT, R8, R5.reuse, PT ;  /* 0x000000050800720c */ /* 0x080fe20003f86270 */
[----:B------:R-:W-:Y:S01]  /*6d50*/  VIADD R8, R3, 0x900 ;  /* 0x0000090003087836 */ /* 0x000fe20000000000 */
[----:B------:R-:W-:-:S02]  /*6d60*/  ISETP.GE.AND P5, PT, R4, R5, PT ;  /* 0x000000050400720c */ /* 0x000fc40003fa6270 */
[-C--:B------:R-:W-:Y:S02]  /*6d70*/  ISETP.GE.AND P6, PT, R6, R5.reuse, PT ;  /* 0x000000050600720c */ /* 0x080fe40003fc6270 */
[----:B------:R-:W-:Y:S01]  /*6d80*/  ISETP.GE.AND P0, PT, R8, R5, PT ;  /* 0x000000050800720c */ /* 0x000fe20003f06270 */
[----:B------:R-:W-:-:S12]  /*6d90*/  @P1 BRA `(.L_x_297) ;  /* 0x0000000000341947 */ /* 0x000fd80003800000 */
[----:B------:R-:W1:Y:S01]  /*6da0*/  LDS R4, [R0] ;  /* 0x0000000000047984 */ /* 0x000e620000000800 */
[----:B------:R-:W1:Y:S01]  /*6db0*/  LDCU UR6, c[0x0][0x3c4] ;  /* 0x00007880ff0677ac */ /* 0x000e620008000800 */
[----:B------:R-:W2:Y:S01]  /*6dc0*/  LDCU.64 UR10, c[0x0][0x3a0] ;  /* 0x00007400ff0a77ac */ /* 0x000ea20008000a00 */
[----:B-1----:R-:W-:-:S04]  /*6dd0*/  SHF.R.U32.HI R6, RZ, UR6, R4 ;  /* 0x00000006ff067c19 */ /* 0x002fc80008011604 */
[----:B------:R-:W-:-:S04]  /*6de0*/  LOP3.LUT R6, R6, UR5, RZ, 0x30, !PT ;  /* 0x0000000506067c12 */ /* 0x000fc8000f8e30ff */
[----:B------:R-:W-:-:S05]  /*6df0*/  LEA R8, R6, UR4, 0x3 ;  /* 0x0000000406087c11 */ /* 0x000fca000f8e18ff */
[----:B------:R-:W1:Y:S02]  /*6e00*/  LDS.64 R6, [R8+0x7200] ;  /* 0x0072000008067984 */ /* 0x000e640000000a00 */
[----:B-1----:R-:W-:-:S05]  /*6e10*/  IADD3 R9, P1, PT, R6, R3, RZ ;  /* 0x0000000306097210 */ /* 0x002fca0007f3e0ff */
[----:B------:R-:W-:Y:S01]  /*6e20*/  IMAD.X R12, RZ, RZ, R7, P1 ;  /* 0x000000ffff0c7224 */ /* 0x000fe200008e0607 */
[----:B--2---:R-:W-:-:S04]  /*6e30*/  LEA R6, P1, R9, UR10, 0x2 ;  /* 0x0000000a09067c11 */ /* 0x004fc8000f8210ff */
[----:B------:R-:W-:Y:S02]  /*6e40*/  LEA.HI.X R7, R9, UR11, R12, 0x2, P1 ;  /* 0x0000000b09077c11 */ /* 0x000fe400088f140c */
[----:B------:R-:W-:-:S05]  /*6e50*/  LOP3.LUT R9, R4, 0x80000000, RZ, 0x3c, !PT ;  /* 0x8000000004097812 */ /* 0x000fca00078e3cff */
[----:B------:R1:W-:Y:S02]  /*6e60*/  STG.E desc[UR8][R6.64], R9 ;  /* 0x0000000906007986 */ /* 0x0003e4000c101908 */
.L_x_297:
[----:B------:R-:W-:Y:S05]  /*6e70*/  BSYNC.RECONVERGENT B0 ;  /* 0x0000000000007941 */ /* 0x000fea0003800200 */
.L_x_296:
[----:B------:R-:W-:Y:S01]  /*6e80*/  NOP ;  /* 0x0000000000007918 */ /* 0x000fe20000000000 */
[----:B------:R-:W-:Y:S01]  /*6e90*/  BSSY.RECONVERGENT B0, `(.L_x_298) ;  /* 0x0000011000007945 */ /* 0x000fe20003800200 */
[----:B------:R-:W-:Y:S02]  /*6ea0*/  ISETP.GE.AND P1, PT, R10, R5, PT ;  /* 0x000000050a00720c */ /* 0x000fe40003f26270 */
[----:B------:R-:W-:Y:S01]  /*6eb0*/  LOP3.LUT R10, R3, 0xc00, RZ, 0xfc, !PT ;  /* 0x00000c00030a7812 */ /* 0x000fe200078efcff */
[----:B------:R-:W-:Y:S10]  /*6ec0*/  @P2 BRA `(.L_x_299) ;  /* 0x0000000000342947 */ /* 0x000ff40003800000 */
[----:B------:R-:W1:Y:S01]  /*6ed0*/  LDS R4, [R0+0x600] ;  /* 0x0006000000047984 */ /* 0x000e620000000800 */
        /* <DEDUP_REMOVED lines=12> */
.L_x_299:
[----:B------:R-:W-:Y:S05]  /*6fa0*/  BSYNC.RECONVERGENT B0 ;  /* 0x0000000000007941 */ /* 0x000fea0003800200 */
.L_x_298:
[----:B------:R-:W-:Y:S01]  /*6fb0*/  NOP ;  /* 0x0000000000007918 */ /* 0x000fe20000000000 */
[----:B------:R-:W-:Y:S01]  /*6fc0*/  BSSY.RECONVERGENT B0, `(.L_x_300) ;  /* 0x0000011000007945 */ /* 0x000fe20003800200 */
[----:B------:R-:W-:Y:S01]  /*6fd0*/  ISETP.GE.AND P2, PT, R10, R5, PT ;  /* 0x000000050a00720c */ /* 0x000fe20003f46270 */
[----:B------:R-:W-:Y:S02]  /*6fe0*/  VIADD R10, R3, 0xd80 ;  /* 0x00000d80030a7836 */ /* 0x000fe40000000000 */
[----:B------:R-:W-:Y:S10]  /*6ff0*/  @P3 BRA `(.L_x_301) ;  /* 0x0000000000343947 */ /* 0x000ff40003800000 */
[----:B------:R-:W1:Y:S01]  /*7000*/  LDS R4, [R0+0xc00] ;  /* 0x000c000000047984 */ /* 0x000e620000000800 */
[----:B------:R-:W1:Y:S01]  /*7010*/  LDCU UR6, c[0x0][0x3c4] ;  /* 0x00007880ff0677ac */ /* 0x000e620008000800 */
[----:B------:R-:W3:Y:S01]  /*7020*/  LDCU.64 UR10, c[0x0][0x3a0] ;  /* 0x00007400ff0a77ac */ /* 0x000ee20008000a00 */
[----:B-12---:R-:W-:-:S04]  /*7030*/  SHF.R.U32.HI R6, RZ, UR6, R4 ;  /* 0x00000006ff067c19 */ /* 0x006fc80008011604 */
[----:B------:R-:W-:-:S04]  /*7040*/  LOP3.LUT R6, R6, UR5, RZ, 0x30, !PT ;  /* 0x0000000506067c12 */ /* 0x000fc8000f8e30ff */
[----:B------:R-:W-:-:S05]  /*7050*/  LEA R8, R6, UR4, 0x3 ;  /* 0x0000000406087c11 */ /* 0x000fca000f8e18ff */
[----:B------:R-:W1:Y:S02]  /*7060*/  LDS.64 R6, [R8+0x7200] ;  /* 0x0072000008067984 */ /* 0x000e640000000a00 */
[----:B-1----:R-:W-:-:S05]  /*7070*/  IADD3 R9, P3, PT, R6, R3, RZ ;  /* 0x0000000306097210 */ /* 0x002fca0007f7e0ff */
[----:B------:R-:W-:Y:S01]  /*7080*/  IMAD.X R12, RZ, RZ, R7, P3 ;  /* 0x000000ffff0c7224 */ /* 0x000fe200018e0607 */
[----:B---3--:R-:W-:-:S04]  /*7090*/  LEA R6, P3, R9, UR10, 0x2 ;  /* 0x0000000a09067c11 */ /* 0x008fc8000f8610ff */
[----:B------:R-:W-:Y:S02]  /*70a0*/  LEA.HI.X R7, R9, UR11, R12, 0x2, P3 ;  /* 0x0000000b09077c11 */ /* 0x000fe400098f140c */
[----:B------:R-:W-:-:S05]  /*70b0*/  LOP3.LUT R9, R4, 0x80000000, RZ, 0x3c, !PT ;  /* 0x8000000004097812 */ /* 0x000fca00078e3cff */
[----:B------:R3:W-:Y:S02]  /*70c0*/  STG.E desc[UR8][R6.64+0xc00], R9 ;  /* 0x000c000906007986 */ /* 0x0007e4000c101908 */
.L_x_301:
[----:B------:R-:W-:Y:S05]  /*70d0*/  BSYNC.RECONVERGENT B0 ;  /* 0x0000000000007941 */ /* 0x000fea0003800200 */
.L_x_300:
[----:B------:R-:W-:Y:S01]  /*70e0*/  NOP ;  /* 0x0000000000007918 */ /* 0x000fe20000000000 */
[----:B------:R-:W-:Y:S01]  /*70f0*/  BSSY.RECONVERGENT B0, `(.L_x_302) ;  /* 0x0000011000007945 */ /* 0x000fe20003800200 */
[----:B------:R-:W-:Y:S01]  /*7100*/  ISETP.GE.AND P3, PT, R10, R5, PT ;  /* 0x000000050a00720c */ /* 0x000fe20003f66270 */
[----:B------:R-:W-:Y:S02]  /*7110*/  VIADD R10, R3, 0xf00 ;  /* 0x00000f00030a7836 */ /* 0x000fe40000000000 */
[----:B------:R-:W-:Y:S10]  /*7120*/  @P4 BRA `(.L_x_303) ;  /* 0x0000000000344947 */ /* 0x000ff40003800000 */
[----:B------:R-:W1:Y:S01]  /*7130*/  LDS R4, [R0+0x1200] ;  /* 0x0012000000047984 */ /* 0x000e620000000800 */
[----:B------:R-:W1:Y:S01]  /*7140*/  LDCU UR6, c[0x0][0x3c4] ;  /* 0x00007880ff0677ac */ /* 0x000e620008000800 */
[----:B------:R-:W4:Y:S01]  /*7150*/  LDCU.64 UR10, c[0x0][0x3a0] ;  /* 0x00007400ff0a77ac */ /* 0x000f220008000a00 */
[----:B-123--:R-:W-:-:S04]  /*7160*/  SHF.R.U32.HI R6, RZ, UR6, R4 ;  /* 0x00000006ff067c19 */ /* 0x00efc80008011604 */
[----:B------:R-:W-:-:S04]  /*7170*/  LOP3.LUT R6, R6, UR5, RZ, 0x30, !PT ;  /* 0x0000000506067c12 */ /* 0x000fc8000f8e30ff */
[----:B------:R-:W-:-:S05]  /*7180*/  LEA R8, R6, UR4, 0x3 ;  /* 0x0000000406087c11 */ /* 0x000fca000f8e18ff */
[----:B------:R-:W1:Y:S02]  /*7190*/  LDS.64 R6, [R8+0x7200] ;  /* 0x0072000008067984 */ /* 0x000e640000000a00 */
[----:B-1----:R-:W-:-:S05]  /*71a0*/  IADD3 R9, P4, PT, R6, R3, RZ ;  /* 0x0000000306097210 */ /* 0x002fca0007f9e0ff */
[----:B------:R-:W-:Y:S01]  /*71b0*/  IMAD.X R12, RZ, RZ, R7, P4 ;  /* 0x000000ffff0c7224 */ /* 0x000fe200020e0607 */
[----:B----4-:R-:W-:-:S04]  /*71c0*/  LEA R6, P4, R9, UR10, 0x2 ;  /* 0x0000000a09067c11 */ /* 0x010fc8000f8810ff */
[----:B------:R-:W-:Y:S02]  /*71d0*/  LEA.HI.X R7, R9, UR11, R12, 0x2, P4 ;  /* 0x0000000b09077c11 */ /* 0x000fe4000a0f140c */
[----:B------:R-:W-:-:S05]  /*71e0*/  LOP3.LUT R9, R4, 0x80000000, RZ, 0x3c, !PT ;  /* 0x8000000004097812 */ /* 0x000fca00078e3cff */
[----:B------:R4:W-:Y:S02]  /*71f0*/  STG.E desc[UR8][R6.64+0x1200], R9 ;  /* 0x0012000906007986 */ /* 0x0009e4000c101908 */
.L_x_303:
[----:B------:R-:W-:Y:S05]  /*7200*/  BSYNC.RECONVERGENT B0 ;  /* 0x0000000000007941 */ /* 0x000fea0003800200 */
.L_x_302:
[----:B------:R-:W-:Y:S01]  /*7210*/  NOP ;  /* 0x0000000000007918 */ /* 0x000fe20000000000 */
[----:B------:R-:W-:Y:S01]  /*7220*/  BSSY.RECONVERGENT B0, `(.L_x_304) ;  /* 0x0000011000007945 */ /* 0x000fe20003800200 */
[----:B------:R-:W-:Y:S01]  /*7230*/  ISETP.GE.AND P4, PT, R10, R5, PT ;  /* 0x000000050a00720c */ /* 0x000fe20003f86270 */
[----:B------:R-:W-:Y:S02]  /*7240*/  VIADD R10, R3, 0x1080 ;  /* 0x00001080030a7836 */ /* 0x000fe40000000000 */
[----:B------:R-:W-:Y:S10]  /*7250*/  @P5 BRA `(.L_x_305) ;  /* 0x0000000000345947 */ /* 0x000ff40003800000 */
[----:B------:R-:W1:Y:S01]  /*7260*/  LDS R4, [R0+0x1800] ;  /* 0x0018000000047984 */ /* 0x000e620000000800 */
[----:B------:R-:W1:Y:S01]  /*7270*/  LDCU UR6, c[0x0][0x3c4] ;  /* 0x00007880ff0677ac */ /* 0x000e620008000800 */
[----:B------:R-:W5:Y:S01]  /*7280*/  LDCU.64 UR10, c[0x0][0x3a0] ;  /* 0x00007400ff0a77ac */ /* 0x000f620008000a00 */
[----:B-1234-:R-:W-:-:S04]  /*7290*/  SHF.R.U32.HI R6, RZ, UR6, R4 ;  /* 0x00000006ff067c19 */ /* 0x01efc80008011604 */
[----:B------:R-:W-:-:S04]  /*72a0*/  LOP3.LUT R6, R6, UR5, RZ, 0x30, !PT ;  /* 0x0000000506067c12 */ /* 0x000fc8000f8e30ff */
[----:B------:R-:W-:-:S05]  /*72b0*/  LEA R8, R6, UR4, 0x3 ;  /* 0x0000000406087c11 */ /* 0x000fca000f8e18ff */
[----:B------:R-:W1:Y:S02]  /*72c0*/  LDS.64 R6, [R8+0x7200] ;  /* 0x0072000008067984 */ /* 0x000e640000000a00 */
[----:B-1----:R-:W-:-:S05]  /*72d0*/  IADD3 R9, P5, PT, R6, R3, RZ ;  /* 0x0000000306097210 */ /* 0x002fca0007fbe0ff */
[----:B------:R-:W-:Y:S01]  /*72e0*/  IMAD.X R12, RZ, RZ, R7, P5 ;  /* 0x000000ffff0c7224 */ /* 0x000fe200028e0607 */
[----:B-----5:R-:W-:-:S04]  /*72f0*/  LEA R6, P5, R9, UR10, 0x2 ;  /* 0x0000000a09067c11 */ /* 0x020fc8000f8a10ff */
[----:B------:R-:W-:Y:S02]  /*7300*/  LEA.HI.X R7, R9, UR11, R12, 0x2, P5 ;  /* 0x0000000b09077c11 */ /* 0x000fe4000a8f140c */
[----:B------:R-:W-:-:S05]  /*7310*/  LOP3.LUT R9, R4, 0x80000000, RZ, 0x3c, !PT ;  /* 0x8000000004097812 */ /* 0x000fca00078e3cff */
[----:B------:R1:W-:Y:S02]  /*7320*/  STG.E desc[UR8][R6.64+0x1800], R9 ;  /* 0x0018000906007986 */ /* 0x0003e4000c101908 */
.L_x_305:
[----:B------:R-:W-:Y:S05]  /*7330*/  BSYNC.RECONVERGENT B0 ;  /* 0x0000000000007941 */ /* 0x000fea0003800200 */
.L_x_304:
        /* <DEDUP_REMOVED lines=18> */
.L_x_307:
[----:B------:R-:W-:Y:S05]  /*7460*/  BSYNC.RECONVERGENT B0 ;  /* 0x0000000000007941 */ /* 0x000fea0003800200 */
.L_x_306:
        /* <DEDUP_REMOVED lines=18> */
.L_x_309:
[----:B------:R-:W-:Y:S05]  /*7590*/  BSYNC.RECONVERGENT B0 ;  /* 0x0000000000007941 */ /* 0x000fea0003800200 */
.L_x_308:
        /* <DEDUP_REMOVED lines=18> */
.L_x_311:
[----:B------:R-:W-:Y:S05]  /*76c0*/  BSYNC.RECONVERGENT B0 ;  /* 0x0000000000007941 */ /* 0x000fea0003800200 */
.L_x_310:
        /* <DEDUP_REMOVED lines=18> */
.L_x_313:
[----:B------:R-:W-:Y:S05]  /*77f0*/  BSYNC.RECONVERGENT B0 ;  /* 0x0000000000007941 */ /* 0x000fea0003800200 */
.L_x_312:
[----:B------:R-:W-:Y:S01]  /*7800*/  NOP ;  /* 0x0000000000007918 */ /* 0x000fe20000000000 */
[----:B------:R-:W-:Y:S01]  /*7810*/  BSSY.RECONVERGENT B0, `(.L_x_314) ;  /* 0x0000011000007945 */ /* 0x000fe20003800200 */
[----:B------:R-:W-:Y:S02]  /*7820*/  ISETP.GE.AND P2, PT, R10, R5, PT ;  /* 0x000000050a00720c */ /* 0x000fe40003f46270 */
[----:B------:R-:W-:Y:S01]  /*7830*/  LOP3.LUT R10, R3, 0x1800, RZ, 0xfc, !PT ;  /* 0x00001800030a7812 */ /* 0x000fe200078efcff */
        /* <DEDUP_REMOVED lines=14> */
.L_x_315:
[----:B------:R-:W-:Y:S05]  /*7920*/  BSYNC.RECONVERGENT B0 ;  /* 0x0000000000007941 */ /* 0x000fea0003800200 */
.L_x_314:
        /* <DEDUP_REMOVED lines=18> */
.L_x_317:
[----:B------:R-:W-:Y:S05]  /*7a50*/  BSYNC.RECONVERGENT B0 ;  /* 0x0000000000007941 */ /* 0x000fea0003800200 */
.L_x_316:
[----:B------:R-:W-:Y:S01]  /*7a60*/  NOP ;  /* 0x0000000000007918 */ /* 0x000fe20000000000 */
[----:B------:R-:W-:Y:S01]  /*7a70*/  BSSY.RECONVERGENT B0, `(.L_x_318) ;  /* 0x0000010000007945 */ /* 0x000fe20003800200 */
[----:B------:R-:W-:-:S03]  /*7a80*/  ISETP.GE.AND P4, PT, R10, R5, PT ;  /* 0x000000050a00720c */ /* 0x000fc60003f86270 */
        /* <DEDUP_REMOVED lines=14> */
.L_x_319:
[----:B------:R-:W-:Y:S05]  /*7b70*/  BSYNC.RECONVERGENT B0 ;  /* 0x0000000000007941 */ /* 0x000fea0003800200 */
.L_x_318:
[----:B------:R-:W-:Y:S01]  /*7b80*/  NOP ;  /* 0x0000000000007918 */ /* 0x000fe20000000000 */
[----:B------:R-:W-:Y:S04]  /*7b90*/  BSSY.RECONVERGENT B0, `(.L_x_320) ;  /* 0x000000f000007945 */ /* 0x000fe80003800200 */
[----:B------:R-:W-:Y:S05]  /*7ba0*/  @P6 BRA `(.L_x_321) ;  /* 0x0000000000346947 */ /* 0x000fea0003800000 */
        /* <DEDUP_REMOVED lines=13> */
.L_x_321:
[----:B------:R-:W-:Y:S05]  /*7c80*/  BSYNC.RECONVERGENT B0 ;  /* 0x0000000000007941 */ /* 0x000fea0003800200 */
.L_x_320:
        /* <DEDUP_REMOVED lines=16> */
.L_x_323:
[----:B------:R-:W-:Y:S05]  /*7d90*/  BSYNC.RECONVERGENT B0 ;  /* 0x0000000000007941 */ /* 0x000fea0003800200 */
.L_x_322:
        /* <DEDUP_REMOVED lines=16> */
.L_x_325:
[----:B------:R-:W-:Y:S05]  /*7ea0*/  BSYNC.RECONVERGENT B0 ;  /* 0x0000000000007941 */ /* 0x000fea0003800200 */
.L_x_324:
        /* <DEDUP_REMOVED lines=16> */
.L_x_327:
[----:B------:R-:W-:Y:S05]  /*7fb0*/  BSYNC.RECONVERGENT B0 ;  /* 0x0000000000007941 */ /* 0x000fea0003800200 */
.L_x_326:
        /* <DEDUP_REMOVED lines=16> */
.L_x_329:
[----:B------:R-:W-:Y:S05]  /*80c0*/  BSYNC.RECONVERGENT B0 ;  /* 0x0000000000007941 */ /* 0x000fea0003800200 */
.L_x_328:
        /* <DEDUP_REMOVED lines=16> */
.L_x_331:
[----:B------:R-:W-:Y:S05]  /*81d0*/  BSYNC.RECONVERGENT B0 ;  /* 0x0000000000007941 */ /* 0x000fea0003800200 */
.L_x_330:
[----:B------:R-:W-:Y:S01]  /*81e0*/  NOP ;  /* 0x0000000000007918 */ /* 0x000fe20000000000 */
[----:B------:R-:W5:Y:S01]  /*81f0*/  LDS R0, [R0+0x6c00] ;  /* 0x006c000000007984 */ /* 0x000f620000000800 */
[----:B------:R-:W5:Y:S02]  /*8200*/  LDCU UR6, c[0x0][0x3c4] ;  /* 0x00007880ff0677ac */ /* 0x000f640008000800 */
[----:B-----5:R-:W-:-:S04]  /*8210*/  SHF.R.U32.HI R2, RZ, UR6, R0 ;  /* 0x00000006ff027c19 */ /* 0x020fc80008011600 */
[----:B------:R-:W-:-:S04]  /*8220*/  LOP3.LUT R2, R2, UR5, RZ, 0x30, !PT ;  /* 0x0000000502027c12 */ /* 0x000fc8000f8e30ff */
[----:B-1234-:R-:W-:Y:S01]  /*8230*/  LEA R6, R2, UR4, 0x3 ;  /* 0x0000000402067c11 */ /* 0x01efe2000f8e18ff */
[----:B------:R-:W-:-:S05]  /*8240*/  VIADD R2, R3, 0x1b00 ;  /* 0x00001b0003027836 */ /* 0x000fca0000000000 */
[----:B------:R-:W1:Y:S01]  /*8250*/  LDS.64 R6, [R6+0x7200] ;  /* 0x0072000006067984 */ /* 0x000e620000000a00 */
[----:B------:R-:W-:-:S13]  /*8260*/  ISETP.GE.AND P0, PT, R2, R5, PT ;  /* 0x000000050200720c */ /* 0x000fda0003f06270 */
[----:B------:R-:W2:Y:S01]  /*8270*/  @!P0 LDC.64 R8, c[0x0][0x3a0] ;  /* 0x0000e800ff088b82 */ /* 0x000ea20000000a00 */
[----:B------:R-:W-:Y:S02]  /*8280*/  @!P0 LOP3.LUT R5, R0, 0x80000000, RZ, 0x3c, !PT ;  /* 0x8000000000058812 */ /* 0x000fe400078e3cff */
[----:B-1----:R-:W-:-:S05]  /*8290*/  IADD3 R3, P1, PT, R6, R3, RZ ;  /* 0x0000000306037210 */ /* 0x002fca0007f3e0ff */
[----:B------:R-:W-:Y:S01]  /*82a0*/  IMAD.X R4, RZ, RZ, R7, P1 ;  /* 0x000000ffff047224 */ /* 0x000fe200008e0607 */
[----:B--2---:R-:W-:-:S04]  /*82b0*/  @!P0 LEA R2, P1, R3, R8, 0x2 ;  /* 0x0000000803028211 */ /* 0x004fc800078210ff */
[----:B------:R-:W-:-:S05]  /*82c0*/  @!P0 LEA.HI.X R3, R3, R9, R4, 0x2, P1 ;  /* 0x0000000903038211 */ /* 0x000fca00008f1404 */
[----:B------:R-:W-:Y:S01]  /*82d0*/  @!P0 STG.E desc[UR8][R2.64+0x6c00], R5 ;  /* 0x006c000502008986 */ /* 0x000fe2000c101908 */
[----:B------:R-:W-:Y:S01]  /*82e0*/  NOP ;  /* 0x0000000000007918 */ /* 0x000fe20000000000 */
[----:B------:R-:W-:Y:S05]  /*82f0*/  EXIT ;  /* 0x000000000000794d */ /* 0x000fea0003800000 */
.L_x_245:
[----:B------:R-:W-:Y:S02]  /*8300*/  IMAD.MOV.U32 R50, RZ, RZ, R19 ;  /* 0x000000ffff327224 */ /* 0x000fe400078e0013 */
[----:B------:R-:W-:Y:S02]  /*8310*/  IMAD.MOV.U32 R49, RZ, RZ, 0x1 ;  /* 0x00000001ff317424 */ /* 0x000fe400078e00ff */
[----:B------:R-:W-:Y:S02]  /*8320*/  IMAD.MOV.U32 R52, RZ, RZ, RZ ;  /* 0x000000ffff347224 */ /* 0x000fe400078e00ff */
[----:B------:R-:W-:-:S07]  /*8330*/  IMAD.MOV.U32 R47, RZ, RZ, -0x1 ;  /* 0xffffffffff2f7424 */ /* 0x000fce00078e00ff */
[----:B------:R-:W-:Y:S05]  /*8340*/  WARPSYNC.COLLECTIVE R47, `(.L_x_332) ;  /* 0x000000002f087348 */ /* 0x000fea0003c00000 */
[----:B------:R0:W1:Y:S02]  /*8350*/  SHFL.UP P0, R48, R50, R49, R52 ;  /* 0x0400003132307389 */ /* 0x0000640000000034 */
[----:B01----:R-:W-:Y:S05]  /*8360*/  ENDCOLLECTIVE ;  /* 0x000000000000791b */ /* 0x003fea0003800000 */
.L_x_332:
[----:B------:R-:W-:Y:S02]  /*8370*/  IMAD.MOV.U32 R49, RZ, RZ, 0x2 ;  /* 0x00000002ff317424 */ /* 0x000fe400078e00ff */
[----:B------:R-:W-:-:S04]  /*8380*/  IMAD.MOV.U32 R20, RZ, RZ, R48 ;  /* 0x000000ffff147224 */ /* 0x000fc800078e0030 */
[----:B------:R-:W-:-:S04]  /*8390*/  @P0 IMAD.IADD R20, R19, 0x1, R20 ;  /* 0x0000000113140824 */ /* 0x000fc800078e0214 */
[----:B------:R-:W-:-:S07]  /*83a0*/  IMAD.MOV.U32 R50, RZ, RZ, R20 ;  /* 0x000000ffff327224 */ /* 0x000fce00078e0014 */
[----:B------:R-:W-:Y:S05]  /*83b0*/  WARPSYNC.COLLECTIVE R47, `(.L_x_333) ;  /* 0x000000002f087348 */ /* 0x000fea0003c00000 */
[----:B------:R0:W1:Y:S02]  /*83c0*/  SHFL.UP P0, R48, R50, R49, R52 ;  /* 0x0400003132307389 */ /* 0x0000640000000034 */
[----:B01----:R-:W-:Y:S05]  /*83d0*/  ENDCOLLECTIVE ;  /* 0x000000000000791b */ /* 0x003fea0003800000 */
.L_x_333:
[----:B------:R-:W-:Y:S02]  /*83e0*/  IMAD.MOV.U32 R49, RZ, RZ, 0x4 ;  /* 0x00000004ff317424 */ /* 0x000fe400078e00ff */
[----:B------:R-:W-:-:S04]  /*83f0*/  IMAD.MOV.U32 R21, RZ, RZ, R48 ;  /* 0x000000ffff157224 */ /* 0x000fc800078e0030 */
[----:B------:R-:W-:-:S04]  /*8400*/  @P0 IMAD.IADD R21, R20, 0x1, R21 ;  /* 0x0000000114150824 */ /* 0x000fc800078e0215 */
[----:B------:R-:W-:-:S07]  /*8410*/  IMAD.MOV.U32 R50, RZ, RZ, R21 ;  /* 0x000000ffff327224 */ /* 0x000fce00078e0015 */
[----:B------:R-:W-:Y:S05]  /*8420*/  WARPSYNC.COLLECTIVE R47, `(.L_x_334) ;  /* 0x000000002f087348 */ /* 0x000fea0003c00000 */
[----:B------:R0:W1:Y:S02]  /*8430*/  SHFL.UP P0, R48, R50, R49, R52 ;  /* 0x0400003132307389 */ /* 0x0000640000000034 */
[----:B01----:R-:W-:Y:S05]  /*8440*/  ENDCOLLECTIVE ;  /* 0x000000000000791b */ /* 0x003fea0003800000 */
.L_x_334:
[----:B------:R-:W-:Y:S02]  /*8450*/  IMAD.MOV.U32 R49, RZ, RZ, 0x8 ;  /* 0x00000008ff317424 */ /* 0x000fe400078e00ff */
[----:B------:R-:W-:-:S04]  /*8460*/  IMAD.MOV.U32 R22, RZ, RZ, R48 ;  /* 0x000000ffff167224 */ /* 0x000fc800078e0030 */
[----:B------:R-:W-:-:S04]  /*8470*/  @P0 IMAD.IADD R22, R21, 0x1, R22 ;  /* 0x0000000115160824 */ /* 0x000fc800078e0216 */
[----:B------:R-:W-:-:S07]  /*8480*/  IMAD.MOV.U32 R50, RZ, RZ, R22 ;  /* 0x000000ffff327224 */ /* 0x000fce00078e0016 */
[----:B------:R-:W-:Y:S05]  /*8490*/  WARPSYNC.COLLECTIVE R47, `(.L_x_335) ;  /* 0x000000002f087348 */ /* 0x000fea0003c00000 */
[----:B------:R0:W1:Y:S02]  /*84a0*/  SHFL.UP P0, R48, R50, R49, R52 ;  /* 0x0400003132307389 */ /* 0x0000640000000034 */
[----:B01----:R-:W-:Y:S05]  /*84b0*/  ENDCOLLECTIVE ;  /* 0x000000000000791b */ /* 0x003fea0003800000 */
.L_x_335:
[----:B------:R-:W-:Y:S02]  /*84c0*/  IMAD.MOV.U32 R49, RZ, RZ, 0x10 ;  /* 0x00000010ff317424 */ /* 0x000fe400078e00ff */
[----:B------:R-:W-:-:S04]  /*84d0*/  IMAD.MOV.U32 R23, RZ, RZ, R48 ;  /* 0x000000ffff177224 */ /* 0x000fc800078e0030 */
[----:B------:R-:W-:-:S04]  /*84e0*/  @P0 IMAD.IADD R23, R22, 0x1, R23 ;  /* 0x0000000116170824 */ /* 0x000fc800078e0217 */
[----:B------:R-:W-:-:S07]  /*84f0*/  IMAD.MOV.U32 R50, RZ, RZ, R23 ;  /* 0x000000ffff327224 */ /* 0x000fce00078e0017 */
[----:B------:R-:W-:Y:S05]  /*8500*/  WARPSYNC.COLLECTIVE R47, `(.L_x_336) ;  /* 0x000000002f087348 */ /* 0x000fea0003c00000 */
[----:B------:R0:W1:Y:S02]  /*8510*/  SHFL.UP P0, R48, R50, R49, R52 ;  /* 0x0400003132307389 */ /* 0x0000640000000034 */
[----:B01----:R-:W-:Y:S05]  /*8520*/  ENDCOLLECTIVE ;  /* 0x000000000000791b */ /* 0x003fea0003800000 */
.L_x_336:
[----:B------:R-:W-:Y:S05]  /*8530*/  BRA `(.L_x_337) ;  /* 0xffffff9c00b07947 */ /* 0x000fea000383ffff */
.L_x_338:
        /* <DEDUP_REMOVED lines=12> */
.L_x_469:


//--------------------- .text._ZN3cub18CUB_300001_SM_10006detail10radix_sort33DeviceRadixSortExclusiveSumKernelINS1_5radix10policy_hubIiNS0_8NullTypeEyE10Policy1000EyEEvPT0_ --------------------------
	.section	.text._ZN3cub18CUB_300001_SM_10006detail10radix_sort33DeviceRadixSortExclusiveSumKernelINS1_5radix10policy_hubIiNS0_8NullTypeEyE10Policy1000EyEEvPT0_,"ax",@progbits
	.align	128
        .global         _ZN3cub18CUB_300001_SM_10006detail10radix_sort33DeviceRadixSortExclusiveSumKernelINS1_5radix10policy_hubIiNS0_8NullTypeEyE10Policy1000EyEEvPT0_
        .type           _ZN3cub18CUB_300001_SM_10006detail10radix_sort33DeviceRadixSortExclusiveSumKernelINS1_5radix10policy_hubIiNS0_8NullTypeEyE10Policy1000EyEEvPT0_,@function
        .size           _ZN3cub18CUB_300001_SM_10006detail10radix_sort33DeviceRadixSortExclusiveSumKernelINS1_5radix10policy_hubIiNS0_8NullTypeEyE10Policy1000EyEEvPT0_,(.L_x_470 - _ZN3cub18CUB_300001_SM_10006detail10radix_sort33DeviceRadixSortExclusiveSumKernelINS1_5radix10policy_hubIiNS0_8NullTypeEyE10Policy1000EyEEvPT0_)
        .other          _ZN3cub18CUB_300001_SM_10006detail10radix_sort33DeviceRadixSortExclusiveSumKernelINS1_5radix10policy_hubIiNS0_8NullTypeEyE10Policy1000EyEEvPT0_,@"STO_CUDA_ENTRY STV_DEFAULT"
_ZN3cub18CUB_300001_SM_10006detail10radix_sort33DeviceRadixSortExclusiveSumKernelINS1_5radix10policy_hubIiNS0_8NullTypeEyE10Policy1000EyEEvPT0_:
.text._ZN3cub18CUB_300001_SM_10006detail10radix_sort33DeviceRadixSortExclusiveSumKernelINS1_5radix10policy_hubIiNS0_8NullTypeEyE10Policy1000EyEEvPT0_:
        /* <DEDUP_REMOVED lines=8> */
[----:B--2---:R-:W2:Y:S01]  /*0080*/  @!P1 LDG.E.64 R2, desc[UR4][R16.64] ;  /* 0x0000000410029981 */ /* 0x004ea2000c1e1b00 */
[----:B------:R-:W-:Y:S02]  /*0090*/  MOV R0, 0x400 ;  /* 0x0000040000007802 */ /* 0x000fe40000000f00 */
[C---:B------:R-:W-:Y:S01]  /*00a0*/  ISETP.GT.U32.AND P0, PT, R18.reuse, 0x1f, PT ;  /* 0x0000001f1200780c */ /* 0x040fe20003f04070 */
[----:B------:R-:W0:Y:S02]  /*00b0*/  S2R R5, SR_CgaCtaId ;  /* 0x0000000000057919 */ /* 0x000e240000008800 */
[----:B0-----:R-:W-:Y:S02]  /*00c0*/  LEA R5, R5, R0, 0x18 ;  /* 0x0000000005057211 */ /* 0x001fe400078ec0ff */
[----:B------:R-:W-:-:S05]  /*00d0*/  LEA.HI R0, R18, R18, RZ, 0x1d ;  /* 0x0000001212007211 */ /* 0x000fca00078fe8ff */
[----:B------:R-:W-:-:S05]  /*00e0*/  IMAD R0, R0, 0x8, R5 ;  /* 0x0000000800007824 */ /* 0x000fca00078e0205 */
[----:B--2---:R0:W-:Y:S01]  /*00f0*/  STS.64 [R0+0x10], R2 ;  /* 0x0000100200007388 */ /* 0x0041e20000000a00 */
[----:B------:R-:W-:Y:S06]  /*0100*/  BAR.SYNC.DEFER_BLOCKING 0x0 ;  /* 0x0000000000007b1d */ /* 0x000fec0000010000 */
[----:B------:R-:W-:Y:S05]  /*0110*/  @P0 BRA `(.L_x_339) ;  /* 0x0000000400240947 */ /* 0x000fea0003800000 */
[----:B------:R-:W-:Y:S01]  /*0120*/  IMAD R18, R18, 0x48, R5 ;  /* 0x0000004812127824 */ /* 0x000fe200078e0205 */
[----:B------:R-:W-:-:S04]  /*0130*/  UMOV UR6, 0xffffffff ;  /* 0xffffffff00067882 */ /* 0x000fc80000000000 */
[----:B------:R-:W-:Y:S04]  /*0140*/  LDS.64 R14, [R18+0x10] ;  /* 0x00001000120e7984 */ /* 0x000fe80000000a00 */
[----:B------:R-:W-:Y:S04]  /*0150*/  LDS.64 R12, [R18+0x18] ;  /* 0x00001800120c7984 */ /* 0x000fe80000000a00 */
[----:B------:R-:W1:Y:S04]  /*0160*/  LDS.64 R10, [R18+0x20] ;  /* 0x00002000120a7984 */ /* 0x000e680000000a00 */
[----:B------:R-:W-:Y:S04]  /*0170*/  LDS.64 R8, [R18+0x28] ;  /* 0x0000280012087984 */ /* 0x000fe80000000a00 */
[----:B------:R-:W2:Y:S04]  /*0180*/  LDS.64 R6, [R18+0x30] ;  /* 0x0000300012067984 */ /* 0x000ea80000000a00 */
[----:B------:R-:W-:Y:S04]  /*0190*/  LDS.64 R4, [R18+0x38] ;  /* 0x0000380012047984 */ /* 0x000fe80000000a00 */
[----:B0-----:R-:W0:Y:S04]  /*01a0*/  LDS.64 R2, [R18+0x40] ;  /* 0x0000400012027984 */ /* 0x001e280000000a00 */
[----:B------:R-:W3:Y:S01]  /*01b0*/  LDS.64 R20, [R18+0x48] ;  /* 0x0000480012147984 */ /* 0x000ee20000000a00 */
[----:B-1----:R-:W-:-:S04]  /*01c0*/  IADD3 R19, P3, P4, R10, R12, R14 ;  /* 0x0000000c0a137210 */ /* 0x002fc80007c7e00e */
[----:B------:R-:W-:Y:S02]  /*01d0*/  IADD3.X R23, PT, PT, R11, R13, R15, P3, P4 ;  /* 0x0000000d0b177210 */ /* 0x000fe40001fe840f */
[----:B--2---:R-:W-:-:S04]  /*01e0*/  IADD3 R19, P0, P2, R6, R19, R8 ;  /* 0x0000001306137210 */ /* 0x004fc80007a1e008 */
[----:B------:R-:W-:Y:S02]  /*01f0*/  IADD3.X R23, PT, PT, R7, R23, R9, P0, P2 ;  /* 0x0000001707177210 */ /* 0x000fe400007e4409 */
[----:B0-----:R-:W-:-:S04]  /*0200*/  IADD3 R19, P3, P4, R2, R19, R4 ;  /* 0x0000001302137210 */ /* 0x001fc80007c7e004 */
[----:B---3--:R-:W-:Y:S02]  /*0210*/  IADD3 R20, P0, PT, R20, R19, RZ ;  /* 0x0000001314147210 */ /* 0x008fe40007f1e0ff */
[----:B------:R-:W-:-:S05]  /*0220*/  IADD3.X R19, PT, PT, R3, R23, R5, P3, P4 ;  /* 0x0000001703137210 */ /* 0x000fca0001fe8405 */
[----:B------:R-:W-:Y:S01]  /*0230*/  IMAD.X R19, R21, 0x1, R19, P0 ;  /* 0x0000000115137824 */ /* 0x000fe200000e0613 */
[----:B------:R-:W-:Y:S06]  /*0240*/  BRA.DIV UR6, `(.L_x_340) ;  /* 0x0000000206f07947 */ /* 0x000fec000b800000 */
[----:B------:R-:W0:Y:S04]  /*0250*/  SHFL.UP PT, R27, R20, 0x1, RZ ;  /* 0x04200000141b7989 */ /* 0x000e2800000e00ff */
[----:B------:R-:W1:Y:S01]  /*0260*/  SHFL.UP P0, R25, R19, 0x1, RZ ;  /* 0x0420000013197989 */ /* 0x000e6200000000ff */
[----:B0-----:R-:W-:-:S04]  /*0270*/  IADD3 R22, P2, PT, R27, R20, RZ ;  /* 0x000000141b167210 */ /* 0x001fc80007f5e0ff */
[----:B-1----:R-:W-:Y:S01]  /*0280*/  SEL R27, R22, R27, P0 ;  /* 0x0000001b161b7207 */ /* 0x002fe20000000000 */
[----:B------:R-:W-:-:S04]  /*0290*/  IMAD.X R26, R25, 0x1, R19, P2 ;  /* 0x00000001191a7824 */ /* 0x000fc800010e0613 */
[----:B------:R-:W0:Y:S01]  /*02a0*/  SHFL.UP PT, R28, R27, 0x2, RZ ;  /* 0x044000001b1c7989 */ /* 0x000e2200000e00ff */
[----:B------:R-:W-:-:S05]  /*02b0*/  SEL R26, R26, R25, P0 ;  /* 0x000000191a1a7207 */ /* 0x000fca0000000000 */
[----:B------:R-:W1:Y:S01]  /*02c0*/  SHFL.UP P0, R25, R26, 0x2, RZ ;  /* 0x044000001a197989 */ /* 0x000e6200000000ff */
[----:B0-----:R-:W-:-:S05]  /*02d0*/  IADD3 R21, P2, PT, R28, R27, RZ ;  /* 0x0000001b1c157210 */ /* 0x001fca0007f5e0ff */
[----:B-1----:R-:W-:Y:S01]  /*02e0*/  IMAD.X R22, R25, 0x1, R26, P2 ;  /* 0x0000000119167824 */ /* 0x002fe200010e061a */
[----:B------:R-:W-:-:S04]  /*02f0*/  SEL R28, R21, R28, P0 ;  /* 0x0000001c151c7207 */ /* 0x000fc80000000000 */
[----:B------:R-:W-:Y:S01]  /*0300*/  SEL R29, R22, R25, P0 ;  /* 0x00000019161d7207 */ /* 0x000fe20000000000 */
        /* <DEDUP_REMOVED lines=12> */
[----:B------:R0:W1:Y:S04]  /*03d0*/  SHFL.UP PT, R28, R27, 0x10, RZ ;  /* 0x060000001b1c7989 */ /* 0x00006800000e00ff */
[----:B------:R0:W2:Y:S02]  /*03e0*/  SHFL.UP P0, R25, R26, 0x10, RZ ;  /* 0x060000001a197989 */ /* 0x0000a400000000ff */
.L_x_351:
[----:B-1----:R-:W-:-:S04]  /*03f0*/  IADD3 R21, P2, PT, R28, R27, RZ ;  /* 0x0000001b1c157210 */ /* 0x002fc80007f5e0ff */
[----:B--2---:R-:W-:Y:S01]  /*0400*/  SEL R21, R21, R28, P0 ;  /* 0x0000001c15157207 */ /* 0x004fe20000000000 */
[----:B------:R-:W-:-:S05]  /*0410*/  IMAD.X R22, R25, 0x1, R26, P2 ;  /* 0x0000000119167824 */ /* 0x000fca00010e061a */
[----:B------:R-:W-:Y:S02]  /*0420*/  SEL R22, R22, R25, P0 ;  /* 0x0000001916167207 */ /* 0x000fe40000000000 */
[----:B------:R-:W-:-:S05]  /*0430*/  IADD3 R20, P0, PT, R21, -R20, RZ ;  /* 0x8000001415147210 */ /* 0x000fca0007f1e0ff */
[----:B------:R-:W-:Y:S01]  /*0440*/  IMAD.X R21, R22, 0x1, ~R19, P0 ;  /* 0x0000000116157824 */ /* 0x000fe200000e0e13 */
[----:B------:R-:W-:-:S04]  /*0450*/  IADD3 R14, P0, PT, R14, R20, RZ ;  /* 0x000000140e0e7210 */ /* 0x000fc80007f1e0ff */
[----:B------:R1:W-:Y:S01]  /*0460*/  STS.64 [R18+0x10], R20 ;  /* 0x0000101412007388 */ /* 0x0003e20000000a00 */
[----:B------:R-:W-:Y:S01]  /*0470*/  IMAD.X R15, R15, 0x1, R21, P0 ;  /* 0x000000010f0f7824 */ /* 0x000fe200000e0615 */
        /* <DEDUP_REMOVED lines=17> */
[----:B------:R-:W-:-:S05]  /*0590*/  IMAD.X R3, R3, 0x1, R5, P0 ;  /* 0x0000000103037824 */ /* 0x000fca00000e0605 */
[----:B------:R1:W-:Y:S03]  /*05a0*/  STS.64 [R18+0x48], R2 ;  /* 0x0000480212007388 */ /* 0x0003e60000000a00 */
.L_x_339:
[----:B------:R-:W-:Y:S05]  /*05b0*/  WARPSYNC.ALL ;  /* 0x0000000000007948 */ /* 0x000fea0003800000 */
[----:B------:R-:W-:Y:S06]  /*05c0*/  BAR.SYNC.DEFER_BLOCKING 0x0 ;  /* 0x0000000000007b1d */ /* 0x000fec0000010000 */
[----:B------:R-:W-:Y:S05]  /*05d0*/  @P1 EXIT ;  /* 0x000000000000194d */ /* 0x000fea0003800000 */
[----:B01----:R-:W0:Y:S04]  /*05e0*/  LDS.64 R2, [R0+0x10] ;  /* 0x0000100000027984 */ /* 0x003e280000000a00 */
[----:B0-----:R-:W-:Y:S01]  /*05f0*/  STG.E.64 desc[UR4][R16.64], R2 ;  /* 0x0000000210007986 */ /* 0x001fe2000c101b04 */
[----:B------:R-:W-:Y:S05]  /*0600*/  EXIT ;  /* 0x000000000000794d */ /* 0x000fea0003800000 */
.L_x_340:
[----:B------:R-:W-:Y:S02]  /*0610*/  IMAD.MOV.U32 R24, RZ, RZ, R20 ;  /* 0x000000ffff187224 */ /* 0x000fe400078e0014 */
[----:B------:R-:W-:Y:S02]  /*0620*/  IMAD.MOV.U32 R23, RZ, RZ, 0x1 ;  /* 0x00000001ff177424 */ /* 0x000fe400078e00ff */
[----:B------:R-:W-:Y:S02]  /*0630*/  IMAD.MOV.U32 R22, RZ, RZ, RZ ;  /* 0x000000ffff167224 */ /* 0x000fe400078e00ff */
[----:B------:R-:W-:-:S07]  /*0640*/  IMAD.MOV.U32 R21, RZ, RZ, -0x1 ;  /* 0xffffffffff157424 */ /* 0x000fce00078e00ff */
[----:B------:R-:W-:Y:S05]  /*0650*/  WARPSYNC.COLLECTIVE R21, `(.L_x_341) ;  /* 0x0000000015087348 */ /* 0x000fea0003c00000 */
[----:B------:R0:W1:Y:S02]  /*0660*/  SHFL.UP P0, R25, R24, R23, R22 ;  /* 0x0400001718197389 */ /* 0x0000640000000016 */
[----:B01----:R-:W-:Y:S05]  /*0670*/  ENDCOLLECTIVE ;  /* 0x000000000000791b */ /* 0x003fea0003800000 */
.L_x_341:
[----:B------:R-:W-:Y:S02]  /*0680*/  IMAD.MOV.U32 R24, RZ, RZ, R19 ;  /* 0x000000ffff187224 */ /* 0x000fe400078e0013 */
[----:B------:R-:W-:-:S07]  /*0690*/  IMAD.MOV.U32 R27, RZ, RZ, R25 ;  /* 0x000000ffff1b7224 */ /* 0x000fce00078e0019 */
[----:B------:R-:W-:Y:S05]  /*06a0*/  WARPSYNC.COLLECTIVE R21, `(.L_x_342) ;  /* 0x0000000015087348 */ /* 0x000fea0003c00000 */
[----:B------:R0:W1:Y:S02]  /*06b0*/  SHFL.UP P0, R25, R24, R23, R22 ;  /* 0x0400001718197389 */ /* 0x0000640000000016 */
[----:B01----:R-:W-:Y:S05]  /*06c0*/  ENDCOLLECTIVE ;  /* 0x000000000000791b */ /* 0x003fea0003800000 */
.L_x_342:
[----:B------:R-:W-:Y:S01]  /*06d0*/  IADD3 R26, P2, PT, R27, R20, RZ ;  /* 0x000000141b1a7210 */ /* 0x000fe20007f5e0ff */
[----:B------:R-:W-:-:S03]  /*06e0*/  IMAD.MOV.U32 R23, RZ, RZ, 0x2 ;  /* 0x00000002ff177424 */ /* 0x000fc600078e00ff */
[----:B------:R-:W-:Y:S01]  /*06f0*/  SEL R27, R26, R27, P0 ;  /* 0x0000001b1a1b7207 */ /* 0x000fe20000000000 */
[----:B------:R-:W-:-:S04]  /*0700*/  IMAD.X R26, R25, 0x1, R19, P2 ;  /* 0x00000001191a7824 */ /* 0x000fc800010e0613 */
[----:B------:R-:W-:Y:S01]  /*0710*/  IMAD.MOV.U32 R24, RZ, RZ, R27 ;  /* 0x000000ffff187224 */ /* 0x000fe200078e001b */
[----:B------:R-:W-:-:S07]  /*0720*/  SEL R26, R26, R25, P0 ;  /* 0x000000191a1a7207 */ /* 0x000fce0000000000 */
[----:B------:R-:W-:Y:S05]  /*0730*/  WARPSYNC.COLLECTIVE R21, `(.L_x_343) ;  /* 0x0000000015087348 */ /* 0x000fea0003c00000 */
[----:B------:R0:W1:Y:S02]  /*0740*/  SHFL.UP P0, R25, R24, R23, R22 ;  /* 0x0400001718197389 */ /* 0x0000640000000016 */
[----:B01----:R-:W-:Y:S05]  /*0750*/  ENDCOLLECTIVE ;  /* 0x000000000000791b */ /* 0x003fea0003800000 */
.L_x_343:
[----:B------:R-:W-:Y:S02]  /*0760*/  IMAD.MOV.U32 R24, RZ, RZ, R26 ;  /* 0x000000ffff187224 */ /* 0x000fe400078e001a */
[----:B------:R-:W-:-:S07]  /*0770*/  IMAD.MOV.U32 R28, RZ, RZ, R25 ;  /* 0x000000ffff1c7224 */ /* 0x000fce00078e0019 */
[----:B------:R-:W-:Y:S05]  /*0780*/  WARPSYNC.COLLECTIVE R21, `(.L_x_344) ;  /* 0x0000000015087348 */ /* 0x000fea0003c00000 */
[----:B------:R0:W1:Y:S02]  /*0790*/  SHFL.UP P0, R25, R24, R23, R22 ;  /* 0x0400001718197389 */ /* 0x0000640000000016 */
[----:B01----:R-:W-:Y:S05]  /*07a0*/  ENDCOLLECTIVE ;  /* 0x000000000000791b */ /* 0x003fea0003800000 */
.L_x_344:
        /* <DEDUP_REMOVED lines=9> */
.L_x_345:
[----:B------:R-:W-:Y:S02]  /*0840*/  IMAD.MOV.U32 R24, RZ, RZ, R29 ;  /* 0x000000ffff187224 */ /* 0x000fe400078e001d */
[----:B------:R-:W-:-:S07]  /*0850*/  IMAD.MOV.U32 R27, RZ, RZ, R25 ;  /* 0x000000ffff1b7224 */ /* 0x000fce00078e0019 */
[----:B------:R-:W-:Y:S05]  /*0860*/  WARPSYNC.COLLECTIVE R21, `(.L_x_346) ;  /* 0x0000000015087348 */ /* 0x000fea0003c00000 */
[----:B------:R0:W1:Y:S02]  /*0870*/  SHFL.UP P0, R25, R24, R23, R22 ;  /* 0x0400001718197389 */ /* 0x0000640000000016 */
[----:B01----:R-:W-:Y:S05]  /*0880*/  ENDCOLLECTIVE ;  /* 0x000000000000791b */ /* 0x003fea0003800000 */
.L_x_346:
        /* <DEDUP_REMOVED lines=9> */
.L_x_347:
[----:B------:R-:W-:Y:S02]  /*0920*/  IMAD.MOV.U32 R24, RZ, RZ, R29 ;  /* 0x000000ffff187224 */ /* 0x000fe400078e001d */
[----:B------:R-:W-:-:S07]  /*0930*/  IMAD.MOV.U32 R27, RZ, RZ, R25 ;  /* 0x000000ffff1b7224 */ /* 0x000fce00078e0019 */
[----:B------:R-:W-:Y:S05]  /*0940*/  WARPSYNC.COLLECTIVE R21, `(.L_x_348) ;  /* 0x0000000015087348 */ /* 0x000fea0003c00000 */
[----:B------:R0:W1:Y:S02]  /*0950*/  SHFL.UP P0, R25, R24, R23, R22 ;  /* 0x0400001718197389 */ /* 0x0000640000000016 */
[----:B01----:R-:W-:Y:S05]  /*0960*/  ENDCOLLECTIVE ;  /* 0x000000000000791b */ /* 0x003fea0003800000 */
.L_x_348:
        /* <DEDUP_REMOVED lines=9> */
.L_x_349:
[----:B------:R-:W-:Y:S02]  /*0a00*/  IMAD.MOV.U32 R24, RZ, RZ, R26 ;  /* 0x000000ffff187224 */ /* 0x000fe400078e001a */
[----:B------:R-:W-:-:S07]  /*0a10*/  IMAD.MOV.U32 R28, RZ, RZ, R25 ;  /* 0x000000ffff1c7224 */ /* 0x000fce00078e0019 */
[----:B------:R-:W-:Y:S05]  /*0a20*/  WARPSYNC.COLLECTIVE R21, `(.L_x_350) ;  /* 0x0000000015087348 */ /* 0x000fea0003c00000 */
[----:B------:R0:W1:Y:S02]  /*0a30*/  SHFL.UP P0, R25, R24, R23, R22 ;  /* 0x0400001718197389 */ /* 0x0000640000000016 */
[----:B01----:R-:W-:Y:S05]  /*0a40*/  ENDCOLLECTIVE ;  /* 0x000000000000791b */ /* 0x003fea0003800000 */
.L_x_350:
[----:B------:R-:W-:Y:S05]  /*0a50*/  BRA `(.L_x_351) ;  /* 0xfffffff800647947 */ /* 0x000fea000383ffff */
.L_x_352:
        /* <DEDUP_REMOVED lines=10> */
.L_x_470:


//--------------------- .text._ZN3cub18CUB_300001_SM_10006detail10radix_sort30DeviceRadixSortHistogramKernelINS1_5radix10policy_hubIiNS0_8NullTypeEyE10Policy1000ELNS0_9SortOrderE0EiyNS1_21identity_decomposer_tEEEvPT2_PKT1_SB_iiT3_ --------------------------
	.section	.text._ZN3cub18CUB_300001_SM_10006detail10radix_sort30DeviceRadixSortHistogramKernelINS1_5radix10policy_hubIiNS0_8NullTypeEyE10Policy1000ELNS0_9SortOrderE0EiyNS1_21identity_decomposer_tEEEvPT2_PKT1_SB_iiT3_,"ax",@progbits
	.align	128
        .global         _ZN3cub18CUB_300001_SM_10006detail10radix_sort30DeviceRadixSortHistogramKernelINS1_5radix10policy_hubIiNS0_8NullTypeEyE10Policy1000ELNS0_9SortOrderE0EiyNS1_21identity_decomposer_tEEEvPT2_PKT1_SB_iiT3_
        .type           _ZN3cub18CUB_300001_SM_10006detail10radix_sort30DeviceRadixSortHistogramKernelINS1_5radix10policy_hubIiNS0_8NullTypeEyE10Policy1000ELNS0_9SortOrderE0EiyNS1_21identity_decomposer_tEEEvPT2_PKT1_SB_iiT3_,@function
        .size           _ZN3cub18CUB_300001_SM_10006detail10radix_sort30DeviceRadixSortHistogramKernelINS1_5radix10policy_hubIiNS0_8NullTypeEyE10Policy1000ELNS0_9SortOrderE0EiyNS1_21identity_decomposer_tEEEvPT2_PKT1_SB_iiT3_,(.L_x_471 - _ZN3cub18CUB_300001_SM_10006detail10radix_sort30DeviceRadixSortHistogramKernelINS1_5radix10policy_hubIiNS0_8NullTypeEyE10Policy1000ELNS0_9SortOrderE0EiyNS1_21identity_decomposer_tEEEvPT2_PKT1_SB_iiT3_)
        .other          _ZN3cub18CUB_300001_SM_10006detail10radix_sort30DeviceRadixSortHistogramKernelINS1_5radix10policy_hubIiNS0_8NullTypeEyE10Policy1000ELNS0_9SortOrderE0EiyNS1_21identity_decomposer_tEEEvPT2_PKT1_SB_iiT3_,@"STO_CUDA_ENTRY STV_DEFAULT"
_ZN3cub18CUB_300001_SM_10006detail10radix_sort30DeviceRadixSortHistogramKernelINS1_5radix10policy_hubIiNS0_8NullTypeEyE10Policy1000ELNS0_9SortOrderE0EiyNS1_21identity_decomposer_tEEEvPT2_PKT1_SB_iiT3_:
.text._ZN3cub18CUB_300001_SM_10006detail10radix_sort30DeviceRadixSortHistogramKernelINS1_5radix10policy_hubIiNS0_8NullTypeEyE10Policy1000ELNS0_9SortOrderE0EiyNS1_21identity_decomposer_tEEEvPT2_PKT1_SB_iiT3_:
[----:B------:R-:W-:Y:S01]  /*0000*/  LDC R1, c[0x0][0x37c] ;  /* 0x0000df00ff017b82 */ /* 0x000fe20000000800 */
[----:B------:R-:W0:Y:S02]  /*0010*/  LDCU.64 UR14, c[0x0][0x390] ;  /* 0x00007200ff0e77ac */ /* 0x000e240008000a00 */
[----:B0-----:R-:W-:-:S04]  /*0020*/  ISETP.NE.U32.AND P0, PT, RZ, UR14, PT ;  /* 0x0000000eff007c0c */ /* 0x001fc8000bf05070 */
[----:B------:R-:W-:-:S13]  /*0030*/  ISETP.NE.AND.EX P0, PT, RZ, UR15, PT, P0 ;  /* 0x0000000fff007c0c */ /* 0x000fda000bf05300 */
[----:B------:R-:W-:Y:S05]  /*0040*/  @!P0 EXIT ;  /* 0x000000000000894d */ /* 0x000fea0003800000 */
[----:B------:R-:W-:Y:S01]  /*0050*/  UIADD3 UR11, UP0, UPT, UR14, -0x1, URZ ;  /* 0xffffffff0e0b7890 */ /* 0x000fe2000ff1e0ff */
[----:B------:R-:W0:Y:S01]  /*0060*/  S2R R4, SR_TID.X ;  /* 0x0000000000047919 */ /* 0x000e220000002100 */
[----:B------:R-:W1:Y:S01]  /*0070*/  LDCU.64 UR4, c[0x0][0x398] ;  /* 0x00007300ff0477ac */ /* 0x000e620008000a00 */
[----:B------:R-:W2:Y:S01]  /*0080*/  S2UR UR7, SR_CgaCtaId ;  /* 0x00000000000779c3 */ /* 0x000ea20000008800 */
[----:B------:R-:W-:Y:S01]  /*0090*/  UIADD3.X UR12, UPT, UPT, UR15, -0x1, URZ, UP0, !UPT ;  /* 0xffffffff0f0c7890 */ /* 0x000fe200087fe4ff */
[----:B------:R-:W-:Y:S01]  /*00a0*/  UMOV UR6, 0x400 ;  /* 0x0000040000067882 */ /* 0x000fe20000000000 */
[----:B------:R-:W3:Y:S05]  /*00b0*/  LDCU.64 UR20, c[0x0][0x358] ;  /* 0x00006b00ff1477ac */ /* 0x000eea0008000a00 */
[----:B------:R-:W4:Y:S01]  /*00c0*/  S2UR UR8, SR_CTAID.X ;  /* 0x00000000000879c3 */ /* 0x000f220000002500 */
[----:B------:R-:W-:Y:S01]  /*00d0*/  USHF.R.U64 UR11, UR11, 0x1e, UR12 ;  /* 0x0000001e0b0b7899 */ /* 0x000fe2000800120c */
[----:B------:R-:W0:Y:S03]  /*00e0*/  LDCU UR28, c[0x0][0x370] ;  /* 0x00006e00ff1c77ac */ /* 0x000e260008000800 */
[----:B------:R-:W-:-:S02]  /*00f0*/  UIADD3 UR11, UP0, UPT, UR11, 0x1, URZ ;  /* 0x000000010b0b7890 */ /* 0x000fc4000ff1e0ff */
[----:B-1----:R-:W-:Y:S02]  /*0100*/  UIADD3 UR4, UPT, UPT, UR5, 0x7, -UR4 ;  /* 0x0000000705047890 */ /* 0x002fe4000fffe804 */
[----:B------:R-:W-:Y:S02]  /*0110*/  ULEA.HI.X UR12, UR12, URZ, URZ, 0x2, UP0 ;  /* 0x000000ff0c0c7291 */ /* 0x000fe400080f14ff */
[----:B------:R-:W-:Y:S02]  /*0120*/  UISETP.LT.U32.AND UP0, UPT, UR11, UR14, UPT ;  /* 0x0000000e0b00728c */ /* 0x000fe4000bf01070 */
[----:B------:R-:W-:Y:S02]  /*0130*/  USHF.R.S32.HI UR5, URZ, 0x1f, UR4 ;  /* 0x0000001fff057899 */ /* 0x000fe40008011404 */
[----:B------:R-:W-:Y:S02]  /*0140*/  UISETP.LT.U32.AND.EX UP0, UPT, UR12, UR15, UPT, UP0 ;  /* 0x0000000f0c00728c */ /* 0x000fe4000bf01100 */
[----:B------:R-:W-:-:S02]  /*0150*/  ULEA.HI UR5, UR5, UR4, URZ, 0x3 ;  /* 0x0000000405057291 */ /* 0x000fc4000f8f18ff */
[----:B------:R-:W-:Y:S01]  /*0160*/  USEL UR11, UR11, UR14, UP0 ;  /* 0x0000000e0b0b7287 */ /* 0x000fe20008000000 */
[C---:B0-----:R-:W-:Y:S01]  /*0170*/  VIADD R21, R4.reuse, 0x780 ;  /* 0x0000078004157836 */ /* 0x041fe20000000000 */
[----:B------:R-:W-:Y:S02]  /*0180*/  USEL UR12, UR12, UR15, UP0 ;  /* 0x0000000f0c0c7287 */ /* 0x000fe40008000000 */
[----:B------:R-:W-:Y:S02]  /*0190*/  UISETP.GE.AND UP0, UPT, UR4, 0x8, UPT ;  /* 0x000000080400788c */ /* 0x000fe4000bf06270 */
[----:B--2---:R-:W-:Y:S02]  /*01a0*/  ULEA UR6, UR7, UR6, 0x18 ;  /* 0x0000000607067291 */ /* 0x004fe4000f8ec0ff */
[----:B------:R-:W-:Y:S02]  /*01b0*/  USHF.R.S32.HI UR5, URZ, 0x3, UR5 ;  /* 0x00000003ff057899 */ /* 0x000fe40008011405 */
[----:B------:R-:W-:Y:S01]  /*01c0*/  PLOP3.LUT P0, PT, PT, PT, UP0, 0x80, 0x8 ;  /* 0x000000000008781c */ /* 0x000fe20003f0f008 */
[----:B----4-:R-:W-:Y:S01]  /*01d0*/  USHF.L.U32 UR8, UR8, 0xb, URZ ;  /* 0x0000000b08087899 */ /* 0x010fe200080006ff */
[C---:B------:R-:W-:Y:S01]  /*01e0*/  LEA R0, R4.reuse, UR6, 0x2 ;  /* 0x0000000604007c11 */ /* 0x040fe2000f8e10ff */
[----:B------:R-:W-:Y:S01]  /*01f0*/  UIADD3 UR22, UPT, UPT, UR5, -0x1, URZ ;  /* 0xffffffff05167890 */ /* 0x000fe2000fffe0ff */
[----:B------:R-:W-:Y:S01]  /*0200*/  ISETP.GT.U32.OR P0, PT, R4, 0xff, !P0 ;  /* 0x000000ff0400780c */ /* 0x000fe20004704470 */
[----:B------:R-:W-:-:S02]  /*0210*/  ULOP3.LUT UR23, UR5, 0xf, URZ, 0xc0, !UPT ;  /* 0x0000000f05177892 */ /* 0x000fc4000f8ec0ff */
[----:B------:R-:W-:Y:S01]  /*0220*/  ULOP3.LUT UR24, UR5, 0x7, URZ, 0xc0, !UPT ;  /* 0x0000000705187892 */ /* 0x000fe2000f8ec0ff */
[----:B------:R-:W-:Y:S01]  /*0230*/  P2R R20, PR, RZ, 0x1 ;  /* 0x00000001ff147803 */ /* 0x000fe20000000000 */
[----:B------:R-:W-:Y:S02]  /*0240*/  ULOP3.LUT UR25, UR5, 0x3, URZ, 0xc0, !UPT ;  /* 0x0000000305197892 */ /* 0x000fe4000f8ec0ff */
[----:B------:R-:W-:Y:S02]  /*0250*/  ULOP3.LUT UR26, UR5, 0xffffff0, URZ, 0xc0, !UPT ;  /* 0x0ffffff0051a7892 */ /* 0x000fe4000f8ec0ff */
[----:B------:R-:W-:Y:S02]  /*0260*/  ULOP3.LUT UR27, UR5, 0xffffff8, URZ, 0xc0, !UPT ;  /* 0x0ffffff8051b7892 */ /* 0x000fe4000f8ec0ff */
[----:B------:R-:W-:Y:S01]  /*0270*/  ULOP3.LUT UR9, UR5, 0x1, URZ, 0xc0, !UPT ;  /* 0x0000000105097892 */ /* 0x000fe2000f8ec0ff */
[----:B------:R-:W-:Y:S01]  /*0280*/  UMOV UR6, URZ ;  /* 0x000000ff00067c82 */ /* 0x000fe20008000000 */
[----:B---3--:R-:W-:-:S10]  /*0290*/  UMOV UR7, URZ ;  /* 0x000000ff00077c82 */ /* 0x008fd40008000000 */
.L_x_436:
[----:B------:R-:W-:Y:S01]  /*02a0*/  ISETP.NE.AND P0, PT, R20, RZ, PT ;  /* 0x000000ff1400720c */ /* 0x000fe20003f05270 */
[----:B------:R-:W-:-:S12]  /*02b0*/  BSSY.RECONVERGENT B0, `(.L_x_353) ;  /* 0x000007c000007945 */ /* 0x000fd80003800200 */
[----:B012345:R-:W-:Y:S05]  /*02c0*/  @P0 BRA `(.L_x_354) ;  /* 0x0000000400e80947 */ /* 0x03ffea0003800000 */
[----:B------:R-:W-:Y:S02]  /*02d0*/  IMAD.U32 R2, RZ, RZ, UR22 ;  /* 0x00000016ff027e24 */ /* 0x000fe4000f8e00ff */
[----:B------:R-:W-:-:S03]  /*02e0*/  IMAD.MOV.U32 R3, RZ, RZ, RZ ;  /* 0x000000ffff037224 */ /* 0x000fc600078e00ff */
[----:B------:R-:W-:-:S13]  /*02f0*/  ISETP.GE.U32.AND P1, PT, R2, 0xf, PT ;  /* 0x0000000f0200780c */ /* 0x000fda0003f26070 */
[----:B------:R-:W-:Y:S05]  /*0300*/  @!P1 BRA `(.L_x_355) ;  /* 0x00000000005c9947 */ /* 0x000fea0003800000 */
[----:B------:R-:W-:Y:S01]  /*0310*/  VIADD R2, R0, 0x2000 ;  /* 0x0000200000027836 */ /* 0x000fe20000000000 */
[----:B------:R-:W-:-:S12]  /*0320*/  UIADD3 UR4, UPT, UPT, -UR26, URZ, URZ ;  /* 0x000000ff1a047290 */ /* 0x000fd8000fffe1ff */
.L_x_356:
[----:B------:R-:W-:Y:S01]  /*0330*/  UIADD3 UR4, UPT, UPT, UR4, 0x10, URZ ;  /* 0x0000001004047890 */ /* 0x000fe2000fffe0ff */
[----:B------:R-:W-:Y:S03]  /*0340*/  STS [R2+-0x2000], RZ ;  /* 0xffe000ff02007388 */ /* 0x000fe60000000800 */
[----:B------:R-:W-:Y:S01]  /*0350*/  UISETP.NE.AND UP0, UPT, UR4, URZ, UPT ;  /* 0x000000ff0400728c */ /* 0x000fe2000bf05270 */
        /* <DEDUP_REMOVED lines=16> */
[----:B------:R-:W-:Y:S06]  /*0460*/  BRA.U UP0, `(.L_x_356) ;  /* 0xfffffffd00b07547 */ /* 0x000fec000b83ffff */
[----:B------:R-:W-:-:S07]  /*0470*/  IMAD.U32 R3, RZ, RZ, UR26 ;  /* 0x0000001aff037e24 */ /* 0x000fce000f8e00ff */
.L_x_355:
[----:B------:R-:W-:Y:S01]  /*0480*/  ISETP.NE.AND P0, PT, RZ, UR23, PT ;  /* 0x00000017ff007c0c */ /* 0x000fe2000bf05270 */
[----:B------:R-:W-:Y:S01]  /*0490*/  IMAD.U32 R6, RZ, RZ, UR24 ;  /* 0x00000018ff067e24 */ /* 0x000fe2000f8e00ff */
[----:B------:R-:W-:-:S03]  /*04a0*/  MOV R2, UR23 ;  /* 0x0000001700027c02 */ /* 0x000fc60008000f00 */
[----:B------:R-:W-:Y:S02]  /*04b0*/  VIADD R6, R6, 0xffffffff ;  /* 0xffffffff06067836 */ /* 0x000fe40000000000 */
[----:B------:R-:W-:-:S06]  /*04c0*/  VIADD R2, R2, 0xffffffff ;  /* 0xffffffff02027836 */ /* 0x000fcc0000000000 */
[----:B------:R-:W-:Y:S05]  /*04d0*/  @!P0 BRA `(.L_x_357) ;  /* 0x00000000007c8947 */ /* 0x000fea0003800000 */
[----:B------:R-:W-:Y:S01]  /*04e0*/  ISETP.GE.U32.AND P2, PT, R2, 0x7, PT ;  /* 0x000000070200780c */ /* 0x000fe20003f46070 */
[----:B------:R-:W-:-:S12]  /*04f0*/  UISETP.NE.AND UP0, UPT, UR24, URZ, UPT ;  /* 0x000000ff1800728c */ /* 0x000fd8000bf05270 */
        /* <DEDUP_REMOVED lines=11> */
.L_x_358:
[----:B------:R-:W-:Y:S05]  /*05b0*/  BRA.U !UP0, `(.L_x_357) ;  /* 0x0000000108447547 */ /* 0x000fea000b800000 */
[----:B------:R-:W-:Y:S01]  /*05c0*/  ISETP.GE.U32.AND P2, PT, R6, 0x3, PT ;  /* 0x000000030600780c */ /* 0x000fe20003f46070 */
[----:B------:R-:W-:-:S12]  /*05d0*/  UISETP.NE.AND UP0, UPT, UR25, URZ, UPT ;  /* 0x000000ff1900728c */ /* 0x000fd8000bf05270 */
[C---:B0-----:R-:W-:Y:S02]  /*05e0*/  @P2 IMAD R5, R3.reuse, 0x400, R0 ;  /* 0x0000040003052824 */ /* 0x041fe400078e0200 */
[----:B------:R-:W-:-:S03]  /*05f0*/  @P2 VIADD R3, R3, 0x4 ;  /* 0x0000000403032836 */ /* 0x000fc60000000000 */
[----:B------:R1:W-:Y:S04]  /*0600*/  @P2 STS [R5], RZ ;  /* 0x000000ff05002388 */ /* 0x0003e80000000800 */
[----:B------:R1:W-:Y:S04]  /*0610*/  @P2 STS [R5+0x400], RZ ;  /* 0x000400ff05002388 */ /* 0x0003e80000000800 */
[----:B------:R1:W-:Y:S04]  /*0620*/  @P2 STS [R5+0x800], RZ ;  /* 0x000800ff05002388 */ /* 0x0003e80000000800 */
[----:B------:R1:W-:Y:S01]  /*0630*/  @P2 STS [R5+0xc00], RZ ;  /* 0x000c00ff05002388 */ /* 0x0003e20000000800 */
[----:B------:R-:W-:Y:S05]  /*0640*/  BRA.U !UP0, `(.L_x_357) ;  /* 0x0000000108207547 */ /* 0x000fea000b800000 */
[----:B------:R-:W-:Y:S01]  /*0650*/  IMAD R3, R3, 0x400, R0 ;  /* 0x0000040003037824 */ /* 0x000fe200078e0200 */
[----:B------:R-:W-:-:S04]  /*0660*/  UISETP.NE.AND UP0, UPT, UR25, 0x1, UPT ;  /* 0x000000011900788c */ /* 0x000fc8000bf05270 */
[----:B------:R2:W-:Y:S05]  /*0670*/  STS [R3], RZ ;  /* 0x000000ff03007388 */ /* 0x0005ea0000000800 */
[----:B------:R-:W-:Y:S05]  /*0680*/  BRA.U !UP0, `(.L_x_357) ;  /* 0x0000000108107547 */ /* 0x000fea000b800000 */
[----:B------:R-:W-:Y:S01]  /*0690*/  UISETP.NE.AND UP0, UPT, UR25, 0x2, UPT ;  /* 0x000000021900788c */ /* 0x000fe2000bf05270 */
[----:B------:R3:W-:Y:S05]  /*06a0*/  STS [R3+0x400], RZ ;  /* 0x000400ff03007388 */ /* 0x0007ea0000000800 */
[----:B------:R-:W-:-:S13]  /*06b0*/  PLOP3.LUT P2, PT, PT, PT, UP0, 0x80, 0x8 ;  /* 0x000000000008781c */ /* 0x000fda0003f4f008 */
[----:B------:R3:W-:Y:S02]  /*06c0*/  @P2 STS [R3+0x800], RZ ;  /* 0x000800ff03002388 */ /* 0x0007e40000000800 */
.L_x_357:
[----:B------:R-:W-:-:S13]  /*06d0*/  ISETP.GT.U32.AND P2, PT, R4, 0x7f, PT ;  /* 0x0000007f0400780c */ /* 0x000fda0003f44070 */
[----:B------:R-:W-:Y:S05]  /*06e0*/  @P2 BRA `(.L_x_354) ;  /* 0x0000000000e02947 */ /* 0x000fea0003800000 */
[----:B--23--:R-:W-:Y:S01]  /*06f0*/  HFMA2 R3, -RZ, RZ, 0, 0 ;  /* 0x00000000ff037431 */ /* 0x00cfe200000001ff */
[----:B------:R-:W-:Y:S06]  /*0700*/  @!P1 BRA `(.L_x_359) ;  /* 0x0000000000589947 */ /* 0x000fec0003800000 */
[----:B------:R-:W-:-:S07]  /*0710*/  IMAD.MOV.U32 R3, RZ, RZ, RZ ;  /* 0x000000ffff037224 */ /* 0x000fce00078e00ff */
.L_x_360:
[C---:B012---:R-:W-:Y:S02]  /*0720*/  IMAD R5, R3.reuse, 0x400, R0 ;  /* 0x0000040003057824 */ /* 0x047fe400078e0200 */
[----:B------:R-:W-:-:S03]  /*0730*/  VIADD R3, R3, 0x10 ;  /* 0x0000001003037836 */ /* 0x000fc60000000000 */
[----:B------:R2:W-:Y:S02]  /*0740*/  STS [R5+0x200], RZ ;  /* 0x000200ff05007388 */ /* 0x0005e40000000800 */
[----:B------:R-:W-:Y:S02]  /*0750*/  ISETP.NE.AND P1, PT, R3, UR26, PT ;  /* 0x0000001a03007c0c */ /* 0x000fe4000bf25270 */
        /* <DEDUP_REMOVED lines=16> */
[----:B------:R-:W-:-:S07]  /*0860*/  IMAD.U32 R3, RZ, RZ, UR26 ;  /* 0x0000001aff037e24 */ /* 0x000fce000f8e00ff */
.L_x_359:
[----:B------:R-:W-:Y:S05]  /*0870*/  @!P0 BRA `(.L_x_354) ;  /* 0x00000000007c8947 */ /* 0x000fea0003800000 */
[----:B------:R-:W-:Y:S01]  /*0880*/  ISETP.GE.U32.AND P0, PT, R2, 0x7, PT ;  /* 0x000000070200780c */ /* 0x000fe20003f06070 */
[----:B------:R-:W-:-:S12]  /*0890*/  UISETP.NE.AND UP0, UPT, UR24, URZ, UPT ;  /* 0x000000ff1800728c */ /* 0x000fd8000bf05270 */
[----:B------:R-:W-:Y:S05]  /*08a0*/  @!P0 BRA `(.L_x_361) ;  /* 0x0000000000288947 */ /* 0x000fea0003800000 */
[C---:B------:R-:W-:Y:S02]  /*08b0*/  IMAD R2, R3.reuse, 0x400, R0 ;  /* 0x0000040003027824 */ /* 0x040fe400078e0200 */
        /* <DEDUP_REMOVED lines=9> */
.L_x_361:
[----:B------:R-:W-:Y:S05]  /*0950*/  BRA.U !UP0, `(.L_x_354) ;  /* 0x0000000108447547 */ /* 0x000fea000b800000 */
[----:B------:R-:W-:Y:S01]  /*0960*/  ISETP.GE.U32.AND P0, PT, R6, 0x3, PT ;  /* 0x000000030600780c */ /* 0x000fe20003f06070 */
[----:B------:R-:W-:-:S12]  /*0970*/  UISETP.NE.AND UP0, UPT, UR25, URZ, UPT ;  /* 0x000000ff1900728c */ /* 0x000fd8000bf05270 */
[C---:B---3--:R-:W-:Y:S01]  /*0980*/  @P0 IMAD R2, R3.reuse, 0x400, R0 ;  /* 0x0000040003020824 */ /* 0x048fe200078e0200 */
[----:B------:R-:W-:-:S04]  /*0990*/  @P0 IADD3 R3, PT, PT, R3, 0x4, RZ ;  /* 0x0000000403030810 */ /* 0x000fc80007ffe0ff */
[----:B------:R4:W-:Y:S04]  /*09a0*/  @P0 STS [R2+0x200], RZ ;  /* 0x000200ff02000388 */ /* 0x0009e80000000800 */
[----:B------:R4:W-:Y:S04]  /*09b0*/  @P0 STS [R2+0x600], RZ ;  /* 0x000600ff02000388 */ /* 0x0009e80000000800 */
[----:B------:R4:W-:Y:S04]  /*09c0*/  @P0 STS [R2+0xa00], RZ ;  /* 0x000a00ff02000388 */ /* 0x0009e80000000800 */
[----:B------:R4:W-:Y:S01]  /*09d0*/  @P0 STS [R2+0xe00], RZ ;  /* 0x000e00ff02000388 */ /* 0x0009e20000000800 */
[----:B------:R-:W-:Y:S05]  /*09e0*/  BRA.U !UP0, `(.L_x_354) ;  /* 0x0000000108207547 */ /* 0x000fea000b800000 */
[----:B------:R-:W-:Y:S01]  /*09f0*/  IMAD R3, R3, 0x400, R0 ;  /* 0x0000040003037824 */ /* 0x000fe200078e0200 */
[----:B------:R-:W-:-:S04]  /*0a00*/  UISETP.NE.AND UP0, UPT, UR25, 0x1, UPT ;  /* 0x000000011900788c */ /* 0x000fc8000bf05270 */
[----:B------:R3:W-:Y:S05]  /*0a10*/  STS [R3+0x200], RZ ;  /* 0x000200ff03007388 */ /* 0x0007ea0000000800 */
[----:B------:R-:W-:Y:S05]  /*0a20*/  BRA.U !UP0, `(.L_x_354) ;  /* 0x0000000108107547 */ /* 0x000fea000b800000 */
[----:B------:R-:W-:Y:S01]  /*0a30*/  UISETP.NE.AND UP0, UPT, UR25, 0x2, UPT ;  /* 0x000000021900788c */ /* 0x000fe2000bf05270 */
[----:B------:R0:W-:Y:S05]  /*0a40*/  STS [R3+0x600], RZ ;  /* 0x000600ff03007388 */ /* 0x0001ea0000000800 */
[----:B------:R-:W-:-:S13]  /*0a50*/  PLOP3.LUT P0, PT, PT, PT, UP0, 0x80, 0x8 ;  /* 0x000000000008781c */ /* 0x000fda0003f0f008 */
[----:B------:R0:W-:Y:S02]  /*0a60*/  @P0 STS [R3+0xa00], RZ ;  /* 0x000a00ff03000388 */ /* 0x0001e40000000800 */
.L_x_354:
[----:B------:R-:W-:Y:S05]  /*0a70*/  BSYNC.RECONVERGENT B0 ;  /* 0x0000000000007941 */ /* 0x000fea0003800200 */
.L_x_353:
[----:B------:R-:W5:Y:S01]  /*0a80*/  LDCU.64 UR14, c[0x0][0x390] ;  /* 0x00007200ff0e77ac */ /* 0x000f620008000a00 */
[----:B------:R-:W-:Y:S02]  /*0a90*/  USHF.L.U32 UR4, UR6, 0x1e, URZ ;  /* 0x0000001e06047899 */ /* 0x000fe400080006ff */
[----:B------:R-:W-:Y:S02]  /*0aa0*/  USHF.L.U64.HI UR5, UR6, 0x1e, UR7 ;  /* 0x0000001e06057899 */ /* 0x000fe40008010207 */
[----:B-----5:R-:W-:-:S04]  /*0ab0*/  UIADD3 UR4, UP0, UPT, -UR4, UR14, URZ ;  /* 0x0000000e04047290 */ /* 0x020fc8000ff1e1ff */
[----:B------:R-:W-:Y:S02]  /*0ac0*/  UIADD3.X UR5, UPT, UPT, ~UR5, UR15, URZ, UP0, !UPT ;  /* 0x0000000f05057290 */ /* 0x000fe400087fe5ff */
[----:B------:R-:W-:-:S04]  /*0ad0*/  UISETP.LT.U32.AND UP0, UPT, UR4, 0x40000000, UPT ;  /* 0x400000000400788c */ /* 0x000fc8000bf01070 */
[----:B------:R-:W-:-:S04]  /*0ae0*/  UISETP.LT.U32.AND.EX UP0, UPT, UR5, URZ, UPT, UP0 ;  /* 0x000000ff0500728c */ /* 0x000fc8000bf01100 */
[----:B------:R-:W-:Y:S02]  /*0af0*/  USEL UR13, UR4, 0x40000000, UP0 ;  /* 0x40000000040d7887 */ /* 0x000fe40008000000 */
[----:B------:R-:W-:Y:S02]  /*0b00*/  USEL UR14, UR5, URZ, UP0 ;  /* 0x000000ff050e7287 */ /* 0x000fe40008000000 */
[----:B------:R-:W-:-:S04]  /*0b10*/  UISETP.GT.U32.AND UP0, UPT, UR13, UR8, UPT ;  /* 0x000000080d00728c */ /* 0x000fc8000bf04070 */
[----:B------:R-:W-:Y:S01]  /*0b20*/  UISETP.GT.U32.AND.EX UP0, UPT, UR14, URZ, UPT, UP0 ;  /* 0x000000ff0e00728c */ /* 0x000fe2000bf04100 */
[----:B------:R-:W-:Y:S08]  /*0b30*/  BAR.SYNC.DEFER_BLOCKING 0x0 ;  /* 0x0000000000007b1d */ /* 0x000ff00000010000 */
[----:B------:R-:W-:Y:S06]  /*0b40*/  BAR.SYNC.DEFER_BLOCKING 0x0 ;  /* 0x0000000000007b1d */ /* 0x000fec0000010000 */
[----:B------:R-:W-:Y:S05]  /*0b50*/  BRA.U !UP0, `(.L_x_362) ;  /* 0x0000000d082c7547 */ /* 0x000fea000b800000 */
[----:B------:R-:W-:Y:S01]  /*0b60*/  UMOV UR10, UR8 ;  /* 0x00000008000a7c82 */ /* 0x000fe20008000000 */
[----:B------:R-:W-:-:S05]  /*0b70*/  UMOV UR5, URZ ;  /* 0x000000ff00057c82 */ /* 0x000fca0008000000 */
.L_x_367:
[----:B-----5:R-:W5:Y:S01]  /*0b80*/  LDCU.64 UR18, c[0x0][0x390] ;  /* 0x00007200ff1277ac */ /* 0x020f620008000a00 */
[----:B------:R-:W-:Y:S02]  /*0b90*/  USHF.L.U32 UR15, UR6, 0x1e, URZ ;  /* 0x0000001e060f7899 */ /* 0x000fe400080006ff */
[----:B------:R-:W-:Y:S02]  /*0ba0*/  USHF.L.U64.HI UR16, UR6, 0x1e, UR7 ;  /* 0x0000001e06107899 */ /* 0x000fe40008010207 */
[----:B------:R-:W-:-:S04]  /*0bb0*/  UIADD3 UR15, UP0, UPT, UR10, UR15, URZ ;  /* 0x0000000f0a0f7290 */ /* 0x000fc8000ff1e0ff */
[----:B------:R-:W-:Y:S02]  /*0bc0*/  UIADD3.X UR16, UPT, UPT, UR5, UR16, URZ, UP0, !UPT ;  /* 0x0000001005107290 */ /* 0x000fe400087fe4ff */
[----:B------:R-:W-:Y:S02]  /*0bd0*/  ULEA UR10, UP0, UR28, UR10, 0xb ;  /* 0x0000000a1c0a7291 */ /* 0x000fe4000f8058ff */
[----:B-----5:R-:W-:Y:S02]  /*0be0*/  UIADD3 UR17, UP1, UPT, -UR15, UR18, URZ ;  /* 0x000000120f117290 */ /* 0x020fe4000ff3e1ff */
[----:B------:R-:W-:Y:S02]  /*0bf0*/  UIADD3.X UR5, UPT, UPT, URZ, UR5, URZ, UP0, !UPT ;  /* 0x00000005ff057290 */ /* 0x000fe400087fe4ff */
[----:B------:R-:W-:Y:S02]  /*0c00*/  UIADD3.X UR4, UPT, UPT, ~UR16, UR19, URZ, UP1, !UPT ;  /* 0x0000001310047290 */ /* 0x000fe40008ffe5ff */
[----:B------:R-:W-:-:S02]  /*0c10*/  UISETP.GE.U32.AND UP1, UPT, UR17, 0x800, UPT ;  /* 0x000008001100788c */ /* 0x000fc4000bf26070 */
[----:B------:R-:W-:Y:S02]  /*0c20*/  UISETP.GE.U32.AND UP0, UPT, UR10, UR13, UPT ;  /* 0x0000000d0a00728c */ /* 0x000fe4000bf06070 */
[----:B------:R-:W-:Y:S02]  /*0c30*/  UISETP.GE.U32.AND.EX UP1, UPT, UR4, URZ, UPT, UP1 ;  /* 0x000000ff0400728c */ /* 0x000fe4000bf26110 */
[----:B------:R-:W-:-:S07]  /*0c40*/  UISETP.GE.U32.AND.EX UP0, UPT, UR5, UR14, UPT, UP0 ;  /* 0x0000000e0500728c */ /* 0x000fce000bf06100 */
[----:B0-----:R-:W-:Y:S05]  /*0c50*/  BRA.U !UP1, `(.L_x_363) ;  /* 0x0000000109587547 */ /* 0x001fea000b800000 */
[----:B------:R-:W4:Y:S01]  /*0c60*/  LDCU.64 UR18, c[0x0][0x388] ;  /* 0x00007100ff1277ac */ /* 0x000f220008000a00 */
[----:B0-23--:R-:W-:-:S05]  /*0c70*/  IADD3 R3, P0, PT, R4, UR15, RZ ;  /* 0x0000000f04037c10 */ /* 0x00dfca000ff1e0ff */
[----:B------:R-:W-:Y:S01]  /*0c80*/  IMAD.X R6, RZ, RZ, UR16, P0 ;  /* 0x00000010ff067e24 */ /* 0x000fe200080e06ff */
[----:B----4-:R-:W-:-:S04]  /*0c90*/  LEA R2, P0, R3, UR18, 0x2 ;  /* 0x0000001203027c11 */ /* 0x010fc8000f8010ff */
        /* <DEDUP_REMOVED lines=8> */
[----:B-1----:R0:W5:Y:S04]  /*0d20*/  LDG.E R5, desc[UR20][R2.64+0xe00] ;  /* 0x000e001402057981 */ /* 0x002168000c1e1900 */
        /* <DEDUP_REMOVED lines=9> */
.L_x_363:
[----:B------:R-:W4:Y:S01]  /*0dc0*/  LDCU.64 UR18, c[0x0][0x388] ;  /* 0x00007100ff1277ac */ /* 0x000f220008000a00 */
[C---:B012---:R-:W-:Y:S01]  /*0dd0*/  VIADD R5, R4.reuse, 0x100 ;  /* 0x0000010004057836 */ /* 0x047fe20000000000 */
[C---:B---3--:R-:W-:Y:S01]  /*0de0*/  IADD3 R3, P0, PT, R4.reuse, UR15, RZ ;  /* 0x0000000f04037c10 */ /* 0x048fe2000ff1e0ff */
[C---:B----4-:R-:W-:Y:S01]  /*0df0*/  VIADD R2, R4.reuse, 0x80 ;  /* 0x0000008004027836 */ /* 0x050fe20000000000 */
[C---:B------:R-:W-:Y:S01]  /*0e00*/  ISETP.GE.AND P1, PT, R4.reuse, UR17, PT ;  /* 0x0000001104007c0c */ /* 0x040fe2000bf26270 */
[----:B------:R-:W-:Y:S01]  /*0e10*/  VIADD R7, R4, 0x180 ;  /* 0x0000018004077836 */ /* 0x000fe20000000000 */
[----:B------:R-:W-:Y:S01]  /*0e20*/  ISETP.GE.AND P3, PT, R5, UR17, PT ;  /* 0x0000001105007c0c */ /* 0x000fe2000bf66270 */
[----:B------:R-:W-:Y:S01]  /*0e30*/  IMAD.X R6, RZ, RZ, UR16, P0 ;  /* 0x00000010ff067e24 */ /* 0x000fe200080e06ff */
[----:B------:R-:W-:Y:S01]  /*0e40*/  ISETP.GE.AND P2, PT, R2, UR17, PT ;  /* 0x0000001102007c0c */ /* 0x000fe2000bf46270 */
[----:B------:R-:W-:Y:S01]  /*0e50*/  VIADD R5, R4, 0x200 ;  /* 0x0000020004057836 */ /* 0x000fe20000000000 */
[----:B------:R-:W-:Y:S01]  /*0e60*/  ISETP.GE.AND P4, PT, R7, UR17, PT ;  /* 0x0000001107007c0c */ /* 0x000fe2000bf86270 */
[----:B------:R-:W-:-:S03]  /*0e70*/  IMAD.MOV.U32 R12, RZ, RZ, 0x7fffffff ;  /* 0x7fffffffff0c7424 */ /* 0x000fc600078e00ff */
[----:B------:R-:W-:Y:S01]  /*0e80*/  ISETP.GE.AND P5, PT, R5, UR17, PT ;  /* 0x0000001105007c0c */ /* 0x000fe2000bfa6270 */
[----:B------:R-:W-:Y:S01]  /*0e90*/  VIADD R5, R4, 0x300 ;  /* 0x0000030004057836 */ /* 0x000fe20000000000 */
[----:B------:R-:W-:-:S04]  /*0ea0*/  LEA R2, P0, R3, UR18, 0x2 ;  /* 0x0000001203027c11 */ /* 0x000fc8000f8010ff */
[----:B------:R-:W-:Y:S01]  /*0eb0*/  LEA.HI.X R3, R3, UR19, R6, 0x2, P0 ;  /* 0x0000001303037c11 */ /* 0x000fe200080f1406 */
[----:B------:R-:W-:Y:S01]  /*0ec0*/  IMAD.MOV.U32 R11, RZ, RZ, 0x7fffffff ;  /* 0x7fffffffff0b7424 */ /* 0x000fe200078e00ff */
[----:B------:R-:W-:-:S03]  /*0ed0*/  IADD3 R6, PT, PT, R4, 0x280, RZ ;  /* 0x0000028004067810 */ /* 0x000fc60007ffe0ff */
[----:B------:R1:W5:Y:S01]  /*0ee0*/  @!P1 LDG.E R12, desc[UR20][R2.64] ;  /* 0x00000014020c9981 */ /* 0x000362000c1e1900 */
[----:B------:R-:W-:Y:S01]  /*0ef0*/  ISETP.GE.AND P1, PT, R5, UR17, PT ;  /* 0x0000001105007c0c */ /* 0x000fe2000bf26270 */
[----:B------:R-:W-:Y:S01]  /*0f00*/  VIADD R5, R4, 0x380 ;  /* 0x0000038004057836 */ /* 0x000fe20000000000 */
[----:B------:R-:W-:Y:S01]  /*0f10*/  ISETP.GE.AND P0, PT, R6, UR17, PT ;  /* 0x0000001106007c0c */ /* 0x000fe2000bf06270 */
[----:B------:R-:W-:Y:S01]  /*0f20*/  IMAD.MOV.U32 R9, RZ, RZ, 0x7fffffff ;  /* 0x7fffffffff097424 */ /* 0x000fe200078e00ff */
[----:B------:R1:W5:Y:S02]  /*0f30*/  @!P2 LDG.E R11, desc[UR20][R2.64+0x200] ;  /* 0x00020014020ba981 */ /* 0x000364000c1e1900 */
[----:B------:R-:W-:Y:S01]  /*0f40*/  ISETP.GE.AND P2, PT, R5, UR17, PT ;  /* 0x0000001105007c0c */ /* 0x000fe2000bf46270 */
[----:B------:R-:W-:Y:S02]  /*0f50*/  VIADD R5, R4, 0x480 ;  /* 0x0000048004057836 */ /* 0x000fe40000000000 */
[----:B------:R-:W-:Y:S01]  /*0f60*/  IMAD.MOV.U32 R10, RZ, RZ, 0x7fffffff ;  /* 0x7fffffffff0a7424 */ /* 0x000fe200078e00ff */
[----:B------:R1:W5:Y:S01]  /*0f70*/  @!P4 LDG.E R9, desc[UR20][R2.64+0x600] ;  /* 0x000600140209c981 */ /* 0x000362000c1e1900 */
[----:B------:R-:W-:-:S02]  /*0f80*/  MOV R8, 0x7fffffff ;  /* 0x7fffffff00087802 */ /* 0x000fc40000000f00 */
[C---:B------:R-:W-:Y:S02]  /*0f90*/  LOP3.LUT R6, R4.reuse, 0x400, RZ, 0xfc, !PT ;  /* 0x0000040004067812 */ /* 0x040fe400078efcff */
[----:B------:R-:W-:Y:S01]  /*0fa0*/  ISETP.GE.AND P4, PT, R5, UR17, PT ;  /* 0x0000001105007c0c */ /* 0x000fe2000bf86270 */
[----:B------:R-:W-:Y:S01]  /*0fb0*/  VIADD R5, R4, 0x500 ;  /* 0x0000050004057836 */ /* 0x000fe20000000000 */
[----:B------:R1:W5:Y:S01]  /*0fc0*/  @!P3 LDG.E R10, desc[UR20][R2.64+0x400] ;  /* 0x00040014020ab981 */ /* 0x000362000c1e1900 */
[----:B------:R-:W-:Y:S01]  /*0fd0*/  ISETP.GE.AND P3, PT, R6, UR17, PT ;  /* 0x0000001106007c0c */ /* 0x000fe2000bf66270 */
[----:B------:R-:W-:Y:S02]  /*0fe0*/  IMAD.MOV.U32 R6, RZ, RZ, 0x7fffffff ;  /* 0x7fffffffff067424 */ /* 0x000fe400078e00ff */
[----:B------:R1:W5:Y:S01]  /*0ff0*/  @!P5 LDG.E R8, desc[UR20][R2.64+0x800] ;  /* 0x000800140208d981 */ /* 0x000362000c1e1900 */
[----:B------:R-:W-:Y:S01]  /*1000*/  ISETP.GE.AND P5, PT, R5, UR17, PT ;  /* 0x0000001105007c0c */ /* 0x000fe2000bfa6270 */
[----:B------:R-:W-:-:S02]  /*1010*/  VIADD R5, R4, 0x600 ;  /* 0x0000060004057836 */ /* 0x000fc40000000000 */
[----:B------:R-:W-:Y:S01]  /*1020*/  IMAD.MOV.U32 R7, RZ, RZ, 0x7fffffff ;  /* 0x7fffffffff077424 */ /* 0x000fe200078e00ff */
[----:B------:R1:W5:Y:S01]  /*1030*/  @!P1 LDG.E R6, desc[UR20][R2.64+0xc00] ;  /* 0x000c001402069981 */ /* 0x000362000c1e1900 */
[C---:B------:R-:W-:Y:S01]  /*1040*/  VIADD R13, R4.reuse, 0x580 ;  /* 0x00000580040d7836 */ /* 0x040fe20000000000 */
[----:B------:R-:W-:Y:S01]  /*1050*/  ISETP.GE.AND P1, PT, R5, UR17, PT ;  /* 0x0000001105007c0c */ /* 0x000fe2000bf26270 */
[----:B------:R-:W-:Y:S02]  /*1060*/  IMAD.MOV.U32 R5, RZ, RZ, 0x7fffffff ;  /* 0x7fffffffff057424 */ /* 0x000fe400078e00ff */
[----:B------:R-:W-:Y:S01]  /*1070*/  IMAD.MOV.U32 R19, RZ, RZ, 0x7fffffff ;  /* 0x7fffffffff137424 */ /* 0x000fe200078e00ff */
[----:B------:R1:W5:Y:S01]  /*1080*/  @!P0 LDG.E R7, desc[UR20][R2.64+0xa00] ;  /* 0x000a001402078981 */ /* 0x000362000c1e1900 */
[----:B------:R-:W-:Y:S01]  /*1090*/  IMAD.MOV.U32 R18, RZ, RZ, 0x7fffffff ;  /* 0x7fffffffff127424 */ /* 0x000fe200078e00ff */
[----:B------:R-:W-:Y:S01]  /*10a0*/  ISETP.GE.AND P0, PT, R13, UR17, PT ;  /* 0x000000110d007c0c */ /* 0x000fe2000bf06270 */
[C---:B------:R-:W-:Y:S01]  /*10b0*/  VIADD R14, R4.reuse, 0x700 ;  /* 0x00000700040e7836 */ /* 0x040fe20000000000 */
[----:B------:R-:W-:Y:S01]  /*10c0*/  IADD3 R13, PT, PT, R4, 0x680, RZ ;  /* 0x00000680040d7810 */ /* 0x000fe20007ffe0ff */
[----:B------:R1:W5:Y:S03]  /*10d0*/  @!P2 LDG.E R5, desc[UR20][R2.64+0xe00] ;  /* 0x000e00140205a981 */ /* 0x000366000c1e1900 */
[----:B------:R-:W-:Y:S01]  /*10e0*/  ISETP.GE.AND P2, PT, R13, UR17, PT ;  /* 0x000000110d007c0c */ /* 0x000fe2000bf46270 */
[----:B------:R1:W5:Y:S01]  /*10f0*/  @!P3 LDG.E R19, desc[UR20][R2.64+0x1000] ;  /* 0x001000140213b981 */ /* 0x000362000c1e1900 */
[----:B------:R-:W-:-:S03]  /*1100*/  ISETP.GE.AND P3, PT, R14, UR17, PT ;  /* 0x000000110e007c0c */ /* 0x000fc6000bf66270 */
[----:B------:R1:W5:Y:S01]  /*1110*/  @!P4 LDG.E R18, desc[UR20][R2.64+0x1200] ;  /* 0x001200140212c981 */ /* 0x000362000c1e1900 */
[----:B------:R-:W-:Y:S01]  /*1120*/  ISETP.GE.AND P4, PT, R21, UR17, PT ;  /* 0x0000001115007c0c */ /* 0x000fe2000bf86270 */
[----:B------:R-:W-:Y:S01]  /*1130*/  IMAD.MOV.U32 R17, RZ, RZ, 0x7fffffff ;  /* 0x7fffffffff117424 */ /* 0x000fe200078e00ff */
[----:B------:R-:W-:Y:S01]  /*1140*/  MOV R14, 0x7fffffff ;  /* 0x7fffffff000e7802 */ /* 0x000fe20000000f00 */
[----:B------:R-:W-:Y:S02]  /*1150*/  IMAD.MOV.U32 R16, RZ, RZ, 0x7fffffff ;  /* 0x7fffffffff107424 */ /* 0x000fe400078e00ff */
        /* <DEDUP_REMOVED lines=9> */
.L_x_364:
[----:B01----:R-:W0:Y:S02]  /*11f0*/  LDC.64 R2, c[0x0][0x398] ;  /* 0x0000e600ff027b82 */ /* 0x003e240000000a00 */
[----:B0-----:R-:W-:-:S13]  /*1200*/  ISETP.GT.AND P0, PT, R3, R2, PT ;  /* 0x000000020300720c */ /* 0x001fda0003f04270 */
        /* <DEDUP_REMOVED lines=22> */
.L_x_366:
[----:B------:R-:W-:Y:S01]  /*1370*/  IMAD R22, RZ, RZ, -UR16 ;  /* 0x80000010ff167e24 */ /* 0x000fe2000f8e02ff */
[----:B0-----:R-:W-:Y:S01]  /*1380*/  SHF.R.U32.HI R23, RZ, UR16, R12 ;  /* 0x00000010ff177c19 */ /* 0x001fe2000801160c */
[----:B------:R-:W-:Y:S01]  /*1390*/  IMAD.MOV.U32 R25, RZ, RZ, -0x1 ;  /* 0xffffffffff197424 */ /* 0x000fe200078e00ff */
[----:B------:R-:W-:Y:S01]  /*13a0*/  ULEA UR17, UR4, UR15, 0xa ;  /* 0x0000000f04117291 */ /* 0x000fe2000f8e50ff */
[----:B------:R-:W-:Y:S01]  /*13b0*/  SHF.R.U32.HI R27, RZ, UR16, R10 ;  /* 0x00000010ff1b7c19 */ /* 0x000fe2000801160a */
[----:B------:R-:W-:Y:S01]  /*13c0*/  UIADD3 UR4, UPT, UPT, UR4, 0x1, URZ ;  /* 0x0000000104047890 */ /* 0x000fe2000fffe0ff */
[----:B------:R-:W-:Y:S02]  /*13d0*/  VIADDMNMX R22, R22, R3, 0x8, PT ;  /* 0x0000000816167446 */ /* 0x000fe40003800103 */
[----:B------:R-:W-:Y:S02]  /*13e0*/  SHF.R.U32.HI R29, RZ, UR16, R9 ;  /* 0x00000010ff1d7c19 */ /* 0x000fe40008011609 */
[----:B------:R-:W-:-:S02]  /*13f0*/  SHF.L.U32 R22, R25, R22, RZ ;  /* 0x0000001619167219 */ /* 0x000fc400000006ff */
[----:B------:R-:W-:Y:S02]  /*1400*/  SHF.R.U32.HI R25, RZ, UR16, R11 ;  /* 0x00000010ff197c19 */ /* 0x000fe4000801160b */
[-C--:B------:R-:W-:Y:S02]  /*1410*/  LOP3.LUT R23, R23, R22.reuse, RZ, 0x30, !PT ;  /* 0x0000001617177212 */ /* 0x080fe400078e30ff */
[-C--:B------:R-:W-:Y:S02]  /*1420*/  LOP3.LUT R25, R25, R22.reuse, RZ, 0x30, !PT ;  /* 0x0000001619197212 */ /* 0x080fe400078e30ff */
[----:B------:R-:W-:Y:S02]  /*1430*/  LOP3.LUT R27, R27, R22, RZ, 0x30, !PT ;  /* 0x000000161b1b7212 */ /* 0x000fe400078e30ff */
[----:B------:R-:W-:Y:S02]  /*1440*/  LEA R23, R23, UR17, 0x2 ;  /* 0x0000001117177c11 */ /* 0x000fe4000f8e10ff */
[----:B------:R-:W-:-:S02]  /*1450*/  LEA R25, R25, UR17, 0x2 ;  /* 0x0000001119197c11 */ /* 0x000fc4000f8e10ff */
[----:B------:R-:W-:Y:S01]  /*1460*/  LEA R27, R27, UR17, 0x2 ;  /* 0x000000111b1b7c11 */ /* 0x000fe2000f8e10ff */
[----:B------:R0:W-:Y:S01]  /*1470*/  ATOMS.POPC.INC.32 RZ, [R23+URZ] ;  /* 0x0000000017ff7f8c */ /* 0x0001e2000d8000ff */
[----:B------:R-:W-:Y:S02]  /*1480*/  SHF.R.U32.HI R24, RZ, UR16, R8 ;  /* 0x00000010ff187c19 */ /* 0x000fe40008011608 */
[----:B------:R-:W-:Y:S01]  /*1490*/  SHF.R.U32.HI R26, RZ, UR16, R7 ;  /* 0x00000010ff1a7c19 */ /* 0x000fe20008011607 */
[----:B------:R1:W-:Y:S01]  /*14a0*/  ATOMS.POPC.INC.32 RZ, [R25+URZ] ;  /* 0x0000000019ff7f8c */ /* 0x0003e2000d8000ff */
[-C--:B------:R-:W-:Y:S02]  /*14b0*/  LOP3.LUT R29, R29, R22.reuse, RZ, 0x30, !PT ;  /* 0x000000161d1d7212 */ /* 0x080fe400078e30ff */
[----:B------:R-:W-:Y:S01]  /*14c0*/  LOP3.LUT R24, R24, R22, RZ, 0x30, !PT ;  /* 0x0000001618187212 */ /* 0x000fe200078e30ff */
[----:B------:R2:W-:Y:S01]  /*14d0*/  ATOMS.POPC.INC.32 RZ, [R27+URZ] ;  /* 0x000000001bff7f8c */ /* 0x0005e2000d8000ff */
[----:B0-----:R-:W-:-:S02]  /*14e0*/  SHF.R.U32.HI R23, RZ, UR16, R6 ;  /* 0x00000010ff177c19 */ /* 0x001fc40008011606 */
[-C--:B------:R-:W-:Y:S02]  /*14f0*/  LOP3.LUT R26, R26, R22.reuse, RZ, 0x30, !PT ;  /* 0x000000161a1a7212 */ /* 0x080fe400078e30ff */
[----:B-1----:R-:W-:Y:S02]  /*1500*/  SHF.R.U32.HI R25, RZ, UR16, R5 ;  /* 0x00000010ff197c19 */ /* 0x002fe40008011605 */
[-C--:B------:R-:W-:Y:S02]  /*1510*/  LOP3.LUT R23, R23, R22.reuse, RZ, 0x30, !PT ;  /* 0x0000001617177212 */ /* 0x080fe400078e30ff */
[----:B--2---:R-:W-:Y:S02]  /*1520*/  SHF.R.U32.HI R27, RZ, UR16, R19 ;  /* 0x00000010ff1b7c19 */ /* 0x004fe40008011613 */
[----:B------:R-:W-:Y:S02]  /*1530*/  LEA R29, R29, UR17, 0x2 ;  /* 0x000000111d1d7c11 */ /* 0x000fe4000f8e10ff */
[----:B------:R-:W-:-:S02]  /*1540*/  LOP3.LUT R25, R25, R22, RZ, 0x30, !PT ;  /* 0x0000001619197212 */ /* 0x000fc400078e30ff */
[----:B------:R-:W-:Y:S01]  /*1550*/  LEA R24, R24, UR17, 0x2 ;  /* 0x0000001118187c11 */ /* 0x000fe2000f8e10ff */
[----:B------:R0:W-:Y:S01]  /*1560*/  ATOMS.POPC.INC.32 RZ, [R29+URZ] ;  /* 0x000000001dff7f8c */ /* 0x0001e2000d8000ff */
[----:B------:R-:W-:Y:S02]  /*1570*/  LOP3.LUT R27, R27, R22, RZ, 0x30, !PT ;  /* 0x000000161b1b7212 */ /* 0x000fe400078e30ff */
[----:B------:R-:W-:Y:S01]  /*1580*/  LEA R26, R26, UR17, 0x2 ;  /* 0x000000111a1a7c11 */ /* 0x000fe2000f8e10ff */
[----:B------:R1:W-:Y:S01]  /*1590*/  ATOMS.POPC.INC.32 RZ, [R24+URZ] ;  /* 0x0000000018ff7f8c */ /* 0x0003e2000d8000ff */
[----:B------:R-:W-:Y:S02]  /*15a0*/  LEA R23, R23, UR17, 0x2 ;  /* 0x0000001117177c11 */ /* 0x000fe4000f8e10ff */
[----:B------:R-:W-:Y:S01]  /*15b0*/  LEA R25, R25, UR17, 0x2 ;  /* 0x0000001119197c11 */ /* 0x000fe2000f8e10ff */
[----:B------:R2:W-:Y:S01]  /*15c0*/  ATOMS.POPC.INC.32 RZ, [R26+URZ] ;  /* 0x000000001aff7f8c */ /* 0x0005e2000d8000ff */
[----:B------:R-:W-:-:S02]  /*15d0*/  LEA R27, R27, UR17, 0x2 ;  /* 0x000000111b1b7c11 */ /* 0x000fc4000f8e10ff */
[----:B0-----:R-:W-:Y:S01]  /*15e0*/  SHF.R.U32.HI R29, RZ, UR16, R18 ;  /* 0x00000010ff1d7c19 */ /* 0x001fe20008011612 */
[----:B------:R0:W-:Y:S01]  /*15f0*/  ATOMS.POPC.INC.32 RZ, [R23+URZ] ;  /* 0x0000000017ff7f8c */ /* 0x0001e2000d8000ff */
[----:B-1----:R-:W-:Y:S02]  /*1600*/  SHF.R.U32.HI R24, RZ, UR16, R17 ;  /* 0x00000010ff187c19 */ /* 0x002fe40008011611 */
[----:B------:R-:W-:Y:S01]  /*1610*/  SHF.R.U32.HI R28, RZ, UR16, R15 ;  /* 0x00000010ff1c7c19 */ /* 0x000fe2000801160f */
[----:B------:R1:W-:Y:S01]  /*1620*/  ATOMS.POPC.INC.32 RZ, [R25+URZ] ;  /* 0x0000000019ff7f8c */ /* 0x0003e2000d8000ff */
[----:B--2---:R-:W-:Y:S02]  /*1630*/  SHF.R.U32.HI R26, RZ, UR16, R16 ;  /* 0x00000010ff1a7c19 */ /* 0x004fe40008011610 */
[----:B------:R-:W-:Y:S01]  /*1640*/  LOP3.LUT R29, R29, R22, RZ, 0x30, !PT ;  /* 0x000000161d1d7212 */ /* 0x000fe200078e30ff */
[----:B------:R2:W-:Y:S01]  /*1650*/  ATOMS.POPC.INC.32 RZ, [R27+URZ] ;  /* 0x000000001bff7f8c */ /* 0x0005e2000d8000ff */
[----:B0-----:R-:W-:-:S02]  /*1660*/  SHF.R.U32.HI R23, RZ, UR16, R2 ;  /* 0x00000010ff177c19 */ /* 0x001fc40008011602 */
[-C--:B------:R-:W-:Y:S02]  /*1670*/  LOP3.LUT R24, R24, R22.reuse, RZ, 0x30, !PT ;  /* 0x0000001618187212 */ /* 0x080fe400078e30ff */
[----:B-1----:R-:W-:Y:S02]  /*1680*/  SHF.R.U32.HI R25, RZ, UR16, R13 ;  /* 0x00000010ff197c19 */ /* 0x002fe4000801160d */
[-C--:B------:R-:W-:Y:S02]  /*1690*/  LOP3.LUT R26, R26, R22.reuse, RZ, 0x30, !PT ;  /* 0x000000161a1a7212 */ /* 0x080fe400078e30ff */
[----:B--2---:R-:W-:Y:S01]  /*16a0*/  SHF.R.U32.HI R27, RZ, UR16, R14 ;  /* 0x00000010ff1b7c19 */ /* 0x004fe2000801160e */
[----:B------:R-:W-:Y:S01]  /*16b0*/  UIADD3 UR16, UPT, UPT, UR16, 0x8, URZ ;  /* 0x0000000810107890 */ /* 0x000fe2000fffe0ff */
[----:B------:R-:W-:Y:S02]  /*16c0*/  LOP3.LUT R23, R23, R22, RZ, 0x30, !PT ;  /* 0x0000001617177212 */ /* 0x000fe400078e30ff */
[----:B------:R-:W-:-:S02]  /*16d0*/  LEA R29, R29, UR17, 0x2 ;  /* 0x000000111d1d7c11 */ /* 0x000fc4000f8e10ff */
[-C--:B------:R-:W-:Y:S02]  /*16e0*/  LOP3.LUT R25, R25, R22.reuse, RZ, 0x30, !PT ;  /* 0x0000001619197212 */ /* 0x080fe400078e30ff */
[----:B------:R-:W-:Y:S01]  /*16f0*/  ISETP.LE.AND P0, PT, R3, UR16, PT ;  /* 0x0000001003007c0c */ /* 0x000fe2000bf03270 */
[----:B------:R0:W-:Y:S01]  /*1700*/  ATOMS.POPC.INC.32 RZ, [R29+URZ] ;  /* 0x000000001dff7f8c */ /* 0x0001e2000d8000ff */
[----:B------:R-:W-:Y:S02]  /*1710*/  LEA R24, R24, UR17, 0x2 ;  /* 0x0000001118187c11 */ /* 0x000fe4000f8e10ff */
[-C--:B------:R-:W-:Y:S02]  /*1720*/  LOP3.LUT R27, R27, R22.reuse, RZ, 0x30, !PT ;  /* 0x000000161b1b7212 */ /* 0x080fe400078e30ff */
[----:B------:R-:W-:Y:S01]  /*1730*/  LEA R26, R26, UR17, 0x2 ;  /* 0x000000111a1a7c11 */ /* 0x000fe2000f8e10ff */
[----:B------:R0:W-:Y:S01]  /*1740*/  ATOMS.POPC.INC.32 RZ, [R24+URZ] ;  /* 0x0000000018ff7f8c */ /* 0x0001e2000d8000ff */
[----:B------:R-:W-:-:S02]  /*1750*/  LOP3.LUT R28, R28, R22, RZ, 0x30, !PT ;  /* 0x000000161c1c7212 */ /* 0x000fc400078e30ff */
[----:B------:R-:W-:Y:S01]  /*1760*/  LEA R23, R23, UR17, 0x2 ;  /* 0x0000001117177c11 */ /* 0x000fe2000f8e10ff */
[----:B------:R0:W-:Y:S01]  /*1770*/  ATOMS.POPC.INC.32 RZ, [R26+URZ] ;  /* 0x000000001aff7f8c */ /* 0x0001e2000d8000ff */
[----:B------:R-:W-:Y:S02]  /*1780*/  LEA R25, R25, UR17, 0x2 ;  /* 0x0000001119197c11 */ /* 0x000fe4000f8e10ff */
[----:B------:R-:W-:Y:S01]  /*1790*/  LEA R27, R27, UR17, 0x2 ;  /* 0x000000111b1b7c11 */ /* 0x000fe2000f8e10ff */
[----:B------:R0:W-:Y:S01]  /*17a0*/  ATOMS.POPC.INC.32 RZ, [R23+URZ] ;  /* 0x0000000017ff7f8c */ /* 0x0001e2000d8000ff */
[----:B------:R-:W-:-:S03]  /*17b0*/  LEA R28, R28, UR17, 0x2 ;  /* 0x000000111c1c7c11 */ /* 0x000fc6000f8e10ff */
[----:B------:R0:W-:Y:S04]  /*17c0*/  ATOMS.POPC.INC.32 RZ, [R25+URZ] ;  /* 0x0000000019ff7f8c */ /* 0x0001e8000d8000ff */
[----:B------:R0:W-:Y:S04]  /*17d0*/  ATOMS.POPC.INC.32 RZ, [R27+URZ] ;  /* 0x000000001bff7f8c */ /* 0x0001e8000d8000ff */
[----:B------:R0:W-:Y:S01]  /*17e0*/  ATOMS.POPC.INC.32 RZ, [R28+URZ] ;  /* 0x000000001cff7f8c */ /* 0x0001e2000d8000ff */
[----:B------:R-:W-:Y:S05]  /*17f0*/  @!P0 BRA `(.L_x_366) ;  /* 0xfffffff800dc8947 */ /* 0x000fea000383ffff */
.L_x_365:
[----:B------:R-:W-:Y:S05]  /*1800*/  BRA.U !UP0, `(.L_x_367) ;  /* 0xfffffff108dc7547 */ /* 0x000fea000b83ffff */
.L_x_362:
[----:B------:R-:W-:Y:S01]  /*1810*/  BAR.SYNC.DEFER_BLOCKING 0x0 ;  /* 0x0000000000007b1d */ /* 0x000fe20000010000 */
[----:B------:R-:W-:-:S05]  /*1820*/  ISETP.NE.AND P0, PT, R20, RZ, PT ;  /* 0x000000ff1400720c */ /* 0x000fca0003f05270 */
[----:B------:R-:W-:Y:S08]  /*1830*/  BSSY.RECONVERGENT B0, `(.L_x_368) ;  /* 0x0000164000007945 */ /* 0x000ff00003800200 */
[----:B------:R-:W-:Y:S05]  /*1840*/  @P0 BRA `(.L_x_369) ;  /* 0x0000001400880947 */ /* 0x000fea0003800000 */
[----:B------:R-:W-:Y:S01]  /*1850*/  UISETP.GE.U32.AND UP0, UPT, UR22, 0x7, UPT ;  /* 0x000000071600788c */ /* 0x000fe2000bf06070 */
[----:B0-23--:R-:W-:-:S08]  /*1860*/  IMAD.MOV.U32 R3, RZ, RZ, RZ ;  /* 0x000000ffff037224 */ /* 0x00dfd000078e00ff */
[----:B------:R-:W-:Y:S05]  /*1870*/  BRA.U !UP0, `(.L_x_370) ;  /* 0x00000005085c7547 */ /* 0x000fea000b800000 */
[----:B----4-:R-:W0:Y:S01]  /*1880*/  LDC.64 R2, c[0x0][0x380] ;  /* 0x0000e000ff027b82 */ /* 0x010e220000000a00 */
[----:B-1---5:R-:W-:-:S07]  /*1890*/  IMAD.MOV.U32 R5, RZ, RZ, RZ ;  /* 0x000000ffff057224 */ /* 0x022fce00078e00ff */
.L_x_387:
[----:B----4-:R-:W-:Y:S01]  /*18a0*/  IMAD R7, R5, 0x400, R0 ;  /* 0x0000040005077824 */ /* 0x010fe200078e0200 */
[----:B------:R-:W-:Y:S04]  /*18b0*/  BSSY.RECONVERGENT B1, `(.L_x_371) ;  /* 0x000000f000017945 */ /* 0x000fe80003800200 */
[----:B01----:R-:W1:Y:S04]  /*18c0*/  LDS R18, [R7] ;  /* 0x0000000007127984 */ /* 0x003e680000000800 */
[----:B--23--:R2:W3:Y:S04]  /*18d0*/  LDS R9, [R7+0x400] ;  /* 0x0004000007097984 */ /* 0x00c4e80000000800 */
        /* <DEDUP_REMOVED lines=8> */
[----:B------:R-:W-:Y:S01]  /*1960*/  LEA R17, R5, R4, 0x8 ;  /* 0x0000000405117211 */ /* 0x000fe200078e40ff */
[----:B------:R-:W-:-:S04]  /*1970*/  IMAD.MOV.U32 R19, RZ, RZ, RZ ;  /* 0x000000ffff137224 */ /* 0x000fc800078e00ff */
[----:B0-----:R-:W-:-:S05]  /*1980*/  IMAD.WIDE.U32 R16, R17, 0x8, R2 ;  /* 0x0000000811107825 */ /* 0x001fca00078e0002 */
[----:B------:R1:W-:Y:S02]  /*1990*/  REDG.E.ADD.64.STRONG.GPU desc[UR20][R16.64], R18 ;  /* 0x000000121000798e */ /* 0x0003e4000c12e514 */
.L_x_372:
[----:B------:R-:W-:Y:S05]  /*19a0*/  BSYNC.RECONVERGENT B1 ;  /* 0x0000000000017941 */ /* 0x000fea0003800200 */
.L_x_371:
        /* <DEDUP_REMOVED lines=9> */
[----:B-1----:R-:W-:Y:S02]  /*1a40*/  IMAD R17, R5, 0x100, R4 ;  /* 0x0000010005117824 */ /* 0x002fe400078e0204 */
[----:B------:R-:W-:Y:S02]  /*1a50*/  IMAD.MOV.U32 R18, RZ, RZ, R9 ;  /* 0x000000ffff127224 */ /* 0x000fe400078e0009 */
[----:B------:R-:W-:Y:S02]  /*1a60*/  VIADD R17, R17, 0x100 ;  /* 0x0000010011117836 */ /* 0x000fe40000000000 */
[----:B------:R-:W-:Y:S02]  /*1a70*/  IMAD.MOV.U32 R19, RZ, RZ, RZ ;  /* 0x000000ffff137224 */ /* 0x000fe400078e00ff */
[----:B------:R-:W-:-:S05]  /*1a80*/  IMAD.WIDE.U32 R16, R17, 0x8, R2 ;  /* 0x0000000811107825 */ /* 0x000fca00078e0002 */
[----:B------:R0:W-:Y:S02]  /*1a90*/  REDG.E.ADD.64.STRONG.GPU desc[UR20][R16.64], R18 ;  /* 0x000000121000798e */ /* 0x0001e4000c12e514 */
.L_x_374:
[----:B------:R-:W-:Y:S05]  /*1aa0*/  BSYNC.RECONVERGENT B1 ;  /* 0x0000000000017941 */ /* 0x000fea0003800200 */
.L_x_373:
[----:B------:R-:W-:Y:S04]  /*1ab0*/  BSSY.RECONVERGENT B1, `(.L_x_375) ;  /* 0x0000007000017945 */ /* 0x000fe80003800200 */
[----:B------:R-:W-:Y:S05]  /*1ac0*/  @!P0 BRA `(.L_x_376) ;  /* 0x0000000000148947 */ /* 0x000fea0003800000 */
[----:B01----:R-:W-:Y:S02]  /*1ad0*/  IMAD R17, R5, 0x100, R4 ;  /* 0x0000010005117824 */ /* 0x003fe400078e0204 */
[----:B------:R-:W-:-:S03]  /*1ae0*/  IMAD.MOV.U32 R23, RZ, RZ, RZ ;  /* 0x000000ffff177224 */ /* 0x000fc600078e00ff */
[----:B------:R-:W-:-:S05]  /*1af0*/  IADD3 R17, PT, PT, R17, 0x200, RZ ;  /* 0x0000020011117810 */ /* 0x000fca0007ffe0ff */
[----:B------:R-:W-:-:S05]  /*1b00*/  IMAD.WIDE.U32 R16, R17, 0x8, R2 ;  /* 0x0000000811107825 */ /* 0x000fca00078e0002 */
[----:B------:R2:W-:Y:S02]  /*1b10*/  REDG.E.ADD.64.STRONG.GPU desc[UR20][R16.64], R22 ;  /* 0x000000161000798e */ /* 0x0005e4000c12e514 */
.L_x_376:
[----:B------:R-:W-:Y:S05]  /*1b20*/  BSYNC.RECONVERGENT B1 ;  /* 0x0000000000017941 */ /* 0x000fea0003800200 */
.L_x_375:
[----:B------:R-:W-:Y:S04]  /*1b30*/  BSSY.RECONVERGENT B1, `(.L_x_377) ;  /* 0x0000007000017945 */ /* 0x000fe80003800200 */
[----:B------:R-:W-:Y:S05]  /*1b40*/  @!P1 BRA `(.L_x_378) ;  /* 0x0000000000149947 */ /* 0x000fea0003800000 */
[----:B012---:R-:W-:Y:S02]  /*1b50*/  IMAD R17, R5, 0x100, R4 ;  /* 0x0000010005117824 */ /* 0x007fe400078e0204 */
[----:B------:R-:W-:Y:S02]  /*1b60*/  IMAD.MOV.U32 R15, RZ, RZ, RZ ;  /* 0x000000ffff0f7224 */ /* 0x000fe400078e00ff */
[----:B------:R-:W-:-:S04]  /*1b70*/  VIADD R17, R17, 0x300 ;  /* 0x0000030011117836 */ /* 0x000fc80000000000 */
[----:B------:R-:W-:-:S05]  /*1b80*/  IMAD.WIDE.U32 R16, R17, 0x8, R2 ;  /* 0x0000000811107825 */ /* 0x000fca00078e0002 */
[----:B------:R3:W-:Y:S02]  /*1b90*/  REDG.E.ADD.64.STRONG.GPU desc[UR20][R16.64], R14 ;  /* 0x0000000e1000798e */ /* 0x0007e4000c12e514 */
.L_x_378:
[----:B------:R-:W-:Y:S05]  /*1ba0*/  BSYNC.RECONVERGENT B1 ;  /* 0x0000000000017941 */ /* 0x000fea0003800200 */
.L_x_377:
[----:B------:R-:W-:Y:S04]  /*1bb0*/  BSSY.RECONVERGENT B1, `(.L_x_379) ;  /* 0x0000007000017945 */ /* 0x000fe80003800200 */
[----:B------:R-:W-:Y:S05]  /*1bc0*/  @!P2 BRA `(.L_x_380) ;  /* 0x000000000014a947 */ /* 0x000fea0003800000 */
[----:B---3--:R-:W-:Y:S02]  /*1bd0*/  IMAD R15, R5, 0x100, R4 ;  /* 0x00000100050f7824 */ /* 0x008fe400078e0204 */
[----:B------:R-:W-:Y:S02]  /*1be0*/  HFMA2 R13, -RZ, RZ, 0, 0 ;  /* 0x00000000ff0d7431 */ /* 0x000fe400000001ff */
[----:B------:R-:W-:-:S04]  /*1bf0*/  VIADD R15, R15, 0x400 ;  /* 0x000004000f0f7836 */ /* 0x000fc80000000000 */
[----:B------:R-:W-:-:S05]  /*1c00*/  IMAD.WIDE.U32 R14, R15, 0x8, R2 ;  /* 0x000000080f0e7825 */ /* 0x000fca00078e0002 */
[----:B------:R4:W-:Y:S02]  /*1c10*/  REDG.E.ADD.64.STRONG.GPU desc[UR20][R14.64], R12 ;  /* 0x0000000c0e00798e */ /* 0x0009e4000c12e514 */
.L_x_380:
[----:B------:R-:W-:Y:S05]  /*1c20*/  BSYNC.RECONVERGENT B1 ;  /* 0x0000000000017941 */ /* 0x000fea0003800200 */
.L_x_379:
[----:B------:R-:W-:Y:S04]  /*1c30*/  BSSY.RECONVERGENT B1, `(.L_x_381) ;  /* 0x0000007000017945 */ /* 0x000fe80003800200 */
[----:B------:R-:W-:Y:S05]  /*1c40*/  @!P3 BRA `(.L_x_382) ;  /* 0x000000000014b947 */ /* 0x000fea0003800000 */
[----:B----4-:R-:W-:Y:S02]  /*1c50*/  IMAD R13, R5, 0x100, R4 ;  /* 0x00000100050d7824 */ /* 0x010fe400078e0204 */
[----:B------:R-:W-:Y:S02]  /*1c60*/  IMAD.MOV.U32 R7, RZ, RZ, RZ ;  /* 0x000000ffff077224 */ /* 0x000fe400078e00ff */
[----:B------:R-:W-:-:S04]  /*1c70*/  VIADD R13, R13, 0x500 ;  /* 0x000005000d0d7836 */ /* 0x000fc80000000000 */
[----:B------:R-:W-:-:S05]  /*1c80*/  IMAD.WIDE.U32 R12, R13, 0x8, R2 ;  /* 0x000000080d0c7825 */ /* 0x000fca00078e0002 */
[----:B------:R4:W-:Y:S02]  /*1c90*/  REDG.E.ADD.64.STRONG.GPU desc[UR20][R12.64], R6 ;  /* 0x000000060c00798e */ /* 0x0009e4000c12e514 */
.L_x_382:
[----:B------:R-:W-:Y:S05]  /*1ca0*/  BSYNC.RECONVERGENT B1 ;  /* 0x0000000000017941 */ /* 0x000fea0003800200 */
.L_x_381:
[----:B------:R-:W-:Y:S04]  /*1cb0*/  BSSY.RECONVERGENT B1, `(.L_x_383) ;  /* 0x0000007000017945 */ /* 0x000fe80003800200 */
[----:B------:R-:W-:Y:S05]  /*1cc0*/  @!P4 BRA `(.L_x_384) ;  /* 0x000000000014c947 */ /* 0x000fea0003800000 */
[----:B----4-:R-:W-:Y:S02]  /*1cd0*/  IMAD R7, R5, 0x100, R4 ;  /* 0x0000010005077824 */ /* 0x010fe400078e0204 */
[----:B------:R-:W-:Y:S02]  /*1ce0*/  IMAD.MOV.U32 R9, RZ, RZ, RZ ;  /* 0x000000ffff097224 */ /* 0x000fe400078e00ff */
[----:B------:R-:W-:-:S04]  /*1cf0*/  VIADD R7, R7, 0x600 ;  /* 0x0000060007077836 */ /* 0x000fc80000000000 */
[----:B------:R-:W-:-:S05]  /*1d00*/  IMAD.WIDE.U32 R6, R7, 0x8, R2 ;  /* 0x0000000807067825 */ /* 0x000fca00078e0002 */
[----:B------:R4:W-:Y:S02]  /*1d10*/  REDG.E.ADD.64.STRONG.GPU desc[UR20][R6.64], R8 ;  /* 0x000000080600798e */ /* 0x0009e4000c12e514 */
.L_x_384:
[----:B------:R-:W-:Y:S05]  /*1d20*/  BSYNC.RECONVERGENT B1 ;  /* 0x0000000000017941 */ /* 0x000fea0003800200 */
.L_x_383:
[----:B------:R-:W-:Y:S04]  /*1d30*/  BSSY.RECONVERGENT B1, `(.L_x_385) ;  /* 0x0000007000017945 */ /* 0x000fe80003800200 */
[----:B------:R-:W-:Y:S05]  /*1d40*/  @!P5 BRA `(.L_x_386) ;  /* 0x000000000014d947 */ /* 0x000fea0003800000 */
[----:B----4-:R-:W-:Y:S01]  /*1d50*/  LEA R7, R5, R4, 0x8 ;  /* 0x0000000405077211 */ /* 0x010fe200078e40ff */
[----:B------:R-:W-:-:S04]  /*1d60*/  IMAD.MOV.U32 R11, RZ, RZ, RZ ;  /* 0x000000ffff0b7224 */ /* 0x000fc800078e00ff */
[----:B------:R-:W-:-:S04]  /*1d70*/  VIADD R7, R7, 0x700 ;  /* 0x0000070007077836 */ /* 0x000fc80000000000 */
[----:B------:R-:W-:-:S05]  /*1d80*/  IMAD.WIDE.U32 R6, R7, 0x8, R2 ;  /* 0x0000000807067825 */ /* 0x000fca00078e0002 */
[----:B------:R4:W-:Y:S02]  /*1d90*/  REDG.E.ADD.64.STRONG.GPU desc[UR20][R6.64], R10 ;  /* 0x0000000a0600798e */ /* 0x0009e4000c12e514 */
.L_x_386:
[----:B------:R-:W-:Y:S05]  /*1da0*/  BSYNC.RECONVERGENT B1 ;  /* 0x0000000000017941 */ /* 0x000fea0003800200 */
.L_x_385:
[----:B------:R-:W-:-:S05]  /*1db0*/  VIADD R5, R5, 0x8 ;  /* 0x0000000805057836 */ /* 0x000fca0000000000 */
[----:B------:R-:W-:-:S13]  /*1dc0*/  ISETP.NE.AND P0, PT, R5, UR27, PT ;  /* 0x0000001b05007c0c */ /* 0x000fda000bf05270 */
[----:B------:R-:W-:Y:S05]  /*1dd0*/  @P0 BRA `(.L_x_387) ;  /* 0xfffffff800b00947 */ /* 0x000fea000383ffff */
[----:B------:R-:W-:-:S07]  /*1de0*/  IMAD.U32 R3, RZ, RZ, UR27 ;  /* 0x0000001bff037e24 */ /* 0x000fce000f8e00ff */
.L_x_370:
[----:B------:R-:W-:Y:S02]  /*1df0*/  UISETP.NE.AND UP0, UPT, UR24, URZ, UPT ;  /* 0x000000ff1800728c */ /* 0x000fe4000bf05270 */
[----:B----45:R-:W-:Y:S02]  /*1e00*/  IMAD.U32 R8, RZ, RZ, UR24 ;  /* 0x00000018ff087e24 */ /* 0x030fe4000f8e00ff */
[----:B-1----:R-:W-:-:S03]  /*1e10*/  IMAD.U32 R5, RZ, RZ, UR25 ;  /* 0x00000019ff057e24 */ /* 0x002fc6000f8e00ff */
[----:B------:R-:W-:Y:S01]  /*1e20*/  IADD3 R8, PT, PT, R8, -0x1, RZ ;  /* 0xffffffff08087810 */ /* 0x000fe20007ffe0ff */
[----:B------:R-:W-:Y:S01]  /*1e30*/  VIADD R5, R5, 0xffffffff ;  /* 0xffffffff05057836 */ /* 0x000fe20000000000 */
[----:B------:R-:W-:Y:S06]  /*1e40*/  BRA.U !UP0, `(.L_x_388) ;  /* 0x0000000508707547 */ /* 0x000fec000b800000 */
[----:B------:R-:W-:-:S13]  /*1e50*/  ISETP.GE.U32.AND P0, PT, R8, 0x3, PT ;  /* 0x000000030800780c */ /* 0x000fda0003f06070 */
[----:B------:R-:W-:Y:S05]  /*1e60*/  @!P0 BRA `(.L_x_389) ;  /* 0x0000000000bc8947 */ /* 0x000fea0003800000 */
[----:B------:R-:W-:Y:S01]  /*1e70*/  IMAD R7, R3, 0x400, R0 ;  /* 0x0000040003077824 */ /* 0x000fe200078e0200 */
[----:B------:R-:W-:Y:S04]  /*1e80*/  BSSY.RECONVERGENT B1, `(.L_x_390) ;  /* 0x000000f000017945 */ /* 0x000fe80003800200 */
[----:B------:R-:W1:Y:S04]  /*1e90*/  LDS R12, [R7] ;  /* 0x00000000070c7984 */ /* 0x000e680000000800 */
[----:B------:R-:W4:Y:S04]  /*1ea0*/  LDS R9, [R7+0x400] ;  /* 0x0004000007097984 */ /* 0x000f280000000800 */
[----:B------:R-:W5:Y:S04]  /*1eb0*/  LDS R6, [R7+0x800] ;  /* 0x0008000007067984 */ /* 0x000f680000000800 */
[----:B------:R-:W0:Y:S01]  /*1ec0*/  LDS R2, [R7+0xc00] ;  /* 0x000c000007027984 */ /* 0x000e220000000800 */
[----:B-1----:R-:W-:-:S02]  /*1ed0*/  ISETP.NE.AND P0, PT, R12, RZ, PT ;  /* 0x000000ff0c00720c */ /* 0x002fc40003f05270 */
[----:B----4-:R-:W-:Y:S02]  /*1ee0*/  ISETP.NE.AND P1, PT, R9, RZ, PT ;  /* 0x000000ff0900720c */ /* 0x010fe40003f25270 */
[----:B-----5:R-:W-:Y:S02]  /*1ef0*/  ISETP.NE.AND P2, PT, R6, RZ, PT ;  /* 0x000000ff0600720c */ /* 0x020fe40003f45270 */
[----:B0-----:R-:W-:-:S07]  /*1f00*/  ISETP.NE.AND P3, PT, R2, RZ, PT ;  /* 0x000000ff0200720c */ /* 0x001fce0003f65270 */
[----:B------:R-:W-:Y:S06]  /*1f10*/  @!P0 BRA `(.L_x_391) ;  /* 0x0000000000148947 */ /* 0x000fec0003800000 */
[----:B------:R-:W0:Y:S01]  /*1f20*/  LDC.64 R10, c[0x0][0x380] ;  /* 0x0000e000ff0a7b82 */ /* 0x000e220000000a00 */
[----:B------:R-:W-:Y:S02]  /*1f30*/  IMAD R7, R3, 0x100, R4 ;  /* 0x0000010003077824 */ /* 0x000fe400078e0204 */
[----:B------:R-:W-:Y:S02]  /*1f40*/  IMAD.MOV.U32 R13, RZ, RZ, RZ ;  /* 0x000000ffff0d7224 */ /* 0x000fe400078e00ff */
[----:B0-----:R-:W-:-:S05]  /*1f50*/  IMAD.WIDE.U32 R10, R7, 0x8, R10 ;  /* 0x00000008070a7825 */ /* 0x001fca00078e000a */
[----:B------:R0:W-:Y:S02]  /*1f60*/  REDG.E.ADD.64.STRONG.GPU desc[UR20][R10.64], R12 ;  /* 0x0000000c0a00798e */ /* 0x0001e4000c12e514 */
.L_x_391:
[----:B------:R-:W-:Y:S05]  /*1f70*/  BSYNC.RECONVERGENT B1 ;  /* 0x0000000000017941 */ /* 0x000fea0003800200 */
.L_x_390:
[----:B------:R-:W-:Y:S04]  /*1f80*/  BSSY.RECONVERGENT B1, `(.L_x_392) ;  /* 0x0000009000017945 */ /* 0x000fe80003800200 */
[----:B------:R-:W-:Y:S05]  /*1f90*/  @!P1 BRA `(.L_x_393) ;  /* 0x00000000001c9947 */ /* 0x000fea0003800000 */
[----:B0-----:R-:W0:Y:S01]  /*1fa0*/  LDC.64 R10, c[0x0][0x380] ;  /* 0x0000e000ff0a7b82 */ /* 0x001e220000000a00 */
[----:B------:R-:W-:Y:S01]  /*1fb0*/  IMAD R7, R3, 0x100, R4 ;  /* 0x0000010003077824 */ /* 0x000fe200078e0204 */
[----:B------:R-:W-:Y:S01]  /*1fc0*/  MOV R12, R9 ;  /* 0x00000009000c7202 */ /* 0x000fe20000000f00 */
[----:B------:R-:W-:Y:S02]  /*1fd0*/  IMAD.MOV.U32 R13, RZ, RZ, RZ ;  /* 0x000000ffff0d7224 */ /* 0x000fe400078e00ff */
[----:B------:R-:W-:-:S04]  /*1fe0*/  VIADD R7, R7, 0x100 ;  /* 0x0000010007077836 */ /* 0x000fc80000000000 */
[----:B0-----:R-:W-:-:S05]  /*1ff0*/  IMAD.WIDE.U32 R10, R7, 0x8, R10 ;  /* 0x00000008070a7825 */ /* 0x001fca00078e000a */
[----:B------:R1:W-:Y:S02]  /*2000*/  REDG.E.ADD.64.STRONG.GPU desc[UR20][R10.64], R12 ;  /* 0x0000000c0a00798e */ /* 0x0003e4000c12e514 */
.L_x_393:
[----:B------:R-:W-:Y:S05]  /*2010*/  BSYNC.RECONVERGENT B1 ;  /* 0x0000000000017941 */ /* 0x000fea0003800200 */
.L_x_392:
[----:B------:R-:W-:Y:S04]  /*2020*/  BSSY.RECONVERGENT B1, `(.L_x_394) ;  /* 0x0000008000017945 */ /* 0x000fe80003800200 */
[----:B------:R-:W-:Y:S05]  /*2030*/  @!P2 BRA `(.L_x_395) ;  /* 0x000000000018a947 */ /* 0x000fea0003800000 */
[----:B01----:R-:W0:Y:S01]  /*2040*/  LDC.64 R10, c[0x0][0x380] ;  /* 0x0000e000ff0a7b82 */ /* 0x003e220000000a00 */
[----:B------:R-:W-:-:S04]  /*2050*/  IMAD R7, R3, 0x100, R4 ;  /* 0x0000010003077824 */ /* 0x000fc800078e0204 */
[----:B------:R-:W-:-:S04]  /*2060*/  VIADD R7, R7, 0x200 ;  /* 0x0000020007077836 */ /* 0x000fc80000000000 */
[----:B0-----:R-:W-:-:S04]  /*2070*/  IMAD.WIDE.U32 R10, R7, 0x8, R10 ;  /* 0x00000008070a7825 */ /* 0x001fc800078e000a */
[----:B------:R-:W-:-:S05]  /*2080*/  IMAD.MOV.U32 R7, RZ, RZ, RZ ;  /* 0x000000ffff077224 */ /* 0x000fca00078e00ff */
[----:B------:R4:W-:Y:S02]  /*2090*/  REDG.E.ADD.64.STRONG.GPU desc[UR20][R10.64], R6 ;  /* 0x000000060a00798e */ /* 0x0009e4000c12e514 */
.L_x_395:
[----:B------:R-:W-:Y:S05]  /*20a0*/  BSYNC.RECONVERGENT B1 ;  /* 0x0000000000017941 */ /* 0x000fea0003800200 */
.L_x_394:
[----:B------:R-:W-:Y:S04]  /*20b0*/  BSSY.RECONVERGENT B1, `(.L_x_396) ;  /* 0x0000009000017945 */ /* 0x000fe80003800200 */
[----:B------:R-:W-:Y:S05]  /*20c0*/  @!P3 BRA `(.L_x_397) ;  /* 0x00000000001cb947 */ /* 0x000fea0003800000 */
[----:B----4-:R-:W4:Y:S01]  /*20d0*/  LDC.64 R6, c[0x0][0x380] ;  /* 0x0000e000ff067b82 */ /* 0x010f220000000a00 */
[----:B------:R-:W-:Y:S01]  /*20e0*/  IMAD R9, R3, 0x100, R4 ;  /* 0x0000010003097824 */ /* 0x000fe200078e0204 */
[----:B01----:R-:W-:Y:S01]  /*20f0*/  MOV R10, R2 ;  /* 0x00000002000a7202 */ /* 0x003fe20000000f00 */
[----:B------:R-:W-:Y:S02]  /*2100*/  IMAD.MOV.U32 R11, RZ, RZ, RZ ;  /* 0x000000ffff0b7224 */ /* 0x000fe400078e00ff */
[----:B------:R-:W-:-:S04]  /*2110*/  VIADD R9, R9, 0x300 ;  /* 0x0000030009097836 */ /* 0x000fc80000000000 */
[----:B----4-:R-:W-:-:S05]  /*2120*/  IMAD.WIDE.U32 R6, R9, 0x8, R6 ;  /* 0x0000000809067825 */ /* 0x010fca00078e0006 */
[----:B------:R0:W-:Y:S02]  /*2130*/  REDG.E.ADD.64.STRONG.GPU desc[UR20][R6.64], R10 ;  /* 0x0000000a0600798e */ /* 0x0001e4000c12e514 */
.L_x_397:
[----:B------:R-:W-:Y:S05]  /*2140*/  BSYNC.RECONVERGENT B1 ;  /* 0x0000000000017941 */ /* 0x000fea0003800200 */
.L_x_396:
[----:B------:R-:W-:-:S07]  /*2150*/  VIADD R3, R3, 0x4 ;  /* 0x0000000403037836 */ /* 0x000fce0000000000 */
.L_x_389:
[----:B------:R-:W-:Y:S01]  /*2160*/  UISETP.NE.AND UP0, UPT, UR25, URZ, UPT ;  /* 0x000000ff1900728c */ /* 0x000fe2000bf05270 */
[----:B------:R-:W-:Y:S08]  /*2170*/  BSSY.RECONVERGENT B1, `(.L_x_388) ;  /* 0x0000029000017945 */ /* 0x000ff00003800200 */
[----:B------:R-:W-:Y:S05]  /*2180*/  BRA.U !UP0, `(.L_x_398) ;  /* 0x00000001089c7547 */ /* 0x000fea000b800000 */
[----:B------:R-:W-:-:S13]  /*2190*/  ISETP.NE.AND P0, PT, R5, RZ, PT ;  /* 0x000000ff0500720c */ /* 0x000fda0003f05270 */
[----:B------:R-:W-:Y:S05]  /*21a0*/  @!P0 BRA `(.L_x_399) ;  /* 0x0000000000648947 */ /* 0x000fea0003800000 */
[----:B0---4-:R-:W-:Y:S01]  /*21b0*/  IMAD R6, R3, 0x400, R0 ;  /* 0x0000040003067824 */ /* 0x011fe200078e0200 */
[----:B------:R-:W-:Y:S04]  /*21c0*/  BSSY.RECONVERGENT B2, `(.L_x_400) ;  /* 0x000000c000027945 */ /* 0x000fe80003800200 */
[----:B------:R-:W0:Y:S04]  /*21d0*/  LDS R2, [R6] ;  /* 0x0000000006027984 */ /* 0x000e280000000800 */
[----:B------:R-:W4:Y:S01]  /*21e0*/  LDS R9, [R6+0x400] ;  /* 0x0004000006097984 */ /* 0x000f220000000800 */
[----:B0-----:R-:W-:-:S02]  /*21f0*/  ISETP.NE.AND P0, PT, R2, RZ, PT ;  /* 0x000000ff0200720c */ /* 0x001fc40003f05270 */
[----:B----4-:R-:W-:-:S11]  /*2200*/  ISETP.NE.AND P1, PT, R9, RZ, PT ;  /* 0x000000ff0900720c */ /* 0x010fd60003f25270 */
[----:B------:R-:W-:Y:S05]  /*2210*/  @!P0 BRA `(.L_x_401) ;  /* 0x0000000000188947 */ /* 0x000fea0003800000 */
[----:B------:R-:W0:Y:S01]  /*2220*/  LDC.64 R6, c[0x0][0x380] ;  /* 0x0000e000ff067b82 */ /* 0x000e220000000a00 */
[----:B-1----:R-:W-:-:S04]  /*2230*/  IMAD R11, R3, 0x100, R4 ;  /* 0x00000100030b7824 */ /* 0x002fc800078e0204 */
[----:B0-----:R-:W-:-:S04]  /*2240*/  IMAD.WIDE.U32 R10, R11, 0x8, R6 ;  /* 0x000000080b0a7825 */ /* 0x001fc800078e0006 */
[----:B------:R-:W-:Y:S02]  /*2250*/  IMAD.MOV.U32 R6, RZ, RZ, R2 ;  /* 0x000000ffff067224 */ /* 0x000fe400078e0002 */
[----:B------:R-:W-:-:S05]  /*2260*/  IMAD.MOV.U32 R7, RZ, RZ, RZ ;  /* 0x000000ffff077224 */ /* 0x000fca00078e00ff */
[----:B------:R0:W-:Y:S02]  /*2270*/  REDG.E.ADD.64.STRONG.GPU desc[UR20][R10.64], R6 ;  /* 0x000000060a00798e */ /* 0x0001e4000c12e514 */
.L_x_401:
[----:B------:R-:W-:Y:S05]  /*2280*/  BSYNC.RECONVERGENT B2 ;  /* 0x0000000000027941 */ /* 0x000fea0003800200 */
.L_x_400:
[----:B------:R-:W-:Y:S04]  /*2290*/  BSSY.RECONVERGENT B2, `(.L_x_402) ;  /* 0x0000009000027945 */ /* 0x000fe80003800200 */
[----:B------:R-:W-:Y:S05]  /*22a0*/  @!P1 BRA `(.L_x_403) ;  /* 0x00000000001c9947 */ /* 0x000fea0003800000 */
[----:B0-----:R-:W0:Y:S01]  /*22b0*/  LDC.64 R6, c[0x0][0x380] ;  /* 0x0000e000ff067b82 */ /* 0x001e220000000a00 */
[----:B------:R-:W-:-:S05]  /*22c0*/  LEA R2, R3, R4, 0x8 ;  /* 0x0000000403027211 */ /* 0x000fca00078e40ff */
[----:B-1----:R-:W-:-:S04]  /*22d0*/  VIADD R11, R2, 0x100 ;  /* 0x00000100020b7836 */ /* 0x002fc80000000000 */
[----:B0-----:R-:W-:-:S04]  /*22e0*/  IMAD.WIDE.U32 R10, R11, 0x8, R6 ;  /* 0x000000080b0a7825 */ /* 0x001fc800078e0006 */
[----:B------:R-:W-:Y:S02]  /*22f0*/  IMAD.MOV.U32 R6, RZ, RZ, R9 ;  /* 0x000000ffff067224 */ /* 0x000fe400078e0009 */
[----:B------:R-:W-:-:S05]  /*2300*/  IMAD.MOV.U32 R7, RZ, RZ, RZ ;  /* 0x000000ffff077224 */ /* 0x000fca00078e00ff */
[----:B------:R4:W-:Y:S02]  /*2310*/  REDG.E.ADD.64.STRONG.GPU desc[UR20][R10.64], R6 ;  /* 0x000000060a00798e */ /* 0x0009e4000c12e514 */
.L_x_403:
[----:B------:R-:W-:Y:S05]  /*2320*/  BSYNC.RECONVERGENT B2 ;  /* 0x0000000000027941 */ /* 0x000fea0003800200 */
.L_x_402:
[----:B------:R-:W-:-:S07]  /*2330*/  VIADD R3, R3, 0x2 ;  /* 0x0000000203037836 */ /* 0x000fce0000000000 */
.L_x_399:
[----:B------:R-:W-:-:S09]  /*2340*/  UISETP.NE.AND UP0, UPT, UR9, URZ, UPT ;  /* 0x000000ff0900728c */ /* 0x000fd2000bf05270 */
[----:B------:R-:W-:Y:S05]  /*2350*/  BRA.U !UP0, `(.L_x_398) ;  /* 0x0000000108287547 */ /* 0x000fea000b800000 */
[----:B------:R-:W-:-:S05]  /*2360*/  IMAD R2, R3, 0x400, R0 ;  /* 0x0000040003027824 */ /* 0x000fca00078e0200 */
[----:B------:R-:W5:Y:S02]  /*2370*/  LDS R9, [R2] ;  /* 0x0000000002097984 */ /* 0x000f640000000800 */
[----:B-----5:R-:W-:-:S13]  /*2380*/  ISETP.NE.AND P0, PT, R9, RZ, PT ;  /* 0x000000ff0900720c */ /* 0x020fda0003f05270 */
[----:B------:R-:W-:Y:S05]  /*2390*/  @!P0 BRA `(.L_x_398) ;  /* 0x0000000000188947 */ /* 0x000fea0003800000 */
[----:B0---4-:R-:W0:Y:S01]  /*23a0*/  LDC.64 R6, c[0x0][0x380] ;  /* 0x0000e000ff067b82 */ /* 0x011e220000000a00 */
[----:B------:R-:W-:-:S04]  /*23b0*/  IMAD R3, R3, 0x100, R4 ;  /* 0x0000010003037824 */ /* 0x000fc800078e0204 */
[----:B0-----:R-:W-:Y:S01]  /*23c0*/  IMAD.WIDE.U32 R2, R3, 0x8, R6 ;  /* 0x0000000803027825 */ /* 0x001fe200078e0006 */
[----:B------:R-:W-:-:S03]  /*23d0*/  MOV R6, R9 ;  /* 0x0000000900067202 */ /* 0x000fc60000000f00 */
[----:B------:R-:W-:-:S05]  /*23e0*/  IMAD.MOV.U32 R7, RZ, RZ, RZ ;  /* 0x000000ffff077224 */ /* 0x000fca00078e00ff */
[----:B------:R0:W-:Y:S02]  /*23f0*/  REDG.E.ADD.64.STRONG.GPU desc[UR20][R2.64], R6 ;  /* 0x000000060200798e */ /* 0x0001e4000c12e514 */
.L_x_398:
[----:B------:R-:W-:Y:S05]  /*2400*/  BSYNC.RECONVERGENT B1 ;  /* 0x0000000000017941 */ /* 0x000fea0003800200 */
.L_x_388:
[----:B------:R-:W-:-:S13]  /*2410*/  ISETP.GT.U32.AND P0, PT, R4, 0x7f, PT ;  /* 0x0000007f0400780c */ /* 0x000fda0003f04070 */
[----:B------:R-:W-:Y:S05]  /*2420*/  @P0 BRA `(.L_x_369) ;  /* 0x0000000800900947 */ /* 0x000fea0003800000 */
[----:B------:R-:W-:Y:S01]  /*2430*/  UISETP.GE.U32.AND UP0, UPT, UR22, 0x7, UPT ;  /* 0x000000071600788c */ /* 0x000fe2000bf06070 */
[----:B0-----:R-:W-:-:S08]  /*2440*/  IMAD.MOV.U32 R3, RZ, RZ, RZ ;  /* 0x000000ffff037224 */ /* 0x001fd000078e00ff */
[----:B------:R-:W-:Y:S05]  /*2450*/  BRA.U !UP0, `(.L_x_404) ;  /* 0x0000000508147547 */ /* 0x000fea000b800000 */
[----:B------:R-:W0:Y:S01]  /*2460*/  LDC.64 R2, c[0x0][0x380] ;  /* 0x0000e000ff027b82 */ /* 0x000e220000000a00 */
[----:B------:R-:W-:-:S07]  /*2470*/  IMAD.MOV.U32 R9, RZ, RZ, RZ ;  /* 0x000000ffff097224 */ /* 0x000fce00078e00ff */
.L_x_421:
[C---:B01--4-:R-:W-:Y:S01]  /*2480*/  IMAD R11, R9.reuse, 0x400, R0 ;  /* 0x00000400090b7824 */ /* 0x053fe200078e0200 */
[----:B------:R-:W-:Y:S01]  /*2490*/  BSSY.RECONVERGENT B1, `(.L_x_405) ;  /* 0x0000011000017945 */ /* 0x000fe20003800200 */
[C---:B--23--:R-:W-:Y:S02]  /*24a0*/  IMAD R7, R9.reuse, 0x100, R4 ;  /* 0x0000010009077824 */ /* 0x04cfe400078e0204 */
[----:B------:R-:W-:Y:S01]  /*24b0*/  VIADD R9, R9, 0x8 ;  /* 0x0000000809097836 */ /* 0x000fe20000000000 */
[----:B---3--:R-:W1:Y:S01]  /*24c0*/  LDS R14, [R11+0x200] ;  /* 0x000200000b0e7984 */ /* 0x008e620000000800 */
[----:B0-----:R-:W-:-:S03]  /*24d0*/  IMAD.WIDE.U32 R6, R7, 0x8, R2 ;  /* 0x0000000807067825 */ /* 0x001fc600078e0002 */
[----:B------:R-:W0:Y:S04]  /*24e0*/  LDS R13, [R11+0x600] ;  /* 0x000600000b0d7984 */ /* 0x000e280000000800 */
[----:B--2---:R2:W3:Y:S04]  /*24f0*/  LDS R17, [R11+0xa00] ;  /* 0x000a00000b117984 */ /* 0x0044e80000000800 */
        /* <DEDUP_REMOVED lines=8> */
[----:B------:R-:W-:-:S05]  /*2580*/  HFMA2 R15, -RZ, RZ, 0, 0 ;  /* 0x00000000ff0f7431 */ /* 0x000fca00000001ff */
[----:B------:R0:W-:Y:S02]  /*2590*/  REDG.E.ADD.64.STRONG.GPU desc[UR20][R6.64+0x400], R14 ;  /* 0x0004000e0600798e */ /* 0x0001e4000c12e514 */
.L_x_406:
[----:B------:R-:W-:Y:S05]  /*25a0*/  BSYNC.RECONVERGENT B1 ;  /* 0x0000000000017941 */ /* 0x000fea0003800200 */
.L_x_405:
[----:B------:R-:W-:Y:S04]  /*25b0*/  BSSY.RECONVERGENT B1, `(.L_x_407) ;  /* 0x0000005000017945 */ /* 0x000fe80003800200 */
[----:B------:R-:W-:Y:S05]  /*25c0*/  @!P1 BRA `(.L_x_408) ;  /* 0x00000000000c9947 */ /* 0x000fea0003800000 */
[----:B0-----:R-:W-:Y:S02]  /*25d0*/  IMAD.MOV.U32 R14, RZ, RZ, R13 ;  /* 0x000000ffff0e7224 */ /* 0x001fe400078e000d */
[----:B------:R-:W-:-:S05]  /*25e0*/  IMAD.MOV.U32 R15, RZ, RZ, RZ ;  /* 0x000000ffff0f7224 */ /* 0x000fca00078e00ff */
[----:B------:R1:W-:Y:S02]  /*25f0*/  REDG.E.ADD.64.STRONG.GPU desc[UR20][R6.64+0xc00], R14 ;  /* 0x000c000e0600798e */ /* 0x0003e4000c12e514 */
.L_x_408:
[----:B------:R-:W-:Y:S05]  /*2600*/  BSYNC.RECONVERGENT B1 ;  /* 0x0000000000017941 */ /* 0x000fea0003800200 */
.L_x_407:
[----:B------:R-:W-:Y:S01]  /*2610*/  ISETP.NE.AND P6, PT, R17, RZ, PT ;  /* 0x000000ff1100720c */ /* 0x000fe20003fc5270 */
[----:B------:R-:W-:Y:S01]  /*2620*/  BSSY.RECONVERGENT B1, `(.L_x_409) ;  /* 0x000000b000017945 */ /* 0x000fe20003800200 */
[----:B------:R-:W-:Y:S02]  /*2630*/  ISETP.NE.AND P0, PT, R9, UR27, PT ;  /* 0x0000001b09007c0c */ /* 0x000fe4000bf05270 */
[----:B------:R-:W-:Y:S02]  /*2640*/  ISETP.NE.AND P1, PT, R18, RZ, PT ;  /* 0x000000ff1200720c */ /* 0x000fe40003f25270 */
[----:B--2---:R-:W-:Y:S02]  /*2650*/  ISETP.NE.AND P2, PT, R19, RZ, PT ;  /* 0x000000ff1300720c */ /* 0x004fe40003f45270 */
[----:B------:R-:W-:Y:S02]  /*2660*/  ISETP.NE.AND P3, PT, R16, RZ, PT ;  /* 0x000000ff1000720c */ /* 0x000fe40003f65270 */
[----:B------:R-:W-:-:S02]  /*2670*/  ISETP.NE.AND P4, PT, R12, RZ, PT ;  /* 0x000000ff0c00720c */ /* 0x000fc40003f85270 */
[----:B------:R-:W-:Y:S01]  /*2680*/  ISETP.NE.AND P5, PT, R10, RZ, PT ;  /* 0x000000ff0a00720c */ /* 0x000fe20003fa5270 */
[----:B------:R-:W-:-:S12]  /*2690*/  @!P6 BRA `(.L_x_410) ;  /* 0x00000000000ce947 */ /* 0x000fd80003800000 */
[----:B01----:R-:W-:Y:S02]  /*26a0*/  IMAD.MOV.U32 R14, RZ, RZ, R17 ;  /* 0x000000ffff0e7224 */ /* 0x003fe400078e0011 */
[----:B------:R-:W-:-:S05]  /*26b0*/  IMAD.MOV.U32 R15, RZ, RZ, RZ ;  /* 0x000000ffff0f7224 */ /* 0x000fca00078e00ff */
[----:B------:R2:W-:Y:S02]  /*26c0*/  REDG.E.ADD.64.STRONG.GPU desc[UR20][R6.64+0x1400], R14 ;  /* 0x0014000e0600798e */ /* 0x0005e4000c12e514 */
.L_x_410:
[----:B------:R-:W-:Y:S05]  /*26d0*/  BSYNC.RECONVERGENT B1 ;  /* 0x0000000000017941 */ /* 0x000fea0003800200 */
.L_x_409:
[----:B------:R-:W-:Y:S04]  /*26e0*/  BSSY.RECONVERGENT B1, `(.L_x_411) ;  /* 0x0000005000017945 */ /* 0x000fe80003800200 */
[----:B------:R-:W-:Y:S05]  /*26f0*/  @!P1 BRA `(.L_x_412) ;  /* 0x00000000000c9947 */ /* 0x000fea0003800000 */
[----:B012---:R-:W-:Y:S02]  /*2700*/  IMAD.MOV.U32 R14, RZ, RZ, R18 ;  /* 0x000000ffff0e7224 */ /* 0x007fe400078e0012 */
[----:B------:R-:W-:-:S05]  /*2710*/  IMAD.MOV.U32 R15, RZ, RZ, RZ ;  /* 0x000000ffff0f7224 */ /* 0x000fca00078e00ff */
[----:B------:R3:W-:Y:S02]  /*2720*/  REDG.E.ADD.64.STRONG.GPU desc[UR20][R6.64+0x1c00], R14 ;  /* 0x001c000e0600798e */ /* 0x0007e4000c12e514 */
.L_x_412:
[----:B------:R-:W-:Y:S05]  /*2730*/  BSYNC.RECONVERGENT B1 ;  /* 0x0000000000017941 */ /* 0x000fea0003800200 */
.L_x_411:
[----:B------:R-:W-:Y:S04]  /*2740*/  BSSY.RECONVERGENT B1, `(.L_x_413) ;  /* 0x0000005000017945 */ /* 0x000fe80003800200 */
[----:B------:R-:W-:Y:S05]  /*2750*/  @!P2 BRA `(.L_x_414) ;  /* 0x00000000000ca947 */ /* 0x000fea0003800000 */
[----:B0123--:R-:W-:Y:S01]  /*2760*/  MOV R14, R19 ;  /* 0x00000013000e7202 */ /* 0x00ffe20000000f00 */
[----:B------:R-:W-:-:S05]  /*2770*/  IMAD.MOV.U32 R15, RZ, RZ, RZ ;  /* 0x000000ffff0f7224 */ /* 0x000fca00078e00ff */
[----:B------:R4:W-:Y:S02]  /*2780*/  REDG.E.ADD.64.STRONG.GPU desc[UR20][R6.64+0x2400], R14 ;  /* 0x0024000e0600798e */ /* 0x0009e4000c12e514 */
.L_x_414:
[----:B------:R-:W-:Y:S05]  /*2790*/  BSYNC.RECONVERGENT B1 ;  /* 0x0000000000017941 */ /* 0x000fea0003800200 */
.L_x_413:
[----:B------:R-:W-:Y:S04]  /*27a0*/  BSSY.RECONVERGENT B1, `(.L_x_415) ;  /* 0x0000004000017945 */ /* 0x000fe80003800200 */
[----:B------:R-:W-:Y:S05]  /*27b0*/  @!P3 BRA `(.L_x_416) ;  /* 0x000000000008b947 */ /* 0x000fea0003800000 */
[----:B------:R-:W-:-:S05]  /*27c0*/  IMAD.MOV.U32 R17, RZ, RZ, RZ ;  /* 0x000000ffff117224 */ /* 0x000fca00078e00ff */
[----:B------:R0:W-:Y:S02]  /*27d0*/  REDG.E.ADD.64.STRONG.GPU desc[UR20][R6.64+0x2c00], R16 ;  /* 0x002c00100600798e */ /* 0x0001e4000c12e514 */
.L_x_416:
[----:B------:R-:W-:Y:S05]  /*27e0*/  BSYNC.RECONVERGENT B1 ;  /* 0x0000000000017941 */ /* 0x000fea0003800200 */
.L_x_415:
[----:B------:R-:W-:Y:S04]  /*27f0*/  BSSY.RECONVERGENT B1, `(.L_x_417) ;  /* 0x0000004000017945 */ /* 0x000fe80003800200 */
[----:B------:R-:W-:Y:S05]  /*2800*/  @!P4 BRA `(.L_x_418) ;  /* 0x000000000008c947 */ /* 0x000fea0003800000 */
[----:B------:R-:W-:-:S05]  /*2810*/  IMAD.MOV.U32 R13, RZ, RZ, RZ ;  /* 0x000000ffff0d7224 */ /* 0x000fca00078e00ff */
[----:B------:R0:W-:Y:S02]  /*2820*/  REDG.E.ADD.64.STRONG.GPU desc[UR20][R6.64+0x3400], R12 ;  /* 0x0034000c0600798e */ /* 0x0001e4000c12e514 */
.L_x_418:
[----:B------:R-:W-:Y:S05]  /*2830*/  BSYNC.RECONVERGENT B1 ;  /* 0x0000000000017941 */ /* 0x000fea0003800200 */
.L_x_417:
[----:B------:R-:W-:Y:S04]  /*2840*/  BSSY.RECONVERGENT B1, `(.L_x_419) ;  /* 0x0000004000017945 */ /* 0x000fe80003800200 */
[----:B------:R-:W-:Y:S05]  /*2850*/  @!P5 BRA `(.L_x_420) ;  /* 0x000000000008d947 */ /* 0x000fea0003800000 */
[----:B------:R-:W-:-:S05]  /*2860*/  IMAD.MOV.U32 R11, RZ, RZ, RZ ;  /* 0x000000ffff0b7224 */ /* 0x000fca00078e00ff */
[----:B------:R0:W-:Y:S02]  /*2870*/  REDG.E.ADD.64.STRONG.GPU desc[UR20][R6.64+0x3c00], R10 ;  /* 0x003c000a0600798e */ /* 0x0001e4000c12e514 */
.L_x_420:
[----:B------:R-:W-:Y:S05]  /*2880*/  BSYNC.RECONVERGENT B1 ;  /* 0x0000000000017941 */ /* 0x000fea0003800200 */
.L_x_419:
[----:B------:R-:W-:Y:S05]  /*2890*/  @P0 BRA `(.L_x_421) ;  /* 0xfffffff800f80947 */ /* 0x000fea000383ffff */
[----:B------:R-:W-:-:S07]  /*28a0*/  IMAD.U32 R3, RZ, RZ, UR27 ;  /* 0x0000001bff037e24 */ /* 0x000fce000f8e00ff */
.L_x_404:
[----:B------:R-:W-:-:S09]  /*28b0*/  UISETP.NE.AND UP0, UPT, UR24, URZ, UPT ;  /* 0x000000ff1800728c */ /* 0x000fd2000bf05270 */
[----:B------:R-:W-:Y:S05]  /*28c0*/  BRA.U !UP0, `(.L_x_369) ;  /* 0x0000000508687547 */ /* 0x000fea000b800000 */
        /* <DEDUP_REMOVED lines=14> */
[----:B------:R-:W-:Y:S01]  /*29b0*/  LEA R7, R3, R4, 0x8 ;  /* 0x0000000403077211 */ /* 0x000fe200078e40ff */
[----:B------:R-:W-:-:S04]  /*29c0*/  IMAD.MOV.U32 R11, RZ, RZ, RZ ;  /* 0x000000ffff0b7224 */ /* 0x000fc800078e00ff */
[----:B0-----:R-:W-:-:S05]  /*29d0*/  IMAD.WIDE.U32 R8, R7, 0x8, R8 ;  /* 0x0000000807087825 */ /* 0x001fca00078e0008 */
[----:B------:R0:W-:Y:S02]  /*29e0*/  REDG.E.ADD.64.STRONG.GPU desc[UR20][R8.64+0x400], R10 ;  /* 0x0004000a0800798e */ /* 0x0001e4000c12e514 */
.L_x_424:
[----:B------:R-:W-:Y:S05]  /*29f0*/  BSYNC.RECONVERGENT B1 ;  /* 0x0000000000017941 */ /* 0x000fea0003800200 */
.L_x_423:
[----:B------:R-:W-:Y:S04]  /*2a00*/  BSSY.RECONVERGENT B1, `(.L_x_425) ;  /* 0x0000009000017945 */ /* 0x000fe80003800200 */
[----:B------:R-:W-:Y:S05]  /*2a10*/  @!P1 BRA `(.L_x_426) ;  /* 0x00000000001c9947 */ /* 0x000fea0003800000 */
[----:B0-----:R-:W0:Y:S01]  /*2a20*/  LDC.64 R8, c[0x0][0x380] ;  /* 0x0000e000ff087b82 */ /* 0x001e220000000a00 */
[----:B------:R-:W-:Y:S02]  /*2a30*/  IMAD R7, R3, 0x100, R4 ;  /* 0x0000010003077824 */ /* 0x000fe400078e0204 */
[----:B------:R-:W-:Y:S02]  /*2a40*/  IMAD.MOV.U32 R10, RZ, RZ, R12 ;  /* 0x000000ffff0a7224 */ /* 0x000fe400078e000c */
[----:B------:R-:W-:Y:S02]  /*2a50*/  VIADD R7, R7, 0x100 ;  /* 0x0000010007077836 */ /* 0x000fe40000000000 */
[----:B------:R-:W-:Y:S02]  /*2a60*/  IMAD.MOV.U32 R11, RZ, RZ, RZ ;  /* 0x000000ffff0b7224 */ /* 0x000fe400078e00ff */
[----:B0-----:R-:W-:-:S05]  /*2a70*/  IMAD.WIDE.U32 R8, R7, 0x8, R8 ;  /* 0x0000000807087825 */ /* 0x001fca00078e0008 */
[----:B------:R1:W-:Y:S02]  /*2a80*/  REDG.E.ADD.64.STRONG.GPU desc[UR20][R8.64+0x400], R10 ;  /* 0x0004000a0800798e */ /* 0x0003e4000c12e514 */
.L_x_426:
[----:B------:R-:W-:Y:S05]  /*2a90*/  BSYNC.RECONVERGENT B1 ;  /* 0x0000000000017941 */ /* 0x000fea0003800200 */
.L_x_425:
[----:B------:R-:W-:Y:S04]  /*2aa0*/  BSSY.RECONVERGENT B1, `(.L_x_427) ;  /* 0x0000008000017945 */ /* 0x000fe80003800200 */
[----:B------:R-:W-:Y:S05]  /*2ab0*/  @!P2 BRA `(.L_x_428) ;  /* 0x000000000018a947 */ /* 0x000fea0003800000 */
[----:B01----:R-:W0:Y:S01]  /*2ac0*/  LDC.64 R8, c[0x0][0x380] ;  /* 0x0000e000ff087b82 */ /* 0x003e220000000a00 */
[----:B------:R-:W-:-:S05]  /*2ad0*/  IMAD R7, R3, 0x100, R4 ;  /* 0x0000010003077824 */ /* 0x000fca00078e0204 */
[----:B------:R-:W-:-:S05]  /*2ae0*/  IADD3 R7, PT, PT, R7, 0x200, RZ ;  /* 0x0000020007077810 */ /* 0x000fca0007ffe0ff */
[----:B0-----:R-:W-:-:S04]  /*2af0*/  IMAD.WIDE.U32 R8, R7, 0x8, R8 ;  /* 0x0000000807087825 */ /* 0x001fc800078e0008 */
[----:B------:R-:W-:-:S05]  /*2b00*/  IMAD.MOV.U32 R7, RZ, RZ, RZ ;  /* 0x000000ffff077224 */ /* 0x000fca00078e00ff */
[----:B------:R2:W-:Y:S02]  /*2b10*/  REDG.E.ADD.64.STRONG.GPU desc[UR20][R8.64+0x400], R6 ;  /* 0x000400060800798e */ /* 0x0005e4000c12e514 */
.L_x_428:
[----:B------:R-:W-:Y:S05]  /*2b20*/  BSYNC.RECONVERGENT B1 ;  /* 0x0000000000017941 */ /* 0x000fea0003800200 */
.L_x_427:
[----:B------:R-:W-:Y:S04]  /*2b30*/  BSSY.RECONVERGENT B1, `(.L_x_429) ;  /* 0x0000009000017945 */ /* 0x000fe80003800200 */
[----:B------:R-:W-:Y:S05]  /*2b40*/  @!P3 BRA `(.L_x_430) ;  /* 0x00000000001cb947 */ /* 0x000fea0003800000 */
[----:B--2---:R-:W2:Y:S01]  /*2b50*/  LDC.64 R6, c[0x0][0x380] ;  /* 0x0000e000ff067b82 */ /* 0x004ea20000000a00 */
[----:B01----:R-:W-:Y:S02]  /*2b60*/  IMAD R9, R3, 0x100, R4 ;  /* 0x0000010003097824 */ /* 0x003fe400078e0204 */
[----:B------:R-:W-:Y:S02]  /*2b70*/  IMAD.MOV.U32 R8, RZ, RZ, R2 ;  /* 0x000000ffff087224 */ /* 0x000fe400078e0002 */
[----:B------:R-:W-:-:S04]  /*2b80*/  VIADD R9, R9, 0x300 ;  /* 0x0000030009097836 */ /* 0x000fc80000000000 */
[----:B--2---:R-:W-:-:S04]  /*2b90*/  IMAD.WIDE.U32 R6, R9, 0x8, R6 ;  /* 0x0000000809067825 */ /* 0x004fc800078e0006 */
[----:B------:R-:W-:-:S05]  /*2ba0*/  IMAD.MOV.U32 R9, RZ, RZ, RZ ;  /* 0x000000ffff097224 */ /* 0x000fca00078e00ff */
[----:B------:R3:W-:Y:S02]  /*2bb0*/  REDG.E.ADD.64.STRONG.GPU desc[UR20][R6.64+0x400], R8 ;  /* 0x000400080600798e */ /* 0x0007e4000c12e514 */
.L_x_430:
[----:B------:R-:W-:Y:S05]  /*2bc0*/  BSYNC.RECONVERGENT B1 ;  /* 0x0000000000017941 */ /* 0x000fea0003800200 */
.L_x_429:
[----:B------:R-:W-:-:S07]  /*2bd0*/  VIADD R3, R3, 0x4 ;  /* 0x0000000403037836 */ /* 0x000fce0000000000 */
.L_x_422:
[----:B------:R-:W-:-:S09]  /*2be0*/  UISETP.NE.AND UP0, UPT, UR25, URZ, UPT ;  /* 0x000000ff1900728c */ /* 0x000fd2000bf05270 */
[----:B------:R-:W-:Y:S05]  /*2bf0*/  BRA.U !UP0, `(.L_x_369) ;  /* 0x00000001089c7547 */ /* 0x000fea000b800000 */
[----:B------:R-:W-:-:S13]  /*2c00*/  ISETP.NE.AND P0, PT, R5, RZ, PT ;  /* 0x000000ff0500720c */ /* 0x000fda0003f05270 */
[----:B------:R-:W-:Y:S05]  /*2c10*/  @!P0 BRA `(.L_x_431) ;  /* 0x0000000000648947 */ /* 0x000fea0003800000 */
[----:B01234-:R-:W-:Y:S01]  /*2c20*/  LEA R6, R3, R0, 0xa ;  /* 0x0000000003067211 */ /* 0x01ffe200078e50ff */
        /* <DEDUP_REMOVED lines=8> */
[----:B0-----:R-:W-:-:S04]  /*2cb0*/  IMAD.WIDE.U32 R8, R9, 0x8, R6 ;  /* 0x0000000809087825 */ /* 0x001fc800078e0006 */
[----:B------:R-:W-:Y:S02]  /*2cc0*/  IMAD.MOV.U32 R6, RZ, RZ, R2 ;  /* 0x000000ffff067224 */ /* 0x000fe400078e0002 */
[----:B------:R-:W-:-:S05]  /*2cd0*/  IMAD.MOV.U32 R7, RZ, RZ, RZ ;  /* 0x000000ffff077224 */ /* 0x000fca00078e00ff */
[----:B------:R0:W-:Y:S02]  /*2ce0*/  REDG.E.ADD.64.STRONG.GPU desc[UR20][R8.64+0x400], R6 ;  /* 0x000400060800798e */ /* 0x0001e4000c12e514 */
.L_x_433:
[----:B------:R-:W-:Y:S05]  /*2cf0*/  BSYNC.RECONVERGENT B1 ;  /* 0x0000000000017941 */ /* 0x000fea0003800200 */
.L_x_432:
[----:B------:R-:W-:Y:S04]  /*2d00*/  BSSY.RECONVERGENT B1, `(.L_x_434) ;  /* 0x0000009000017945 */ /* 0x000fe80003800200 */
[----:B------:R-:W-:Y:S05]  /*2d10*/  @!P1 BRA `(.L_x_435) ;  /* 0x00000000001c9947 */ /* 0x000fea0003800000 */
[----:B0-----:R-:W0:Y:S01]  /*2d20*/  LDC.64 R6, c[0x0][0x380] ;  /* 0x0000e000ff067b82 */ /* 0x001e220000000a00 */
[----:B------:R-:W-:-:S04]  /*2d30*/  IMAD R2, R3, 0x100, R4 ;  /* 0x0000010003027824 */ /* 0x000fc800078e0204 */
[----:B------:R-:W-:-:S04]  /*2d40*/  VIADD R9, R2, 0x100 ;  /* 0x0000010002097836 */ /* 0x000fc80000000000 */
[----:B0-----:R-:W-:-:S04]  /*2d50*/  IMAD.WIDE.U32 R8, R9, 0x8, R6 ;  /* 0x0000000809087825 */ /* 0x001fc800078e0006 */
[----:B------:R-:W-:Y:S02]  /*2d60*/  HFMA2 R7, -RZ, RZ, 0, 0 ;  /* 0x00000000ff077431 */ /* 0x000fe400000001ff */
[----:B------:R-:W-:-:S05]  /*2d70*/  IMAD.MOV.U32 R6, RZ, RZ, R5 ;  /* 0x000000ffff067224 */ /* 0x000fca00078e0005 */
[----:B------:R1:W-:Y:S02]  /*2d80*/  REDG.E.ADD.64.STRONG.GPU desc[UR20][R8.64+0x400], R6 ;  /* 0x000400060800798e */ /* 0x0003e4000c12e514 */
.L_x_435:
[----:B------:R-:W-:Y:S05]  /*2d90*/  BSYNC.RECONVERGENT B1 ;  /* 0x0000000000017941 */ /* 0x000fea0003800200 */
.L_x_434:
[----:B------:R-:W-:-:S07]  /*2da0*/  VIADD R3, R3, 0x2 ;  /* 0x0000000203037836 */ /* 0x000fce0000000000 */
.L_x_431:
[----:B------:R-:W-:-:S09]  /*2db0*/  UISETP.NE.AND UP0, UPT, UR9, URZ, UPT ;  /* 0x000000ff0900728c */ /* 0x000fd2000bf05270 */
[----:B------:R-:W-:Y:S05]  /*2dc0*/  BRA.U !UP0, `(.L_x_369) ;  /* 0x0000000108287547 */ /* 0x000fea000b800000 */
[----:B------:R-:W-:-:S05]  /*2dd0*/  IMAD R2, R3, 0x400, R0 ;  /* 0x0000040003027824 */ /* 0x000fca00078e0200 */
[----:B------:R-:W5:Y:S02]  /*2de0*/  LDS R5, [R2+0x200] ;  /* 0x0002000002057984 */ /* 0x000f640000000800 */
[----:B-----5:R-:W-:-:S13]  /*2df0*/  ISETP.NE.AND P0, PT, R5, RZ, PT ;  /* 0x000000ff0500720c */ /* 0x020fda0003f05270 */
[----:B------:R-:W-:Y:S05]  /*2e00*/  @!P0 BRA `(.L_x_369) ;  /* 0x0000000000188947 */ /* 0x000fea0003800000 */
[----:B01234-:R-:W0:Y:S01]  /*2e10*/  LDC.64 R6, c[0x0][0x380] ;  /* 0x0000e000ff067b82 */ /* 0x01fe220000000a00 */
[----:B------:R-:W-:-:S04]  /*2e20*/  IMAD R3, R3, 0x100, R4 ;  /* 0x0000010003037824 */ /* 0x000fc800078e0204 */
[----:B0-----:R-:W-:-:S04]  /*2e30*/  IMAD.WIDE.U32 R2, R3, 0x8, R6 ;  /* 0x0000000803027825 */ /* 0x001fc800078e0006 */
[----:B------:R-:W-:Y:S02]  /*2e40*/  IMAD.MOV.U32 R6, RZ, RZ, R5 ;  /* 0x000000ffff067224 */ /* 0x000fe400078e0005 */
[----:B------:R-:W-:-:S05]  /*2e50*/  IMAD.MOV.U32 R7, RZ, RZ, RZ ;  /* 0x000000ffff077224 */ /* 0x000fca00078e00ff */
[----:B------:R0:W-:Y:S02]  /*2e60*/  REDG.E.ADD.64.STRONG.GPU desc[UR20][R2.64+0x400], R6 ;  /* 0x000400060200798e */ /* 0x0001e4000c12e514 */
.L_x_369:
[----:B------:R-:W-:Y:S05]  /*2e70*/  BSYNC.RECONVERGENT B0 ;  /* 0x0000000000007941 */ /* 0x000fea0003800200 */
.L_x_368:
[----:B------:R-:W-:Y:S01]  /*2e80*/  BAR.SYNC.DEFER_BLOCKING 0x0 ;  /* 0x0000000000007b1d */ /* 0x000fe20000010000 */
[----:B------:R-:W-:-:S04]  /*2e90*/  UIADD3 UR6, UP0, UPT, UR6, 0x1, URZ ;  /* 0x0000000106067890 */ /* 0x000fc8000ff1e0ff */
[----:B------:R-:W-:Y:S02]  /*2ea0*/  UIADD3.X UR7, UPT, UPT, URZ, UR7, URZ, UP0, !UPT ;  /* 0x00000007ff077290 */ /* 0x000fe400087fe4ff */
[----:B------:R-:W-:-:S04]  /*2eb0*/  UISETP.NE.U32.AND UP0, UPT, UR6, UR11, UPT ;  /* 0x0000000b0600728c */ /* 0x000fc8000bf05070 */
[----:B------:R-:W-:-:S09]  /*2ec0*/  UISETP.NE.AND.EX UP0, UPT, UR7, UR12, UPT, UP0 ;  /* 0x0000000c0700728c */ /* 0x000fd2000bf05300 */
[----:B------:R-:W-:Y:S05]  /*2ed0*/  BRA.U UP0, `(.L_x_436) ;  /* 0xffffffd100f07547 */ /* 0x000fea000b83ffff */
[----:B------:R-:W-:Y:S05]  /*2ee0*/  EXIT ;  /* 0x000000000000794d */ /* 0x000fea0003800000 */
.L_x_437:
        /* <DEDUP_REMOVED lines=9> */
.L_x_471:


//--------------------- .text._ZN3cub18CUB_300001_SM_10006detail10radix_sort31DeviceRadixSortSingleTileKernelINS1_5radix10policy_hubIiNS0_8NullTypeEyE10Policy1000ELNS0_9SortOrderE0EiS6_yNS1_21identity_decomposer_tEEEvPKT1_PSB_PKT2_PSF_T3_iiT4_ --------------------------
	.section	.text._ZN3cub18CUB_300001_SM_10006detail10radix_sort31DeviceRadixSortSingleTileKernelINS1_5radix10policy_hubIiNS0_8NullTypeEyE10Policy1000ELNS0_9SortOrderE0EiS6_yNS1_21identity_decomposer_tEEEvPKT1_PSB_PKT2_PSF_T3_iiT4_,"ax",@progbits
	.align	128
        .global         _ZN3cub18CUB_300001_SM_10006detail10radix_sort31DeviceRadixSortSingleTileKernelINS1_5radix10policy_hubIiNS0_8NullTypeEyE10Policy1000ELNS0_9SortOrderE0EiS6_yNS1_21identity_decomposer_tEEEvPKT1_PSB_PKT2_PSF_T3_iiT4_
        .type           _ZN3cub18CUB_300001_SM_10006detail10radix_sort31DeviceRadixSortSingleTileKernelINS1_5radix10policy_hubIiNS0_8NullTypeEyE10Policy1000ELNS0_9SortOrderE0EiS6_yNS1_21identity_decomposer_tEEEvPKT1_PSB_PKT2_PSF_T3_iiT4_,@function
        .size           _ZN3cub18CUB_300001_SM_10006detail10radix_sort31DeviceRadixSortSingleTileKernelINS1_5radix10policy_hubIiNS0_8NullTypeEyE10Policy1000ELNS0_9SortOrderE0EiS6_yNS1_21identity_decomposer_tEEEvPKT1_PSB_PKT2_PSF_T3_iiT4_,(.L_x_472 - _ZN3cub18CUB_300001_SM_10006detail10radix_sort31DeviceRadixSortSingleTileKernelINS1_5radix10policy_hubIiNS0_8NullTypeEyE10Policy1000ELNS0_9SortOrderE0EiS6_yNS1_21identity_decomposer_tEEEvPKT1_PSB_PKT2_PSF_T3_iiT4_)
        .other          _ZN3cub18CUB_300001_SM_10006detail10radix_sort31DeviceRadixSortSingleTileKernelINS1_5radix10policy_hubIiNS0_8NullTypeEyE10Policy1000ELNS0_9SortOrderE0EiS6_yNS1_21identity_decomposer_tEEEvPKT1_PSB_PKT2_PSF_T3_iiT4_,@"STO_CUDA_ENTRY STV_DEFAULT"
_ZN3cub18CUB_300001_SM_10006detail10radix_sort31DeviceRadixSortSingleTileKernelINS1_5radix10policy_hubIiNS0_8NullTypeEyE10Policy1000ELNS0_9SortOrderE0EiS6_yNS1_21identity_decomposer_tEEEvPKT1_PSB_PKT2_PSF_T3_iiT4_:
.text._ZN3cub18CUB_300001_SM_10006detail10radix_sort31DeviceRadixSortSingleTileKernelINS1_5radix10policy_hubIiNS0_8NullTypeEyE10Policy1000ELNS0_9SortOrderE0EiS6_yNS1_21identity_decomposer_tEEEvPKT1_PSB_PKT2_PSF_T3_iiT4_:
        /* <DEDUP_REMOVED lines=11> */
[----:B------:R-:W-:Y:S01]  /*00b0*/  IMAD.MOV.U32 R25, RZ, RZ, -0x1 ;  /* 0xffffffffff197424 */ /* 0x000fe200078e00ff */
[----:B------:R-:W1:Y:S01]  /*00c0*/  LDCU UR10, c[0x0][0x3ac] ;  /* 0x00007580ff0a77ac */ /* 0x000e620008000800 */
        /* <DEDUP_REMOVED lines=72> */
[----:B------:R-:W-:Y:S01]  /*0550*/  ISETP.GE.AND P5, PT, R7, UR4, PT ;  /* 0x0000000407007c0c */ /* 0x000fe2000bfa6270 */
[----:B------:R-:W0:Y:S02]  /*0560*/  LDCU.64 UR4, c[0x0][0x3a8] ;  /* 0x00007500ff0477ac */ /* 0x000e240008000a00 */
[----:B------:R-:W3:Y:S04]  /*0570*/  @!P0 LDG.E R6, desc[UR8][R4.64+0x34] ;  /* 0x0000340804068981 */ /* 0x000ee8000c1e1900 */
[----:B------:R-:W4:Y:S04]  /*0580*/  @!P1 LDG.E R7, desc[UR8][R4.64+0x38] ;  /* 0x0000380804079981 */ /* 0x000f28000c1e1900 */
[----:B------:R-:W5:Y:S04]  /*0590*/  @!P3 LDG.E R9, desc[UR8][R4.64+0x40] ;  /* 0x000040080409b981 */ /* 0x000f68000c1e1900 */
[----:B------:R-:W5:Y:S04]  /*05a0*/  @!P4 LDG.E R10, desc[UR8][R4.64+0x44] ;  /* 0x00004408040ac981 */ /* 0x000f68000c1e1900 */
[----:B------:R-:W5:Y:S01]  /*05b0*/  @!P5 LDG.E R11, desc[UR8][R4.64+0x48] ;  /* 0x00004808040bd981 */ /* 0x000f62000c1e1900 */
[----:B0-----:R-:W-:-:S02]  /*05c0*/  UIADD3 UR7, UPT, UPT, UR4, 0x6, URZ ;  /* 0x0000000604077890 */ /* 0x001fc4000fffe0ff */
[----:B------:R-:W-:-:S03]  /*05d0*/  UIADD3 UR5, UPT, UPT, -UR4, UR5, URZ ;  /* 0x0000000504057290 */ /* 0x000fc6000fffe1ff */
[----:B------:R-:W-:Y:S02]  /*05e0*/  UMOV UR4, 0x400 ;  /* 0x0000040000047882 */ /* 0x000fe40000000000 */
[----:B------:R-:W-:Y:S01]  /*05f0*/  ULEA UR4, UR6, UR4, 0x18 ;  /* 0x0000000406047291 */ /* 0x000fe2000f8ec0ff */
[----:B------:R-:W-:-:S05]  /*0600*/  SHF.R.U32.HI R105, RZ, 0x5, R0 ;  /* 0x00000005ff697819 */ /* 0x000fca0000011600 */
[----:B------:R-:W-:Y:S01]  /*0610*/  LEA R29, R0, UR4, 0x2 ;  /* 0x00000004001d7c11 */ /* 0x000fe2000f8e10ff */
[----:B------:R-:W-:Y:S01]  /*0620*/  IMAD.MOV.U32 R22, RZ, RZ, -0x1 ;  /* 0xffffffffff167424 */ /* 0x000fe200078e00ff */
[----:B------:R-:W-:-:S03]  /*0630*/  @!P6 LOP3.LUT R22, R24, 0x80000000, RZ, 0x3c, !PT ;  /* 0x800000001816e812 */ /* 0x000fc600078e3cff */
[----:B------:R-:W-:Y:S01]  /*0640*/  IMAD R31, R0, 0x80, R29 ;  /* 0x00000080001f7824 */ /* 0x000fe200078e021d */
[----:B------:R-:W-:Y:S01]  /*0650*/  LEA R32, R105, UR4, 0x2 ;  /* 0x0000000469207c11 */ /* 0x000fe2000f8e10ff */
[----:B------:R-:W-:Y:S02]  /*0660*/  IMAD.MOV.U32 R24, RZ, RZ, -0x1 ;  /* 0xffffffffff187424 */ /* 0x000fe400078e00ff */
[----:B------:R-:W-:Y:S02]  /*0670*/  IMAD.MOV.U32 R26, RZ, RZ, -0x1 ;  /* 0xffffffffff1a7424 */ /* 0x000fe400078e00ff */
[----:B------:R-:W-:Y:S02]  /*0680*/  IMAD.MOV.U32 R27, RZ, RZ, -0x1 ;  /* 0xffffffffff1b7424 */ /* 0x000fe400078e00ff */
[----:B------:R-:W-:Y:S02]  /*0690*/  IMAD.MOV.U32 R28, RZ, RZ, -0x1 ;  /* 0xffffffffff1c7424 */ /* 0x000fe400078e00ff */
[----:B------:R-:W-:-:S02]  /*06a0*/  IMAD.MOV.U32 R30, RZ, RZ, -0x1 ;  /* 0xffffffffff1e7424 */ /* 0x000fc400078e00ff */
[----:B------:R-:W-:Y:S01]  /*06b0*/  IMAD R33, R0, -0x38, R31 ;  /* 0xffffffc800217824 */ /* 0x000fe200078e021f */
[----:B------:R-:W-:Y:S01]  /*06c0*/  BAR.SYNC.DEFER_BLOCKING 0x0 ;  /* 0x0000000000007b1d */ /* 0x000fe20000010000 */
[----:B--2---:R-:W-:Y:S02]  /*06d0*/  @!P2 LOP3.LUT R26, R8, 0x80000000, RZ, 0x3c, !PT ;  /* 0x80000000081aa812 */ /* 0x004fe400078e3cff */
[----:B---3--:R-:W-:Y:S02]  /*06e0*/  @!P0 LOP3.LUT R24, R6, 0x80000000, RZ, 0x3c, !PT ;  /* 0x8000000006188812 */ /* 0x008fe400078e3cff */
[----:B----4-:R-:W-:Y:S02]  /*06f0*/  @!P1 LOP3.LUT R25, R7, 0x80000000, RZ, 0x3c, !PT ;  /* 0x8000000007199812 */ /* 0x010fe400078e3cff */
[----:B-----5:R-:W-:Y:S02]  /*0700*/  @!P3 LOP3.LUT R27, R9, 0x80000000, RZ, 0x3c, !PT ;  /* 0x80000000091bb812 */ /* 0x020fe400078e3cff */
[----:B------:R-:W-:-:S02]  /*0710*/  @!P4 LOP3.LUT R28, R10, 0x80000000, RZ, 0x3c, !PT ;  /* 0x800000000a1cc812 */ /* 0x000fc400078e3cff */
[----:B------:R-:W-:-:S07]  /*0720*/  @!P5 LOP3.LUT R30, R11, 0x80000000, RZ, 0x3c, !PT ;  /* 0x800000000b1ed812 */ /* 0x000fce00078e3cff */
.L_x_439:
        /* <DEDUP_REMOVED lines=514> */
.L_x_438:
[----:B------:R-:W-:Y:S01]  /*2750*/  LEA R5, R5, UR4, 0x2 ;  /* 0x0000000405057c11 */ /* 0x000fe2000f8e10ff */
[C---:B------:R-:W-:Y:S01]  /*2760*/  IMAD R33, R0.reuse, -0x48, R33 ;  /* 0xffffffb800217824 */ /* 0x040fe200078e0221 */
[----:B------:R-:W-:Y:S01]  /*2770*/  LEA R4, R37, UR4, 0x2 ;  /* 0x0000000425047c11 */ /* 0x000fe2000f8e10ff */
[C---:B------:R-:W-:Y:S01]  /*2780*/  VIADD R7, R0.reuse, 0x100 ;  /* 0x0000010000077836 */ /* 0x040fe20000000000 */
[----:B------:R-:W-:Y:S01]  /*2790*/  LEA R39, R39, UR4, 0x2 ;  /* 0x0000000427277c11 */ /* 0x000fe2000f8e10ff */
[----:B------:R0:W-:Y:S01]  /*27a0*/  STS [R5], R2 ;  /* 0x0000000205007388 */ /* 0x0001e20000000800 */
[----:B------:R-:W-:Y:S01]  /*27b0*/  LEA R6, R41, UR4, 0x2 ;  /* 0x0000000429067c11 */ /* 0x000fe2000f8e10ff */
[----:B------:R-:W-:Y:S01]  /*27c0*/  VIADD R9, R0, 0x200 ;  /* 0x0000020000097836 */ /* 0x000fe20000000000 */
        /* <DEDUP_REMOVED lines=17> */
[----:B------:R2:W-:Y:S01]  /*28e0*/  STS [R47], R16 ;  /* 0x000000102f007388 */ /* 0x0005e20000000800 */
[----:B------:R-:W-:Y:S01]  /*28f0*/  LEA R65, R65, UR4, 0x2 ;  /* 0x0000000441417c11 */ /* 0x000fe2000f8e10ff */
[C---:B0-----:R-:W-:Y:S01]  /*2900*/  VIADD R14, R0.reuse, 0x600 ;  /* 0x00000600000e7836 */ /* 0x041fe20000000000 */
[----:B------:R-:W-:Y:S01]  /*2910*/  LEA R69, R69, UR4, 0x2 ;  /* 0x0000000445457c11 */ /* 0x000fe2000f8e10ff */
[----:B------:R0:W-:Y:S01]  /*2920*/  STS [R10], R17 ;  /* 0x000000110a007388 */ /* 0x0001e20000000800 */
[----:B------:R-:W-:Y:S01]  /*2930*/  LEA R71, R71, UR4, 0x2 ;  /* 0x0000000447477c11 */ /* 0x000fe2000f8e10ff */
[C---:B-1----:R-:W-:Y:S01]  /*2940*/  VIADD R15, R0.reuse, 0x700 ;  /* 0x00000700000f7836 */ /* 0x042fe20000000000 */
[----:B------:R-:W-:Y:S01]  /*2950*/  LEA R8, R67, UR4, 0x2 ;  /* 0x0000000443087c11 */ /* 0x000fe2000f8e10ff */
[----:B------:R-:W-:Y:S01]  /*2960*/  STS [R51], R18 ;  /* 0x0000001233007388 */ /* 0x000fe20000000800 */
[----:B------:R-:W1:Y:S01]  /*2970*/  LDCU.64 UR4, c[0x0][0x3a0] ;  /* 0x00007400ff0477ac */ /* 0x000e620008000a00 */
[C---:B------:R-:W-:Y:S01]  /*2980*/  LOP3.LUT R12, R0.reuse, 0x400, RZ, 0xfc, !PT ;  /* 0x00000400000c7812 */ /* 0x040fe200078efcff */
[C---:B--2---:R-:W-:Y:S01]  /*2990*/  VIADD R16, R0.reuse, 0xd00 ;  /* 0x00000d0000107836 */ /* 0x044fe20000000000 */
[----:B------:R2:W-:Y:S01]  /*29a0*/  STS [R2], R19 ;  /* 0x0000001302007388 */ /* 0x0005e20000000800 */
[----:B0-----:R-:W-:-:S03]  /*29b0*/  VIADD R10, R0, 0x300 ;  /* 0x00000300000a7836 */ /* 0x001fc60000000000 */
[----:B------:R-:W-:Y:S04]  /*29c0*/  STS [R55], R20 ;  /* 0x0000001437007388 */ /* 0x000fe80000000800 */
[----:B------:R-:W-:Y:S01]  /*29d0*/  STS [R4], R21 ;  /* 0x0000001504007388 */ /* 0x000fe20000000800 */
[----:B--2---:R-:W0:Y:S03]  /*29e0*/  LDC.64 R2, c[0x0][0x388] ;  /* 0x0000e200ff027b82 */ /* 0x004e260000000a00 */
[----:B------:R-:W-:Y:S01]  /*29f0*/  STS [R59], R22 ;  /* 0x000000163b007388 */ /* 0x000fe20000000800 */
[----:B-1----:R-:W-:-:S03]  /*2a00*/  ISETP.GE.U32.AND P2, PT, R7, UR4, PT ;  /* 0x0000000407007c0c */ /* 0x002fc6000bf46070 */
[----:B------:R-:W-:Y:S01]  /*2a10*/  STS [R61], R24 ;  /* 0x000000183d007388 */ /* 0x000fe20000000800 */
[----:B------:R-:W-:Y:S02]  /*2a20*/  ISETP.GE.U32.AND P3, PT, R9, UR4, PT ;  /* 0x0000000409007c0c */ /* 0x000fe4000bf66070 */
[----:B------:R-:W-:Y:S01]  /*2a30*/  ISETP.GE.U32.AND P6, PT, R10, UR4, PT ;  /* 0x000000040a007c0c */ /* 0x000fe2000bfc6070 */
[----:B------:R-:W-:Y:S01]  /*2a40*/  STS [R6], R25 ;  /* 0x0000001906007388 */ /* 0x000fe20000000800 */
[----:B------:R-:W-:Y:S02]  /*2a50*/  ISETP.GE.U32.AND.EX P3, PT, RZ, UR5, PT, P3 ;  /* 0x00000005ff007c0c */ /* 0x000fe4000bf66130 */
[----:B------:R-:W-:Y:S01]  /*2a60*/  ISETP.GE.U32.AND.EX P2, PT, RZ, UR5, PT, P2 ;  /* 0x00000005ff007c0c */ /* 0x000fe2000bf46120 */
[----:B------:R-:W-:Y:S01]  /*2a70*/  STS [R65], R26 ;  /* 0x0000001a41007388 */ /* 0x000fe20000000800 */
[----:B------:R-:W-:Y:S02]  /*2a80*/  ISETP.GE.U32.AND P1, PT, R13, UR4, PT ;  /* 0x000000040d007c0c */ /* 0x000fe4000bf26070 */
[----:B------:R-:W-:Y:S01]  /*2a90*/  ISETP.GE.U32.AND.EX P6, PT, RZ, UR5, PT, P6 ;  /* 0x00000005ff007c0c */ /* 0x000fe2000bfc6160 */
[----:B------:R-:W-:Y:S01]  /*2aa0*/  STS [R8], R27 ;  /* 0x0000001b08007388 */ /* 0x000fe20000000800 */
[----:B------:R-:W-:-:S02]  /*2ab0*/  ISETP.GE.U32.AND.EX P1, PT, RZ, UR5, PT, P1 ;  /* 0x00000005ff007c0c */ /* 0x000fc4000bf26110 */
[----:B------:R-:W-:Y:S01]  /*2ac0*/  ISETP.GE.U32.AND P5, PT, R12, UR4, PT ;  /* 0x000000040c007c0c */ /* 0x000fe2000bfa6070 */
[----:B------:R-:W-:Y:S01]  /*2ad0*/  STS [R69], R28 ;  /* 0x0000001c45007388 */ /* 0x000fe20000000800 */
[----:B------:R-:W-:Y:S01]  /*2ae0*/  ISETP.GE.U32.AND P4, PT, R15, UR4, PT ;  /* 0x000000040f007c0c */ /* 0x000fe2000bf86070 */
[----:B0-----:R-:W-:Y:S01]  /*2af0*/  IMAD.WIDE.U32 R2, R0, 0x4, R2 ;  /* 0x0000000400027825 */ /* 0x001fe200078e0002 */
[----:B------:R-:W-:Y:S01]  /*2b00*/  ISETP.GE.U32.AND.EX P5, PT, RZ, UR5, PT, P5 ;  /* 0x00000005ff007c0c */ /* 0x000fe2000bfa6150 */
[----:B------:R-:W-:Y:S01]  /*2b10*/  STS [R71], R30 ;  /* 0x0000001e47007388 */ /* 0x000fe20000000800 */
[----:B------:R-:W-:Y:S01]  /*2b20*/  BAR.SYNC.DEFER_BLOCKING 0x0 ;  /* 0x0000000000007b1d */ /* 0x000fe20000010000 */
[----:B------:R-:W-:Y:S01]  /*2b30*/  ISETP.GE.U32.AND P0, PT, R14, UR4, PT ;  /* 0x000000040e007c0c */ /* 0x000fe2000bf06070 */
[C---:B------:R-:W-:Y:S01]  /*2b40*/  VIADD R14, R0.reuse, 0x900 ;  /* 0x00000900000e7836 */ /* 0x040fe20000000000 */
[----:B------:R-:W-:Y:S02]  /*2b50*/  LOP3.LUT R12, R0, 0x800, RZ, 0xfc, !PT ;  /* 0x00000800000c7812 */ /* 0x000fe400078efcff */
[----:B------:R-:W-:-:S02]  /*2b60*/  ISETP.GE.U32.AND.EX P0, PT, RZ, UR5, PT, P0 ;  /* 0x00000005ff007c0c */ /* 0x000fc4000bf06100 */
[----:B------:R-:W-:Y:S01]  /*2b70*/  ISETP.GE.U32.AND.EX P4, PT, RZ, UR5, PT, P4 ;  /* 0x00000005ff007c0c */ /* 0x000fe2000bf86140 */
[----:B------:R-:W0:Y:S04]  /*2b80*/  LDS R5, [R33+0x800] ;  /* 0x0008000021057984 */ /* 0x000e280000000800 */
[----:B------:R-:W1:Y:S04]  /*2b90*/  LDS R4, [R33+0x400] ;  /* 0x0004000021047984 */ /* 0x000e680000000800 */
[----:B------:R-:W2:Y:S04]  /*2ba0*/  LDS R6, [R33+0xc00] ;  /* 0x000c000021067984 */ /* 0x000ea80000000800 */
[----:B------:R-:W3:Y:S04]  /*2bb0*/  LDS R8, [R33+0x1400] ;  /* 0x0014000021087984 */ /* 0x000ee80000000800 */
[----:B------:R-:W4:Y:S04]  /*2bc0*/  LDS R7, [R33+0x1000] ;  /* 0x0010000021077984 */ /* 0x000f280000000800 */
[----:B------:R-:W5:Y:S04]  /*2bd0*/  LDS R9, [R33+0x1800] ;  /* 0x0018000021097984 */ /* 0x000f680000000800 */
[----:B------:R-:W5:Y:S01]  /*2be0*/  LDS R10, [R33+0x1c00] ;  /* 0x001c0000210a7984 */ /* 0x000f620000000800 */
[----:B0-----:R-:W-:-:S03]  /*2bf0*/  @!P3 LOP3.LUT R13, R5, 0x80000000, RZ, 0x3c, !PT ;  /* 0x80000000050db812 */ /* 0x001fc600078e3cff */
[----:B------:R-:W-:Y:S01]  /*2c00*/  LDS R5, [R33+0x2400] ;  /* 0x0024000021057984 */ /* 0x000fe20000000800 */
[----:B-1----:R-:W-:-:S03]  /*2c10*/  @!P2 LOP3.LUT R11, R4, 0x80000000, RZ, 0x3c, !PT ;  /* 0x80000000040ba812 */ /* 0x002fc600078e3cff */
[----:B------:R-:W0:Y:S01]  /*2c20*/  LDS R4, [R33+0x2000] ;  /* 0x0020000021047984 */ /* 0x000e220000000800 */
[----:B--2---:R-:W-:-:S03]  /*2c30*/  @!P6 LOP3.LUT R15, R6, 0x80000000, RZ, 0x3c, !PT ;  /* 0x80000000060fe812 */ /* 0x004fc600078e3cff */
[----:B------:R-:W-:Y:S01]  /*2c40*/  @!P2 STG.E desc[UR8][R2.64+0x400], R11 ;  /* 0x0004000b0200a986 */ /* 0x000fe2000c101908 */
[----:B------:R-:W-:Y:S01]  /*2c50*/  ISETP.GE.U32.AND P2, PT, R12, UR4, PT ;  /* 0x000000040c007c0c */ /* 0x000fe2000bf46070 */
[----:B------:R-:W-:Y:S01]  /*2c60*/  VIADD R12, R0, 0xa00 ;  /* 0x00000a00000c7836 */ /* 0x000fe20000000000 */
[----:B---3--:R-:W-:Y:S01]  /*2c70*/  @!P1 LOP3.LUT R19, R8, 0x80000000, RZ, 0x3c, !PT ;  /* 0x8000000008139812 */ /* 0x008fe200078e3cff */
[----:B------:R-:W-:Y:S01]  /*2c80*/  LDS R11, [R33+0x2800] ;  /* 0x00280000210b7984 */ /* 0x000fe20000000800 */
[----:B------:R-:W-:Y:S02]  /*2c90*/  ISETP.GE.U32.AND.EX P2, PT, RZ, UR5, PT, P2 ;  /* 0x00000005ff007c0c */ /* 0x000fe4000bf46120 */
[----:B----4-:R-:W-:Y:S01]  /*2ca0*/  @!P5 LOP3.LUT R17, R7, 0x80000000, RZ, 0x3c, !PT ;  /* 0x800000000711d812 */ /* 0x010fe200078e3cff */
[----:B------:R-:W-:Y:S01]  /*2cb0*/  LDS R6, [R33+0x2c00] ;  /* 0x002c000021067984 */ /* 0x000fe20000000800 */
[----:B-----5:R-:W-:-:S03]  /*2cc0*/  @!P0 LOP3.LUT R21, R9, 0x80000000, RZ, 0x3c, !PT ;  /* 0x8000000009158812 */ /* 0x020fc600078e3cff */
[----:B------:R-:W-:Y:S01]  /*2cd0*/  @!P1 STG.E desc[UR8][R2.64+0x1400], R19 ;  /* 0x0014001302009986 */ /* 0x000fe2000c101908 */
[----:B------:R-:W-:-:S03]  /*2ce0*/  ISETP.GE.U32.AND P1, PT, R0, UR4, PT ;  /* 0x0000000400007c0c */ /* 0x000fc6000bf26070 */
[----:B------:R-:W1:Y:S01]  /*2cf0*/  LDS R7, [R33+0x3000] ;  /* 0x0030000021077984 */ /* 0x000e620000000800 */
[----:B------:R-:W-:-:S03]  /*2d00*/  ISETP.GE.U32.AND.EX P1, PT, RZ, UR5, PT, P1 ;  /* 0x00000005ff007c0c */ /* 0x000fc6000bf26110 */
[----:B------:R-:W-:Y:S01]  /*2d10*/  @!P3 STG.E desc[UR8][R2.64+0x800], R13 ;  /* 0x0008000d0200b986 */ /* 0x000fe2000c101908 */
[----:B------:R-:W-:Y:S01]  /*2d20*/  ISETP.GE.U32.AND P3, PT, R14, UR4, PT ;  /* 0x000000040e007c0c */ /* 0x000fe2000bf66070 */
[----:B------:R-:W-:Y:S02]  /*2d30*/  VIADD R14, R0, 0xb00 ;  /* 0x00000b00000e7836 */ /* 0x000fe40000000000 */
[----:B------:R2:W-:Y:S01]  /*2d40*/  @!P6 STG.E desc[UR8][R2.64+0xc00], R15 ;  /* 0x000c000f0200e986 */ /* 0x0005e2000c101908 */
[----:B------:R-:W-:Y:S02]  /*2d50*/  ISETP.GE.U32.AND P6, PT, R12, UR4, PT ;  /* 0x000000040c007c0c */ /* 0x000fe4000bfc6070 */
[----:B------:R-:W-:Y:S01]  /*2d60*/  LOP3.LUT R12, R0, 0xc00, RZ, 0xfc, !PT ;  /* 0x00000c00000c7812 */ /* 0x000fe200078efcff */
[----:B------:R0:W-:Y:S01]  /*2d70*/  @!P5 STG.E desc[UR8][R2.64+0x1000], R17 ;  /* 0x001000110200d986 */ /* 0x0001e2000c101908 */
[----:B------:R-:W-:Y:S02]  /*2d80*/  ISETP.GE.U32.AND.EX P3, PT, RZ, UR5, PT, P3 ;  /* 0x00000005ff007c0c */ /* 0x000fe4000bf66130 */
[----:B------:R-:W-:Y:S01]  /*2d90*/  ISETP.GE.U32.AND P5, PT, R14, UR4, PT ;  /* 0x000000040e007c0c */ /* 0x000fe2000bfa6070 */
[----:B------:R-:W-:Y:S01]  /*2da0*/  @!P0 STG.E desc[UR8][R2.64+0x1800], R21 ;  /* 0x0018001502008986 */ /* 0x000fe2000c101908 */
[----:B------:R-:W-:-:S02]  /*2db0*/  ISETP.GE.U32.AND P0, PT, R12, UR4, PT ;  /* 0x000000040c007c0c */ /* 0x000fc4000bf06070 */
[----:B--2---:R-:W-:Y:S01]  /*2dc0*/  @!P4 LOP3.LUT R15, R10, 0x80000000, RZ, 0x3c, !PT ;  /* 0x800000000a0fc812 */ /* 0x004fe200078e3cff */
[----:B------:R-:W2:Y:S01]  /*2dd0*/  LDS R8, [R33+0x3400] ;  /* 0x0034000021087984 */ /* 0x000ea20000000800 */
[----:B------:R-:W-:Y:S02]  /*2de0*/  ISETP.GE.U32.AND.EX P0, PT, RZ, UR5, PT, P0 ;  /* 0x00000005ff007c0c */ /* 0x000fe4000bf06100 */
[----:B0-----:R-:W-:Y:S01]  /*2df0*/  @!P2 LOP3.LUT R17, R4, 0x80000000, RZ, 0x3c, !PT ;  /* 0x800000000411a812 */ /* 0x001fe200078e3cff */
[----:B------:R-:W0:Y:S02]  /*2e00*/  LDS R9, [R33+0x3800] ;  /* 0x0038000021097984 */ /* 0x000e240000000800 */
[----:B------:R-:W-:Y:S01]  /*2e10*/  @!P3 LOP3.LUT R5, R5, 0x80000000, RZ, 0x3c, !PT ;  /* 0x800000000505b812 */ /* 0x000fe200078e3cff */
[----:B------:R-:W-:Y:S01]  /*2e20*/  VIADD R4, R0, 0xe00 ;  /* 0x00000e0000047836 */ /* 0x000fe20000000000 */
[----:B------:R-:W3:Y:S04]  /*2e30*/  LDS R10, [R33+0x3c00] ;  /* 0x003c0000210a7984 */ /* 0x000ee80000000800 */
[----:B------:R-:W4:Y:S04]  /*2e40*/  LDS R12, [R33+0x4000] ;  /* 0x00400000210c7984 */ /* 0x000f280000000800 */
[----:B------:R-:W5:Y:S01]  /*2e50*/  LDS R13, [R33+0x4400] ;  /* 0x00440000210d7984 */ /* 0x000f620000000800 */
[----:B-1----:R-:W-:-:S03]  /*2e60*/  @!P0 LOP3.LUT R7, R7, 0x80000000, RZ, 0x3c, !PT ;  /* 0x8000000007078812 */ /* 0x002fc600078e3cff */
[----:B------:R-:W1:Y:S04]  /*2e70*/  @!P1 LDS R14, [R33] ;  /* 0x00000000210e9984 */ /* 0x000e680000000800 */
[----:B------:R2:W-:Y:S01]  /*2e80*/  @!P4 STG.E desc[UR8][R2.64+0x1c00], R15 ;  /* 0x001c000f0200c986 */ /* 0x0005e2000c101908 */
[----:B------:R-:W-:Y:S02]  /*2e90*/  ISETP.GE.U32.AND.EX P4, PT, RZ, UR5, PT, P6 ;  /* 0x00000005ff007c0c */ /* 0x000fe4000bf86160 */
[----:B------:R-:W-:Y:S01]  /*2ea0*/  ISETP.GE.U32.AND.EX P6, PT, RZ, UR5, PT, P5 ;  /* 0x00000005ff007c0c */ /* 0x000fe2000bfc6150 */
[----:B------:R-:W-:Y:S01]  /*2eb0*/  @!P3 STG.E desc[UR8][R2.64+0x2400], R5 ;  /* 0x002400050200b986 */ /* 0x000fe2000c101908 */
[----:B------:R-:W-:-:S03]  /*2ec0*/  ISETP.GE.U32.AND P5, PT, R16, UR4, PT ;  /* 0x0000000410007c0c */ /* 0x000fc6000bfa6070 */
[----:B------:R0:W-:Y:S01]  /*2ed0*/  @!P2 STG.E desc[UR8][R2.64+0x2000], R17 ;  /* 0x002000110200a986 */ /* 0x0001e2000c101908 */
[----:B------:R-:W-:Y:S02]  /*2ee0*/  ISETP.GE.U32.AND P2, PT, R4, UR4, PT ;  /* 0x0000000404007c0c */ /* 0x000fe4000bf46070 */
[C---:B------:R-:W-:Y:S01]  /*2ef0*/  LOP3.LUT R4, R0.reuse, 0x1000, RZ, 0xfc, !PT ;  /* 0x0000100000047812 */ /* 0x040fe200078efcff */
[----:B--2---:R-:W-:Y:S01]  /*2f00*/  VIADD R15, R0, 0xf00 ;  /* 0x00000f00000f7836 */ /* 0x004fe20000000000 */
[----:B------:R-:W-:Y:S01]  /*2f10*/  ISETP.GE.U32.AND.EX P5, PT, RZ, UR5, PT, P5 ;  /* 0x00000005ff007c0c */ /* 0x000fe2000bfa6150 */
[----:B------:R-:W-:Y:S01]  /*2f20*/  @!P0 STG.E desc[UR8][R2.64+0x3000], R7 ;  /* 0x0030000702008986 */ /* 0x000fe2000c101908 */
[----:B------:R-:W-:Y:S02]  /*2f30*/  @!P4 LOP3.LUT R11, R11, 0x80000000, RZ, 0x3c, !PT ;  /* 0x800000000b0bc812 */ /* 0x000fe400078e3cff */
[----:B------:R-:W-:Y:S02]  /*2f40*/  ISETP.GE.U32.AND P3, PT, R15, UR4, PT ;  /* 0x000000040f007c0c */ /* 0x000fe4000bf66070 */
[----:B------:R-:W-:Y:S01]  /*2f50*/  @!P6 LOP3.LUT R15, R6, 0x80000000, RZ, 0x3c, !PT ;  /* 0x80000000060fe812 */ /* 0x000fe200078e3cff */
[----:B------:R-:W-:Y:S01]  /*2f60*/  VIADD R6, R0, 0x1100 ;  /* 0x0000110000067836 */ /* 0x000fe20000000000 */
[----:B------:R3:W-:Y:S01]  /*2f70*/  @!P4 STG.E desc[UR8][R2.64+0x2800], R11 ;  /* 0x0028000b0200c986 */ /* 0x0007e2000c101908 */
[----:B------:R-:W-:Y:S01]  /*2f80*/  ISETP.GE.U32.AND P4, PT, R4, UR4, PT ;  /* 0x0000000404007c0c */ /* 0x000fe2000bf86070 */
[----:B------:R-:W-:Y:S01]  /*2f90*/  VIADD R0, R0, 0x1200 ;  /* 0x0000120000007836 */ /* 0x000fe20000000000 */
[----:B------:R-:W-:Y:S01]  /*2fa0*/  ISETP.GE.U32.AND.EX P2, PT, RZ, UR5, PT, P2 ;  /* 0x00000005ff007c0c */ /* 0x000fe2000bf46120 */
[----:B------:R4:W-:Y:S01]  /*2fb0*/  @!P6 STG.E desc[UR8][R2.64+0x2c00], R15 ;  /* 0x002c000f0200e986 */ /* 0x0009e2000c101908 */
[----:B------:R-:W-:-:S02]  /*2fc0*/  ISETP.GE.U32.AND P6, PT, R6, UR4, PT ;  /* 0x0000000406007c0c */ /* 0x000fc4000bfc6070 */
[----:B------:R-:W-:Y:S02]  /*2fd0*/  ISETP.GE.U32.AND.EX P3, PT, RZ, UR5, PT, P3 ;  /* 0x00000005ff007c0c */ /* 0x000fe4000bf66130 */
[----:B------:R-:W-:Y:S02]  /*2fe0*/  ISETP.GE.U32.AND.EX P4, PT, RZ, UR5, PT, P4 ;  /* 0x00000005ff007c0c */ /* 0x000fe4000bf86140 */
[----:B------:R-:W-:Y:S02]  /*2ff0*/  ISETP.GE.U32.AND.EX P6, PT, RZ, UR5, PT, P6 ;  /* 0x00000005ff007c0c */ /* 0x000fe4000bfc6160 */
[----:B------:R-:W-:Y:S02]  /*3000*/  ISETP.GE.U32.AND P0, PT, R0, UR4, PT ;  /* 0x0000000400007c0c */ /* 0x000fe4000bf06070 */
[----:B0-----:R-:W-:Y:S02]  /*3010*/  @!P5 LOP3.LUT R17, R8, 0x80000000, RZ, 0x3c, !PT ;  /* 0x800000000811d812 */ /* 0x001fe400078e3cff */
[----:B------:R-:W-:-:S02]  /*3020*/  ISETP.GE.U32.AND.EX P0, PT, RZ, UR5, PT, P0 ;  /* 0x00000005ff007c0c */ /* 0x000fc4000bf06100 */
[----:B------:R-:W-:Y:S01]  /*3030*/  @!P2 LOP3.LUT R9, R9, 0x80000000, RZ, 0x3c, !PT ;  /* 0x800000000909a812 */ /* 0x000fe200078e3cff */
[----:B------:R0:W-:Y:S01]  /*3040*/  @!P5 STG.E desc[UR8][R2.64+0x3400], R17 ;  /* 0x003400110200d986 */ /* 0x0001e2000c101908 */
[----:B---3--:R-:W-:Y:S02]  /*3050*/  @!P3 LOP3.LUT R11, R10, 0x80000000, RZ, 0x3c, !PT ;  /* 0x800000000a0bb812 */ /* 0x008fe400078e3cff */
[----:B----4-:R-:W-:Y:S01]  /*3060*/  @!P4 LOP3.LUT R15, R12, 0x80000000, RZ, 0x3c, !PT ;  /* 0x800000000c0fc812 */ /* 0x010fe200078e3cff */
[----:B------:R0:W-:Y:S01]  /*3070*/  @!P2 STG.E desc[UR8][R2.64+0x3800], R9 ;  /* 0x003800090200a986 */ /* 0x0001e2000c101908 */
[----:B-----5:R-:W-:Y:S02]  /*3080*/  @!P6 LOP3.LUT R13, R13, 0x80000000, RZ, 0x3c, !PT ;  /* 0x800000000d0de812 */ /* 0x020fe400078e3cff */
[----:B-1----:R-:W-:Y:S01]  /*3090*/  @!P1 LOP3.LUT R5, R14, 0x80000000, RZ, 0x3c, !PT ;  /* 0x800000000e059812 */ /* 0x002fe200078e3cff */
[----:B------:R0:W-:Y:S04]  /*30a0*/  @!P3 STG.E desc[UR8][R2.64+0x3c00], R11 ;  /* 0x003c000b0200b986 */ /* 0x0001e8000c101908 */
[----:B------:R0:W-:Y:S04]  /*30b0*/  @!P4 STG.E desc[UR8][R2.64+0x4000], R15 ;  /* 0x0040000f0200c986 */ /* 0x0001e8000c101908 */
[----:B------:R0:W-:Y:S04]  /*30c0*/  @!P6 STG.E desc[UR8][R2.64+0x4400], R13 ;  /* 0x0044000d0200e986 */ /* 0x0001e8000c101908 */
[----:B------:R0:W-:Y:S01]  /*30d0*/  @!P1 STG.E desc[UR8][R2.64], R5 ;  /* 0x0000000502009986 */ /* 0x0001e2000c101908 */
[----:B------:R-:W-:Y:S05]  /*30e0*/  @P0 EXIT ;  /* 0x000000000000094d */ /* 0x000fea0003800000 */
[----:B------:R-:W0:Y:S02]  /*30f0*/  LDS R33, [R33+0x4800] ;  /* 0x0048000021217984 */ /* 0x000e240000000800 */
[----:B0-----:R-:W-:-:S05]  /*3100*/  LOP3.LUT R5, R33, 0x80000000, RZ, 0x3c, !PT ;  /* 0x8000000021057812 */ /* 0x001fca00078e3cff */
[----:B------:R-:W-:Y:S01]  /*3110*/  STG.E desc[UR8][R2.64+0x4800], R5 ;  /* 0x0048000502007986 */ /* 0x000fe2000c101908 */
[----:B------:R-:W-:Y:S05]  /*3120*/  EXIT ;  /* 0x000000000000794d */ /* 0x000fea0003800000 */
.L_x_440:
        /* <DEDUP_REMOVED lines=13> */
.L_x_472:


//--------------------- .text._ZN3cub18CUB_300001_SM_10006detail8for_each13static_kernelINS2_12policy_hub_t12policy_500_tEmN6thrust24THRUST_300001_SM_1000_NS8cuda_cub20__uninitialized_fill7functorINS7_10device_ptrIiEEiEEEEvT0_T1_ --------------------------
	.section	.text._ZN3cub18CUB_300001_SM_10006detail8for_each13static_kernelINS2_12policy_hub_t12policy_500_tEmN6thrust24THRUST_300001_SM_1000_NS8cuda_cub20__uninitialized_fill7functorINS7_10device_ptrIiEEiEEEEvT0_T1_,"ax",@progbits
	.align	128
        .global         _ZN3cub18CUB_300001_SM_10006detail8for_each13static_kernelINS2_12policy_hub_t12policy_500_tEmN6thrust24THRUST_300001_SM_1000_NS8cuda_cub20__uninitialized_fill7functorINS7_10device_ptrIiEEiEEEEvT0_T1_
        .type           _ZN3cub18CUB_300001_SM_10006detail8for_each13static_kernelINS2_12policy_hub_t12policy_500_tEmN6thrust24THRUST_300001_SM_1000_NS8cuda_cub20__uninitialized_fill7functorINS7_10device_ptrIiEEiEEEEvT0_T1_,@function
        .size           _ZN3cub18CUB_300001_SM_10006detail8for_each13static_kernelINS2_12policy_hub_t12policy_500_tEmN6thrust24THRUST_300001_SM_1000_NS8cuda_cub20__uninitialized_fill7functorINS7_10device_ptrIiEEiEEEEvT0_T1_,(.L_x_473 - _ZN3cub18CUB_300001_SM_10006detail8for_each13static_kernelINS2_12policy_hub_t12policy_500_tEmN6thrust24THRUST_300001_SM_1000_NS8cuda_cub20__uninitialized_fill7functorINS7_10device_ptrIiEEiEEEEvT0_T1_)
        .other          _ZN3cub18CUB_300001_SM_10006detail8for_each13static_kernelINS2_12policy_hub_t12policy_500_tEmN6thrust24THRUST_300001_SM_1000_NS8cuda_cub20__uninitialized_fill7functorINS7_10device_ptrIiEEiEEEEvT0_T1_,@"STO_CUDA_ENTRY STV_DEFAULT"
_ZN3cub18CUB_300001_SM_10006detail8for_each13static_kernelINS2_12policy_hub_t12policy_500_tEmN6thrust24THRUST_300001_SM_1000_NS8cuda_cub20__uninitialized_fill7functorINS7_10device_ptrIiEEiEEEEvT0_T1_:
.text._ZN3cub18CUB_300001_SM_10006detail8for_each13static_kernelINS2_12policy_hub_t12policy_500_tEmN6thrust24THRUST_300001_SM_1000_NS8cuda_cub20__uninitialized_fill7functorINS7_10device_ptrIiEEiEEEEvT0_T1_:
[----:B------:R-:W-:Y:S08]  /*0000*/  LDC R1, c[0x0][0x37c] ;  /* 0x0000df00ff017b82 */ /* 0x000ff00000000800 */
[----:B------:R-:W0:Y:S01]  /*0010*/  S2UR UR4, SR_CTAID.X ;  /* 0x00000000000479c3 */ /* 0x000e220000002500 */
[----:B------:R-:W1:Y:S01]  /*0020*/  LDCU.64 UR6, c[0x0][0x380] ;  /* 0x00007000ff0677ac */ /* 0x000e620008000a00 */
[----:B------:R-:W2:Y:S01]  /*0030*/  LDCU.64 UR8, c[0x0][0x358] ;  /* 0x00006b00ff0877ac */ /* 0x000ea20008000a00 */
[----:B0-----:R-:W-:-:S04]  /*0040*/  UIMAD.WIDE.U32 UR4, UR4, 0x200, URZ ;  /* 0x00000200040478a5 */ /* 0x001fc8000f8e00ff */
[----:B-1----:R-:W-:-:S04]  /*0050*/  UIADD3 UR6, UP0, UPT, -UR4, UR6, URZ ;  /* 0x0000000604067290 */ /* 0x002fc8000ff1e1ff */
[----:B------:R-:W-:Y:S02]  /*0060*/  UIADD3.X UR7, UPT, UPT, ~UR5, UR7, URZ, UP0, !UPT ;  /* 0x0000000705077290 */ /* 0x000fe400087fe5ff */
[----:B------:R-:W-:-:S04]  /*0070*/  UISETP.GE.U32.AND UP0, UPT, UR6, 0x200, UPT ;  /* 0x000002000600788c */ /* 0x000fc8000bf06070 */
[----:B------:R-:W-:-:S09]  /*0080*/  UISETP.GE.U32.AND.EX UP0, UPT, UR7, URZ, UPT, UP0 ;  /* 0x000000ff0700728c */ /* 0x000fd2000bf06100 */
[----:B--2---:R-:W-:Y:S05]  /*0090*/  BRA.U !UP0, `(.L_x_441) ;  /* 0x0000000108287547 */ /* 0x004fea000b800000 */
[----:B------:R-:W0:Y:S01]  /*00a0*/  S2R R0, SR_TID.X ;  /* 0x0000000000007919 */ /* 0x000e220000002100 */
[----:B------:R-:W1:Y:S01]  /*00b0*/  LDCU.64 UR6, c[0x0][0x388] ;  /* 0x00007100ff0677ac */ /* 0x000e620008000a00 */
[----:B------:R-:W2:Y:S01]  /*00c0*/  LDC R5, c[0x0][0x390] ;  /* 0x0000e400ff057b82 */ /* 0x000ea20000000800 */
[----:B0-----:R-:W-:-:S05]  /*00d0*/  IADD3 R0, P0, PT, R0, UR4, RZ ;  /* 0x0000000400007c10 */ /* 0x001fca000ff1e0ff */
[----:B------:R-:W-:Y:S01]  /*00e0*/  IMAD.X R3, RZ, RZ, UR5, P0 ;  /* 0x00000005ff037e24 */ /* 0x000fe200080e06ff */
[----:B-1----:R-:W-:-:S04]  /*00f0*/  LEA R2, P0, R0, UR6, 0x2 ;  /* 0x0000000600027c11 */ /* 0x002fc8000f8010ff */
[----:B------:R-:W-:-:S05]  /*0100*/  LEA.HI.X R3, R0, UR7, R3, 0x2, P0 ;  /* 0x0000000700037c11 */ /* 0x000fca00080f1403 */
[----:B--2---:R-:W-:Y:S04]  /*0110*/  STG.E desc[UR8][R2.64], R5 ;  /* 0x0000000502007986 */ /* 0x004fe8000c101908 */
[----:B------:R-:W-:Y:S01]  /*0120*/  STG.E desc[UR8][R2.64+0x400], R5 ;  /* 0x0004000502007986 */ /* 0x000fe2000c101908 */
[----:B------:R-:W-:Y:S05]  /*0130*/  EXIT ;  /* 0x000000000000794d */ /* 0x000fea0003800000 */
.L_x_441:
[----:B------:R-:W0:Y:S01]  /*0140*/  S2R R0, SR_TID.X ;  /* 0x0000000000007919 */ /* 0x000e220000002100 */
[----:B------:R-:W-:Y:S01]  /*0150*/  IMAD.U32 R2, RZ, RZ, UR7 ;  /* 0x00000007ff027e24 */ /* 0x000fe2000f8e00ff */
[----:B------:R-:W1:Y:S01]  /*0160*/  LDCU.64 UR10, c[0x0][0x388] ;  /* 0x00007100ff0a77ac */ /* 0x000e620008000a00 */
[----:B------:R-:W-:Y:S01]  /*0170*/  IMAD.U32 R4, RZ, RZ, UR7 ;  /* 0x00000007ff047e24 */ /* 0x000fe2000f8e00ff */
[----:B0-----:R-:W-:-:S04]  /*0180*/  ISETP.LT.U32.AND P0, PT, R0, UR6, PT ;  /* 0x0000000600007c0c */ /* 0x001fc8000bf01070 */
[----:B------:R-:W-:Y:S01]  /*0190*/  ISETP.GT.U32.AND.EX P0, PT, R2, RZ, PT, P0 ;  /* 0x000000ff0200720c */ /* 0x000fe20003f04100 */
[C---:B------:R-:W-:Y:S01]  /*01a0*/  VIADD R2, R0.reuse, 0x100 ;  /* 0x0000010000027836 */ /* 0x040fe20000000000 */
[----:B------:R-:W-:-:S04]  /*01b0*/  IADD3 R0, P2, PT, R0, UR4, RZ ;  /* 0x0000000400007c10 */ /* 0x000fc8000ff5e0ff */
[----:B------:R-:W-:Y:S01]  /*01c0*/  ISETP.LT.U32.AND P1, PT, R2, UR6, PT ;  /* 0x0000000602007c0c */ /* 0x000fe2000bf21070 */
[----:B------:R-:W-:Y:S01]  /*01d0*/  IMAD.X R3, RZ, RZ, UR5, P2 ;  /* 0x00000005ff037e24 */ /* 0x000fe200090e06ff */
[----:B-1----:R-:W-:Y:S02]  /*01e0*/  LEA R2, P2, R0, UR10, 0x2 ;  /* 0x0000000a00027c11 */ /* 0x002fe4000f8410ff */
[----:B------:R-:W-:Y:S02]  /*01f0*/  ISETP.GT.U32.AND.EX P1, PT, R4, RZ, PT, P1 ;  /* 0x000000ff0400720c */ /* 0x000fe40003f24110 */
[----:B------:R-:W-:Y:S01]  /*0200*/  LEA.HI.X R3, R0, UR11, R3, 0x2, P2 ;  /* 0x0000000b00037c11 */ /* 0x000fe200090f1403 */
[----:B------:R-:W0:Y:S04]  /*0210*/  @P0 LDC R5, c[0x0][0x390] ;  /* 0x0000e400ff050b82 */ /* 0x000e280000000800 */
[----:B0-----:R0:W-:Y:S06]  /*0220*/  @P0 STG.E desc[UR8][R2.64], R5 ;  /* 0x0000000502000986 */ /* 0x0011ec000c101908 */
[----:B------:R-:W-:Y:S05]  /*0230*/  @!P1 EXIT ;  /* 0x000000000000994d */ /* 0x000fea0003800000 */
[----:B0-----:R-:W0:Y:S02]  /*0240*/  LDC R5, c[0x0][0x390] ;  /* 0x0000e400ff057b82 */ /* 0x001e240000000800 */
[----:B0-----:R-:W-:Y:S01]  /*0250*/  STG.E desc[UR8][R2.64+0x400], R5 ;  /* 0x0004000502007986 */ /* 0x001fe2000c101908 */
[----:B------:R-:W-:Y:S05]  /*0260*/  EXIT ;  /* 0x000000000000794d */ /* 0x000fea0003800000 */
.L_x_442:
        /* <DEDUP_REMOVED lines=9> */
.L_x_473:


//--------------------- .text._ZN3cub18CUB_300001_SM_10006detail11EmptyKernelIvEEvv --------------------------
	.section	.text._ZN3cub18CUB_300001_SM_10006detail11EmptyKernelIvEEvv,"ax",@progbits
	.align	128
        .global         _ZN3cub18CUB_300001_SM_10006detail11EmptyKernelIvEEvv
        .type           _ZN3cub18CUB_300001_SM_10006detail11EmptyKernelIvEEvv,@function
        .size           _ZN3cub18CUB_300001_SM_10006detail11EmptyKernelIvEEvv,(.L_x_474 - _ZN3cub18CUB_300001_SM_10006detail11EmptyKernelIvEEvv)
        .other          _ZN3cub18CUB_300001_SM_10006detail11EmptyKernelIvEEvv,@"STO_CUDA_ENTRY STV_DEFAULT"
_ZN3cub18CUB_300001_SM_10006detail11EmptyKernelIvEEvv:
.text._ZN3cub18CUB_300001_SM_10006detail11EmptyKernelIvEEvv:
[----:B------:R-:W-:Y:S01]  /*0000*/  LDC R1, c[0x0][0x37c] ;  /* 0x0000df00ff017b82 */ /* 0x000fe20000000800 */
[----:B------:R-:W-:Y:S05]  /*0010*/  EXIT ;  /* 0x000000000000794d */ /* 0x000fea0003800000 */
.L_x_443:
        /* <DEDUP_REMOVED lines=14> */
.L_x_474:


//--------------------- .text._Z9radixSortPii     --------------------------
	.section	.text._Z9radixSortPii,"ax",@progbits
	.align	128
        .global         _Z9radixSortPii
        .type           _Z9radixSortPii,@function
        .size           _Z9radixSortPii,(.L_x_475 - _Z9radixSortPii)
        .other          _Z9radixSortPii,@"STO_CUDA_ENTRY STV_DEFAULT"
_Z9radixSortPii:
.text._Z9radixSortPii:
[----:B------:R-:W-:Y:S01]  /*0000*/  LDC R1, c[0x0][0x37c] ;  /* 0x0000df00ff017b82 */ /* 0x000fe20000000800 */
[----:B------:R-:W-:Y:S05]  /*0010*/  EXIT ;  /* 0x000000000000794d */ /* 0x000fea0003800000 */
.L_x_444:
        /* <DEDUP_REMOVED lines=14> */
.L_x_475:


//--------------------- .text._Z15quickSortKernelPiii --------------------------
	.section	.text._Z15quickSortKernelPiii,"ax",@progbits
	.align	128
        .global         _Z15quickSortKernelPiii
        .type           _Z15quickSortKernelPiii,@function
        .size           _Z15quickSortKernelPiii,(.L_x_464 - _Z15quickSortKernelPiii)
        .other          _Z15quickSortKernelPiii,@"STO_CUDA_ENTRY STV_DEFAULT"
_Z15quickSortKernelPiii:
.text._Z15quickSortKernelPiii:
[----:B------:R-:W0:Y:S01]  /*0000*/  LDC R1, c[0x0][0x37c] ;  /* 0x0000df00ff017b82 */ /* 0x000e220000000800 */
[----:B------:R-:W1:Y:S01]  /*0010*/  LDCU.64 UR4, c[0x0][0x380] ;  /* 0x00007000ff0477ac */ /* 0x000e620008000a00 */
[----:B------:R-:W-:Y:S01]  /*0020*/  HFMA2 R21, -RZ, RZ, 0, 0 ;  /* 0x00000000ff157431 */ /* 0x000fe200000001ff */
[----:B------:R-:W-:Y:S01]  /*0030*/  MOV R20, 0xa0 ;  /* 0x000000a000147802 */ /* 0x000fe20000000f00 */
[----:B------:R-:W2:Y:S01]  /*0040*/  LDCU.64 UR6, c[0x0][0x388] ;  /* 0x00007100ff0677ac */ /* 0x000ea20008000a00 */
[----:B-1----:R-:W-:Y:S02]  /*0050*/  IMAD.U32 R4, RZ, RZ, UR4 ;  /* 0x00000004ff047e24 */ /* 0x002fe4000f8e00ff */
[----:B------:R-:W-:Y:S02]  /*0060*/  IMAD.U32 R5, RZ, RZ, UR5 ;  /* 0x00000005ff057e24 */ /* 0x000fe4000f8e00ff */
[----:B--2---:R-:W-:Y:S02]  /*0070*/  IMAD.U32 R6, RZ, RZ, UR6 ;  /* 0x00000006ff067e24 */ /* 0x004fe4000f8e00ff */
[----:B------:R-:W-:-:S07]  /*0080*/  IMAD.U32 R7, RZ, RZ, UR7 ;  /* 0x00000007ff077e24 */ /* 0x000fce000f8e00ff */
[----:B0-----:R-:W-:Y:S05]  /*0090*/  CALL.REL.NOINC `($_Z15quickSortKernelPiii$_Z9quickSortPiii) ;  /* 0x0000000000047944 */ /* 0x001fea0003c00000 */
[----:B------:R-:W-:Y:S05]  /*00a0*/  EXIT ;  /* 0x000000000000794d */ /* 0x000fea0003800000 */
        .type           $_Z15quickSortKernelPiii$_Z9quickSortPiii,@function
        .size           $_Z15quickSortKernelPiii$_Z9quickSortPiii,(.L_x_464 - $_Z15quickSortKernelPiii$_Z9quickSortPiii)
$_Z15quickSortKernelPiii$_Z9quickSortPiii:
[----:B------:R-:W-:-:S05]  /*00b0*/  VIADD R1, R1, 0xffffffd8 ;  /* 0xffffffd801017836 */ /* 0x000fca0000000000 */
[----:B------:R-:W-:Y:S04]  /*00c0*/  STL [R1+0x24], R25 ;  /* 0x0000241901007387 */ /* 0x000fe80000100800 */
[----:B------:R-:W-:Y:S04]  /*00d0*/  STL [R1+0x20], R24 ;  /* 0x0000201801007387 */ /* 0x000fe80000100800 */
[----:B------:R0:W-:Y:S04]  /*00e0*/  STL [R1+0x1c], R23 ;  /* 0x00001c1701007387 */ /* 0x0001e80000100800 */
[----:B------:R1:W-:Y:S04]  /*00f0*/  STL [R1+0x18], R22 ;  /* 0x0000181601007387 */ /* 0x0003e80000100800 */
[----:B------:R-:W-:Y:S01]  /*0100*/  STL [R1+0x14], R21 ;  /* 0x0000141501007387 */ /* 0x000fe20000100800 */
[----:B0-----:R-:W-:-:S03]  /*0110*/  IMAD.MOV.U32 R23, RZ, RZ, R5 ;  /* 0x000000ffff177224 */ /* 0x001fc600078e0005 */
[----:B------:R-:W-:Y:S01]  /*0120*/  STL [R1+0x10], R20 ;  /* 0x0000101401007387 */ /* 0x000fe20000100800 */
[----:B-1----:R-:W-:-:S03]  /*0130*/  MOV R22, R4 ;  /* 0x0000000400167202 */ /* 0x002fc60000000f00 */
[----:B------:R0:W-:Y:S04]  /*0140*/  STL [R1+0xc], R18 ;  /* 0x00000c1201007387 */ /* 0x0001e80000100800 */
[----:B------:R-:W-:Y:S04]  /*0150*/  STL [R1+0x8], R17 ;  /* 0x0000081101007387 */ /* 0x000fe80000100800 */
[----:B------:R1:W-:Y:S01]  /*0160*/  STL [R1+0x4], R16 ;  /* 0x0000041001007387 */ /* 0x0003e20000100800 */
[----:B0-----:R-:W0:Y:S05]  /*0170*/  BMOV.32.CLEAR R18, B7 ;  /* 0x0000000007127355 */ /* 0x001e2a0000100000 */
[----:B------:R2:W-:Y:S01]  /*0180*/  STL [R1], R2 ;  /* 0x0000000201007387 */ /* 0x0005e20000100800 */
[----:B-1----:R-:W1:Y:S05]  /*0190*/  BMOV.32.CLEAR R16, B6 ;  /* 0x0000000006107355 */ /* 0x002e6a0000100000 */
[----:B--2---:R-:W-:Y:S01]  /*01a0*/  IMAD.MOV.U32 R2, RZ, RZ, R7 ;  /* 0x000000ffff027224 */ /* 0x004fe200078e0007 */
[----:B------:R-:W2:Y:S01]  /*01b0*/  LDC.64 R24, c[0x0][0x358] ;  /* 0x0000d600ff187b82 */ /* 0x000ea20000000a00 */
[----:B------:R-:W-:Y:S01]  /*01c0*/  BSSY.RECONVERGENT B7, `(.L_x_445) ;  /* 0x0000040000077945 */ /* 0x000fe20003800200 */
[----:B01----:R-:W-:-:S07]  /*01d0*/  IMAD.MOV.U32 R17, RZ, RZ, R6 ;  /* 0x000000ffff117224 */ /* 0x003fce00078e0006 */
.L_x_455:
[C---:B------:R-:W-:Y:S01]  /*01e0*/  ISETP.GT.AND P0, PT, R6.reuse, R2, PT ;  /* 0x000000020600720c */ /* 0x040fe20003f04270 */
[--C-:B------:R-:W-:Y:S01]  /*01f0*/  IMAD.IADD R0, R6, 0x1, R2.reuse ;  /* 0x0000000106007824 */ /* 0x100fe200078e0202 */
[----:B------:R-:W-:Y:S01]  /*0200*/  BSSY.RECONVERGENT B0, `(.L_x_446) ;  /* 0x000002f000007945 */ /* 0x000fe20003800200 */
[----:B------:R-:W-:-:S03]  /*0210*/  IMAD.MOV.U32 R7, RZ, RZ, R2 ;  /* 0x000000ffff077224 */ /* 0x000fc600078e0002 */
[----:B------:R-:W-:-:S07]  /*0220*/  LEA.HI R0, R0, R0, RZ, 0x1 ;  /* 0x0000000000007211 */ /* 0x000fce00078f08ff */
[----:B------:R-:W-:Y:S05]  /*0230*/  @P0 BRA `(.L_x_447) ;  /* 0x0000000000ac0947 */ /* 0x000fea0003800000 */
[----:B--2---:R-:W-:Y:S02]  /*0240*/  R2UR UR4, R24 ;  /* 0x00000000180472ca */ /* 0x004fe400000e0000 */
[----:B------:R-:W-:Y:S02]  /*0250*/  R2UR UR5, R25 ;  /* 0x00000000190572ca */ /* 0x000fe400000e0000 */
[----:B------:R-:W-:-:S05]  /*0260*/  SHF.R.S32.HI R5, RZ, 0x1, R0 ;  /* 0x00000001ff057819 */ /* 0x000fca0000011400 */
[----:B------:R-:W-:-:S06]  /*0270*/  IMAD.WIDE R4, R5, 0x4, R22 ;  /* 0x0000000405047825 */ /* 0x000fcc00078e0216 */
[----:B------:R0:W5:Y:S01]  /*0280*/  LDG.E R0, desc[UR4][R4.64] ;  /* 0x0000000404007981 */ /* 0x000162000c1e1900 */
[----:B------:R-:W-:Y:S01]  /*0290*/  MOV R7, R2 ;  /* 0x0000000200077202 */ /* 0x000fe20000000f00 */
[----:B------:R-:W-:-:S07]  /*02a0*/  IMAD.MOV.U32 R17, RZ, RZ, R6 ;  /* 0x000000ffff117224 */ /* 0x000fce00078e0006 */
.L_x_452:
[----:B------:R-:W-:Y:S01]  /*02b0*/  BSSY.RECONVERGENT B1, `(.L_x_448) ;  /* 0x000000c000017945 */ /* 0x000fe20003800200 */
[----:B------:R-:W-:Y:S02]  /*02c0*/  VIADD R3, R17, 0xffffffff ;  /* 0xffffffff11037836 */ /* 0x000fe40000000000 */
[----:B------:R-:W-:-:S07]  /*02d0*/  IMAD.MOV.U32 R11, RZ, RZ, R17 ;  /* 0x000000ffff0b7224 */ /* 0x000fce00078e0011 */
.L_x_449:
[----:B------:R-:W-:Y:S01]  /*02e0*/  R2UR UR4, R24 ;  /* 0x00000000180472ca */ /* 0x000fe200000e0000 */
[----:B0-----:R-:W-:Y:S01]  /*02f0*/  IMAD.WIDE R4, R11, 0x4, R22 ;  /* 0x000000040b047825 */ /* 0x001fe200078e0216 */
[----:B------:R-:W-:-:S13]  /*0300*/  R2UR UR5, R25 ;  /* 0x00000000190572ca */ /* 0x000fda00000e0000 */
[----:B------:R-:W2:Y:S01]  /*0310*/  LDG.E R15, desc[UR4][R4.64] ;  /* 0x00000004040f7981 */ /* 0x000ea2000c1e1900 */
[----:B------:R-:W-:Y:S01]  /*0320*/  IMAD.MOV.U32 R17, RZ, RZ, R11 ;  /* 0x000000ffff117224 */ /* 0x000fe200078e000b */
[----:B------:R-:W-:Y:S01]  /*0330*/  IADD3 R3, PT, PT, R3, 0x1, RZ ;  /* 0x0000000103037810 */ /* 0x000fe20007ffe0ff */
[----:B------:R-:W-:Y:S01]  /*0340*/  VIADD R11, R11, 0x1 ;  /* 0x000000010b0b7836 */ /* 0x000fe20000000000 */
[----:B--2--5:R-:W-:-:S13]  /*0350*/  ISETP.GE.AND P0, PT, R15, R0, PT ;  /* 0x000000000f00720c */ /* 0x024fda0003f06270 */
[----:B------:R-:W-:Y:S05]  /*0360*/  @!P0 BRA `(.L_x_449) ;  /* 0xfffffffc00dc8947 */ /* 0x000fea000383ffff */
[----:B------:R-:W-:Y:S05]  /*0370*/  BSYNC.RECONVERGENT B1 ;  /* 0x0000000000017941 */ /* 0x000fea0003800200 */
.L_x_448:
[----:B------:R-:W-:Y:S01]  /*0380*/  BSSY.RECONVERGENT B1, `(.L_x_450) ;  /* 0x000000b000017945 */ /* 0x000fe20003800200 */
[----:B------:R-:W-:Y:S02]  /*0390*/  IMAD.MOV.U32 R13, RZ, RZ, R7 ;  /* 0x000000ffff0d7224 */ /* 0x000fe400078e0007 */
[----:B------:R-:W-:-:S07]  /*03a0*/  IMAD.WIDE R4, R3, 0x4, R22 ;  /* 0x0000000403047825 */ /* 0x000fce00078e0216 */
.L_x_451:
[----:B------:R-:W-:Y:S01]  /*03b0*/  R2UR UR4, R24 ;  /* 0x00000000180472ca */ /* 0x000fe200000e0000 */
[----:B------:R-:W-:Y:S01]  /*03c0*/  IMAD.WIDE R8, R13, 0x4, R22 ;  /* 0x000000040d087825 */ /* 0x000fe200078e0216 */
[----:B------:R-:W-:-:S13]  /*03d0*/  R2UR UR5, R25 ;  /* 0x00000000190572ca */ /* 0x000fda00000e0000 */
[----:B------:R-:W2:Y:S01]  /*03e0*/  LDG.E R3, desc[UR4][R8.64] ;  /* 0x0000000408037981 */ /* 0x000ea2000c1e1900 */
[----:B------:R-:W-:Y:S01]  /*03f0*/  MOV R7, R13 ;  /* 0x0000000d00077202 */ /* 0x000fe20000000f00 */
[----:B------:R-:W-:Y:S01]  /*0400*/  VIADD R13, R13, 0xffffffff ;  /* 0xffffffff0d0d7836 */ /* 0x000fe20000000000 */
[----:B--2---:R-:W-:-:S13]  /*0410*/  ISETP.GT.AND P0, PT, R3, R0, PT ;  /* 0x000000000300720c */ /* 0x004fda0003f04270 */
[----:B------:R-:W-:Y:S05]  /*0420*/  @P0 BRA `(.L_x_451) ;  /* 0xfffffffc00e00947 */ /* 0x000fea000383ffff */
[----:B------:R-:W-:Y:S05]  /*0430*/  BSYNC.RECONVERGENT B1 ;  /* 0x0000000000017941 */ /* 0x000fea0003800200 */
.L_x_450:
[----:B------:R-:W-:-:S13]  /*0440*/  ISETP.GT.AND P0, PT, R17, R7, PT ;  /* 0x000000071100720c */ /* 0x000fda0003f04270 */
[C---:B------:R-:W-:Y:S01]  /*0450*/  @!P0 R2UR UR4, R24.reuse ;  /* 0x00000000180482ca */ /* 0x040fe200000e0000 */
[----:B------:R-:W-:Y:S01]  /*0460*/  @!P0 IMAD.MOV.U32 R17, RZ, RZ, R11 ;  /* 0x000000ffff118224 */ /* 0x000fe200078e000b */
[C---:B------:R-:W-:Y:S01]  /*0470*/  @!P0 R2UR UR5, R25.reuse ;  /* 0x00000000190582ca */ /* 0x040fe200000e0000 */
[----:B------:R-:W-:Y:S01]  /*0480*/  @!P0 IMAD.MOV.U32 R7, RZ, RZ, R13 ;  /* 0x000000ffff078224 */ /* 0x000fe200078e000d */
[----:B------:R-:W-:Y:S02]  /*0490*/  @!P0 R2UR UR6, R24 ;  /* 0x00000000180682ca */ /* 0x000fe400000e0000 */
[----:B------:R-:W-:-:S09]  /*04a0*/  @!P0 R2UR UR7, R25 ;  /* 0x00000000190782ca */ /* 0x000fd200000e0000 */
[----:B------:R1:W-:Y:S04]  /*04b0*/  @!P0 STG.E desc[UR4][R4.64], R3 ;  /* 0x0000000304008986 */ /* 0x0003e8000c101904 */
[----:B------:R1:W-:Y:S01]  /*04c0*/  @!P0 STG.E desc[UR6][R8.64], R15 ;  /* 0x0000000f08008986 */ /* 0x0003e2000c101906 */
[----:B------:R-:W-:-:S13]  /*04d0*/  ISETP.GT.AND P0, PT, R17, R7, PT ;  /* 0x000000071100720c */ /* 0x000fda0003f04270 */
[----:B-1----:R-:W-:Y:S05]  /*04e0*/  @!P0 BRA `(.L_x_452) ;  /* 0xfffffffc00708947 */ /* 0x002fea000383ffff */
.L_x_447:
[----:B------:R-:W-:Y:S05]  /*04f0*/  BSYNC.RECONVERGENT B0 ;  /* 0x0000000000007941 */ /* 0x000fea0003800200 */
.L_x_446:
[----:B------:R-:W-:Y:S01]  /*0500*/  ISETP.GE.AND P0, PT, R6, R7, PT ;  /* 0x000000070600720c */ /* 0x000fe20003f06270 */
[----:B------:R-:W-:-:S12]  /*0510*/  BSSY.RECONVERGENT B6, `(.L_x_453) ;  /* 0x0000007000067945 */ /* 0x000fd80003800200 */
[----:B------:R-:W-:Y:S05]  /*0520*/  @P0 BRA `(.L_x_454) ;  /* 0x0000000000140947 */ /* 0x000fea0003800000 */
[----:B------:R-:W-:Y:S01]  /*0530*/  MOV R4, R22 ;  /* 0x0000001600047202 */ /* 0x000fe20000000f00 */
[----:B------:R-:W-:Y:S01]  /*0540*/  IMAD.MOV.U32 R5, RZ, RZ, R23 ;  /* 0x000000ffff057224 */ /* 0x000fe200078e0017 */
[----:B------:R-:W-:Y:S01]  /*0550*/  MOV R20, 0x580 ;  /* 0x0000058000147802 */ /* 0x000fe20000000f00 */
[----:B------:R-:W-:-:S07]  /*0560*/  IMAD.MOV.U32 R21, RZ, RZ, 0x0 ;  /* 0x00000000ff157424 */ /* 0x000fce00078e00ff */
[----:B--2---:R-:W-:Y:S05]  /*0570*/  CALL.REL.NOINC `($_Z15quickSortKernelPiii$_Z9quickSortPiii) ;  /* 0xfffffff800cc7944 */ /* 0x004fea0003c3ffff */
.L_x_454:
[----:B------:R-:W-:Y:S05]  /*0580*/  BSYNC.RECONVERGENT B6 ;  /* 0x0000000000067941 */ /* 0x000fea0003800200 */
.L_x_453:
[----:B------:R-:W-:Y:S02]  /*0590*/  ISETP.GE.AND P0, PT, R17, R2, PT ;  /* 0x000000021100720c */ /* 0x000fe40003f06270 */
[----:B------:R-:W-:-:S11]  /*05a0*/  MOV R6, R17 ;  /* 0x0000001100067202 */ /* 0x000fd60000000f00 */
[----:B------:R-:W-:Y:S05]  /*05b0*/  @!P0 BRA `(.L_x_455) ;  /* 0xfffffffc00088947 */ /* 0x000fea000383ffff */
[----:B------:R-:W-:Y:S05]  /*05c0*/  BSYNC.RECONVERGENT B7 ;  /* 0x0000000000077941 */ /* 0x000fea0003800200 */
.L_x_445:
[----:B------:R-:W3:Y:S01]  /*05d0*/  LDL R20, [R1+0x10] ;  /* 0x0000100001147983 */ /* 0x000ee20000100800 */
[----:B------:R0:W-:Y:S05]  /*05e0*/  BMOV.32 B6, R16 ;  /* 0x0000001006007356 */ /* 0x0001ea0000000000 */
[----:B------:R-:W3:Y:S01]  /*05f0*/  LDL R21, [R1+0x14] ;  /* 0x0000140001157983 */ /* 0x000ee20000100800 */
[----:B------:R1:W-:Y:S05]  /*0600*/  BMOV.32 B7, R18 ;  /* 0x0000001207007356 */ /* 0x0003ea0000000000 */
[----:B------:R-:W3:Y:S04]  /*0610*/  LDL R2, [R1] ;  /* 0x0000000001027983 */ /* 0x000ee80000100800 */
[----:B0-----:R-:W3:Y:S04]  /*0620*/  LDL R16, [R1+0x4] ;  /* 0x0000040001107983 */ /* 0x001ee80000100800 */
[----:B------:R-:W3:Y:S04]  /*0630*/  LDL R17, [R1+0x8] ;  /* 0x0000080001117983 */ /* 0x000ee80000100800 */
[----:B-1----:R-:W3:Y:S04]  /*0640*/  LDL R18, [R1+0xc] ;  /* 0x00000c0001127983 */ /* 0x002ee80000100800 */
[----:B------:R-:W3:Y:S04]  /*0650*/  LDL R22, [R1+0x18] ;  /* 0x0000180001167983 */ /* 0x000ee80000100800 */
[----:B------:R-:W3:Y:S04]  /*0660*/  LDL R23, [R1+0x1c] ;  /* 0x00001c0001177983 */ /* 0x000ee80000100800 */
[----:B--2---:R-:W3:Y:S04]  /*0670*/  LDL R24, [R1+0x20] ;  /* 0x0000200001187983 */ /* 0x004ee80000100800 */
[----:B------:R0:W3:Y:S02]  /*0680*/  LDL R25, [R1+0x24] ;  /* 0x0000240001197983 */ /* 0x0000e40000100800 */
[----:B0-----:R-:W-:Y:S01]  /*0690*/  VIADD R1, R1, 0x28 ;  /* 0x0000002801017836 */ /* 0x001fe20000000000 */
[----:B---3--:R-:W-:Y:S06]  /*06a0*/  RET.REL.NODEC R20 `(_Z15quickSortKernelPiii) ;  /* 0xfffffff814547950 */ /* 0x008fec0003c3ffff */
.L_x_456:
        /* <DEDUP_REMOVED lines=13> */
.L_x_464:


//--------------------- .text._Z10bubbleSortPii   --------------------------
	.section	.text._Z10bubbleSortPii,"ax",@progbits
	.align	128
        .global         _Z10bubbleSortPii
        .type           _Z10bubbleSortPii,@function
        .size           _Z10bubbleSortPii,(.L_x_477 - _Z10bubbleSortPii)
        .other          _Z10bubbleSortPii,@"STO_CUDA_ENTRY STV_DEFAULT"
_Z10bubbleSortPii:
.text._Z10bubbleSortPii:
[----:B------:R-:W-:Y:S08]  /*0000*/  LDC R1, c[0x0][0x37c] ;  /* 0x0000df00ff017b82 */ /* 0x000ff00000000800 */
[----:B------:R-:W0:Y:S02]  /*0010*/  LDC R0, c[0x0][0x388] ;  /* 0x0000e200ff007b82 */ /* 0x000e240000000800 */
[----:B0-----:R-:W-:-:S13]  /*0020*/  ISETP.GE.AND P0, PT, R0, 0x2, PT ;  /* 0x000000020000780c */ /* 0x001fda0003f06270 */
[----:B------:R-:W-:Y:S05]  /*0030*/  @!P0 EXIT ;  /* 0x000000000000894d */ /* 0x000fea0003800000 */
[----:B------:R-:W0:Y:S01]  /*0040*/  LDCU.64 UR6, c[0x0][0x380] ;  /* 0x00007000ff0677ac */ /* 0x000e220008000a00 */
[----:B------:R-:W-:Y:S01]  /*0050*/  VIADD R0, R0, 0xffffffff ;  /* 0xffffffff00007836 */ /* 0x000fe20000000000 */
[----:B------:R-:W-:Y:S02]  /*0060*/  PRMT R2, RZ, 0x7610, R2 ;  /* 0x00007610ff027816 */ /* 0x000fe40000000002 */
[----:B------:R-:W-:Y:S01]  /*0070*/  PRMT R3, RZ, 0x7610, R3 ;  /* 0x00007610ff037816 */ /* 0x000fe20000000003 */
[----:B------:R-:W-:Y:S01]  /*0080*/  IMAD.MOV.U32 R4, RZ, RZ, R0 ;  /* 0x000000ffff047224 */ /* 0x000fe200078e0000 */
[----:B------:R-:W1:Y:S01]  /*0090*/  LDCU.U16 UR8, c[0x0][0x388] ;  /* 0x00007100ff0877ac */ /* 0x000e620008000400 */
[----:B------:R-:W2:Y:S01]  /*00a0*/  LDCU.64 UR10, c[0x0][0x358] ;  /* 0x00006b00ff0a77ac */ /* 0x000ea20008000a00 */
[----:B------:R-:W-:Y:S01]  /*00b0*/  UMOV UR4, URZ ;  /* 0x000000ff00047c82 */ /* 0x000fe20008000000 */
[----:B0-----:R-:W-:-:S04]  /*00c0*/  UIADD3 UR6, UP0, UPT, UR6, 0x10, URZ ;  /* 0x0000001006067890 */ /* 0x001fc8000ff1e0ff */
[----:B------:R-:W-:-:S12]  /*00d0*/  UIADD3.X UR7, UPT, UPT, URZ, UR7, URZ, UP0, !UPT ;  /* 0x00000007ff077290 */ /* 0x000fd800087fe4ff */
.L_x_462:
[----:B0-----:R-:W0:Y:S02]  /*00e0*/  LDCU UR5, c[0x0][0x388] ;  /* 0x00007100ff0577ac */ /* 0x001e240008000800 */
[----:B0-----:R-:W-:-:S04]  /*00f0*/  UIADD3 UR9, UPT, UPT, UR4, -UR5, URZ ;  /* 0x8000000504097290 */ /* 0x001fc8000fffe0ff */
[----:B------:R-:W-:-:S09]  /*0100*/  UISETP.GT.AND UP0, UPT, UR9, -0x2, UPT ;  /* 0xfffffffe0900788c */ /* 0x000fd2000bf04270 */
[----:B-1-3--:R-:W-:Y:S05]  /*0110*/  BRA.U UP0, `(.L_x_457) ;  /* 0x0000000500d87547 */ /* 0x00afea000b800000 */
[----:B------:R-:W-:Y:S01]  /*0120*/  UIADD3 UR5, UPT, UPT, -UR4, -0x2, UR5 ;  /* 0xfffffffe04057890 */ /* 0x000fe2000fffe105 */
[----:B------:R-:W-:Y:S01]  /*0130*/  LOP3.LUT P0, RZ, R4, 0x7, RZ, 0xc0, !PT ;  /* 0x0000000704ff7812 */ /* 0x000fe2000780c0ff */
[----:B------:R-:W-:Y:S02]  /*0140*/  IMAD.MOV.U32 R5, RZ, RZ, RZ ;  /* 0x000000ffff057224 */ /* 0x000fe400078e00ff */
[----:B------:R-:W-:-:S09]  /*0150*/  UISETP.GE.U32.AND UP0, UPT, UR5, 0x7, UPT ;  /* 0x000000070500788c */ /* 0x000fd2000bf06070 */
[----:B------:R-:W-:Y:S05]  /*0160*/  BRA.U !UP0, `(.L_x_458) ;  /* 0x0000000108d47547 */ /* 0x000fea000b800000 */
[----:B------:R-:W2:Y:S02]  /*0170*/  LDC.64 R6, c[0x0][0x380] ;  /* 0x0000e000ff067b82 */ /* 0x000ea40000000a00 */
[----:B--2---:R0:W5:Y:S01]  /*0180*/  LDG.E R9, desc[UR10][R6.64] ;  /* 0x0000000a06097981 */ /* 0x004162000c1e1900 */
[----:B------:R-:W-:Y:S01]  /*0190*/  LOP3.LUT R5, R4, 0xfffffff8, RZ, 0xc0, !PT ;  /* 0xfffffff804057812 */ /* 0x000fe200078ec0ff */
[----:B------:R-:W-:Y:S02]  /*01a0*/  IMAD.U32 R11, RZ, RZ, UR6 ;  /* 0x00000006ff0b7e24 */ /* 0x000fe4000f8e00ff */
[----:B------:R-:W-:Y:S02]  /*01b0*/  IMAD.U32 R12, RZ, RZ, UR7 ;  /* 0x00000007ff0c7e24 */ /* 0x000fe4000f8e00ff */
[----:B------:R-:W-:-:S07]  /*01c0*/  IMAD.MOV R8, RZ, RZ, -R5 ;  /* 0x000000ffff087224 */ /* 0x000fce00078e0a05 */
.L_x_459:
[----:B0--3--:R-:W-:Y:S02]  /*01d0*/  IMAD.MOV.U32 R6, RZ, RZ, R11 ;  /* 0x000000ffff067224 */ /* 0x009fe400078e000b */
[----:B------:R-:W-:-:S05]  /*01e0*/  IMAD.MOV.U32 R7, RZ, RZ, R12 ;  /* 0x000000ffff077224 */ /* 0x000fca00078e000c */
[----:B------:R-:W2:Y:S04]  /*01f0*/  LDG.E R11, desc[UR10][R6.64+-0xc] ;  /* 0xfffff40a060b7981 */ /* 0x000ea8000c1e1900 */
[----:B------:R-:W3:Y:S04]  /*0200*/  LDG.E R13, desc[UR10][R6.64+-0x8] ;  /* 0xfffff80a060d7981 */ /* 0x000ee8000c1e1900 */
[----:B------:R-:W4:Y:S04]  /*0210*/  LDG.E R15, desc[UR10][R6.64+-0x4] ;  /* 0xfffffc0a060f7981 */ /* 0x000f28000c1e1900 */
[----:B------:R-:W4:Y:S04]  /*0220*/  LDG.E R17, desc[UR10][R6.64] ;  /* 0x0000000a06117981 */ /* 0x000f28000c1e1900 */
[----:B------:R-:W4:Y:S04]  /*0230*/  LDG.E R19, desc[UR10][R6.64+0x4] ;  /* 0x0000040a06137981 */ /* 0x000f28000c1e1900 */
[----:B------:R-:W4:Y:S04]  /*0240*/  LDG.E R21, desc[UR10][R6.64+0x8] ;  /* 0x0000080a06157981 */ /* 0x000f28000c1e1900 */
[----:B------:R-:W4:Y:S01]  /*0250*/  LDG.E R10, desc[UR10][R6.64+0xc] ;  /* 0x00000c0a060a7981 */ /* 0x000f22000c1e1900 */
[----:B--2--5:R-:W-:-:S13]  /*0260*/  ISETP.GT.AND P1, PT, R9, R11, PT ;  /* 0x0000000b0900720c */ /* 0x024fda0003f24270 */
[----:B------:R0:W-:Y:S04]  /*0270*/  @P1 STG.E desc[UR10][R6.64+-0x10], R11 ;  /* 0xfffff00b06001986 */ /* 0x0001e8000c10190a */
[----:B------:R2:W-:Y:S01]  /*0280*/  @P1 STG.E desc[UR10][R6.64+-0xc], R9 ;  /* 0xfffff40906001986 */ /* 0x0005e2000c10190a */
[----:B0-----:R-:W-:-:S03]  /*0290*/  @P1 IMAD.MOV.U32 R11, RZ, RZ, R9 ;  /* 0x000000ffff0b1224 */ /* 0x001fc600078e0009 */
[----:B--2---:R-:W2:Y:S02]  /*02a0*/  LDG.E R9, desc[UR10][R6.64+0x10] ;  /* 0x0000100a06097981 */ /* 0x004ea4000c1e1900 */
[----:B---3--:R-:W-:Y:S02]  /*02b0*/  ISETP.GT.AND P1, PT, R11, R13, PT ;  /* 0x0000000d0b00720c */ /* 0x008fe40003f24270 */
[----:B------:R-:W-:-:S04]  /*02c0*/  IADD3 R8, PT, PT, R8, 0x8, RZ ;  /* 0x0000000808087810 */ /* 0x000fc80007ffe0ff */
[----:B------:R-:W-:-:S07]  /*02d0*/  ISETP.NE.AND P3, PT, R8, RZ, PT ;  /* 0x000000ff0800720c */ /* 0x000fce0003f65270 */
[----:B------:R0:W-:Y:S04]  /*02e0*/  @P1 STG.E desc[UR10][R6.64+-0xc], R13 ;  /* 0xfffff40d06001986 */ /* 0x0001e8000c10190a */
[----:B------:R-:W-:Y:S01]  /*02f0*/  @P1 STG.E desc[UR10][R6.64+-0x8], R11 ;  /* 0xfffff80b06001986 */ /* 0x000fe2000c10190a */
[----:B0-----:R-:W-:-:S05]  /*0300*/  @P1 IMAD.MOV.U32 R13, RZ, RZ, R11 ;  /* 0x000000ffff0d1224 */ /* 0x001fca00078e000b */
[----:B----4-:R-:W-:-:S13]  /*0310*/  ISETP.GT.AND P2, PT, R13, R15, PT ;  /* 0x0000000f0d00720c */ /* 0x010fda0003f44270 */
[----:B------:R0:W-:Y:S04]  /*0320*/  @P2 STG.E desc[UR10][R6.64+-0x8], R15 ;  /* 0xfffff80f06002986 */ /* 0x0001e8000c10190a */
[----:B------:R-:W-:Y:S01]  /*0330*/  @P2 STG.E desc[UR10][R6.64+-0x4], R13 ;  /* 0xfffffc0d06002986 */ /* 0x000fe2000c10190a */
[----:B0-----:R-:W-:-:S05]  /*0340*/  @P2 IMAD.MOV.U32 R15, RZ, RZ, R13 ;  /* 0x000000ffff0f2224 */ /* 0x001fca00078e000d */
[----:B------:R-:W-:-:S13]  /*0350*/  ISETP.GT.AND P1, PT, R15, R17, PT ;  /* 0x000000110f00720c */ /* 0x000fda0003f24270 */
        /* <DEDUP_REMOVED lines=14> */
[----:B0-----:R-:W-:Y:S01]  /*0440*/  @P2 IMAD.MOV.U32 R10, RZ, RZ, R21 ;  /* 0x000000ffff0a2224 */ /* 0x001fe200078e0015 */
[----:B------:R-:W-:-:S05]  /*0450*/  IADD3 R11, P2, PT, R6, 0x20, RZ ;  /* 0x00000020060b7810 */ /* 0x000fca0007f5e0ff */
[----:B------:R-:W-:Y:S01]  /*0460*/  IMAD.X R12, RZ, RZ, R7, P2 ;  /* 0x000000ffff0c7224 */ /* 0x000fe200010e0607 */
[----:B--2---:R-:W-:-:S13]  /*0470*/  ISETP.GT.AND P1, PT, R10, R9, PT ;  /* 0x000000090a00720c */ /* 0x004fda0003f24270 */
[----:B------:R0:W-:Y:S04]  /*0480*/  @P1 STG.E desc[UR10][R6.64+0xc], R9 ;  /* 0x00000c0906001986 */ /* 0x0001e8000c10190a */
[----:B------:R3:W-:Y:S01]  /*0490*/  @P1 STG.E desc[UR10][R6.64+0x10], R10 ;  /* 0x0000100a06001986 */ /* 0x0007e2000c10190a */
[----:B0-----:R-:W-:Y:S01]  /*04a0*/  @P1 IMAD.MOV.U32 R9, RZ, RZ, R10 ;  /* 0x000000ffff091224 */ /* 0x001fe200078e000a */
[----:B------:R-:W-:Y:S06]  /*04b0*/  @P3 BRA `(.L_x_459) ;  /* 0xfffffffc00443947 */ /* 0x000fec000383ffff */
.L_x_458:
[----:B------:R-:W-:Y:S05]  /*04c0*/  @!P0 BRA `(.L_x_457) ;  /* 0x0000000000ec8947 */ /* 0x000fea0003800000 */
[----:B---3--:R-:W-:-:S05]  /*04d0*/  LOP3.LUT R6, RZ, R3, RZ, 0x33, !PT ;  /* 0x00000003ff067212 */ /* 0x008fca00078e33ff */
[----:B-1----:R-:W-:-:S05]  /*04e0*/  VIADD R6, R6, UR8 ;  /* 0x0000000806067c36 */ /* 0x002fca0008000000 */
[----:B------:R-:W-:-:S04]  /*04f0*/  LOP3.LUT R6, R6, 0x7, RZ, 0xc0, !PT ;  /* 0x0000000706067812 */ /* 0x000fc800078ec0ff */
[C---:B------:R-:W-:Y:S01]  /*0500*/  LOP3.LUT P0, RZ, R6.reuse, 0x3, RZ, 0xc0, !PT ;  /* 0x0000000306ff7812 */ /* 0x040fe2000780c0ff */
[----:B------:R-:W-:-:S05]  /*0510*/  VIADD R7, R6, 0xffffffff ;  /* 0xffffffff06077836 */ /* 0x000fca0000000000 */
[----:B------:R-:W-:-:S13]  /*0520*/  ISETP.GE.U32.AND P1, PT, R7, 0x3, PT ;  /* 0x000000030700780c */ /* 0x000fda0003f26070 */
[----:B------:R-:W-:Y:S05]  /*0530*/  @!P1 BRA `(.L_x_460) ;  /* 0x00000000005c9947 */ /* 0x000fea0003800000 */
[----:B------:R-:W0:Y:S02]  /*0540*/  LDC.64 R6, c[0x0][0x380] ;  /* 0x0000e000ff067b82 */ /* 0x000e240000000a00 */
[----:B0-----:R-:W-:-:S05]  /*0550*/  IMAD.WIDE.U32 R6, R5, 0x4, R6 ;  /* 0x0000000405067825 */ /* 0x001fca00078e0006 */
[----:B--2---:R-:W2:Y:S04]  /*0560*/  LDG.E R8, desc[UR10][R6.64] ;  /* 0x0000000a06087981 */ /* 0x004ea8000c1e1900 */
[----:B------:R-:W2:Y:S04]  /*0570*/  LDG.E R9, desc[UR10][R6.64+0x4] ;  /* 0x0000040a06097981 */ /* 0x000ea8000c1e1900 */
[----:B------:R-:W3:Y:S04]  /*0580*/  LDG.E R11, desc[UR10][R6.64+0x8] ;  /* 0x0000080a060b7981 */ /* 0x000ee8000c1e1900 */
[----:B------:R-:W4:Y:S04]  /*0590*/  LDG.E R13, desc[UR10][R6.64+0xc] ;  /* 0x00000c0a060d7981 */ /* 0x000f28000c1e1900 */
[----:B------:R-:W5:Y:S01]  /*05a0*/  LDG.E R10, desc[UR10][R6.64+0x10] ;  /* 0x0000100a060a7981 */ /* 0x000f62000c1e1900 */
[----:B------:R-:W-:-:S02]  /*05b0*/  IADD3 R5, PT, PT, R5, 0x4, RZ ;  /* 0x0000000405057810 */ /* 0x000fc40007ffe0ff */
[----:B--2---:R-:W-:-:S13]  /*05c0*/  ISETP.GT.AND P1, PT, R8, R9, PT ;  /* 0x000000090800720c */ /* 0x004fda0003f24270 */
[----:B------:R0:W-:Y:S04]  /*05d0*/  @P1 STG.E desc[UR10][R6.64], R9 ;  /* 0x0000000906001986 */ /* 0x0001e8000c10190a */
[----:B------:R-:W-:Y:S01]  /*05e0*/  @P1 STG.E desc[UR10][R6.64+0x4], R8 ;  /* 0x0000040806001986 */ /* 0x000fe2000c10190a */
[----:B0-----:R-:W-:-:S05]  /*05f0*/  @P1 IMAD.MOV.U32 R9, RZ, RZ, R8 ;  /* 0x000000ffff091224 */ /* 0x001fca00078e0008 */
[----:B---3--:R-:W-:-:S13]  /*0600*/  ISETP.GT.AND P2, PT, R9, R11, PT ;  /* 0x0000000b0900720c */ /* 0x008fda0003f44270 */
[----:B------:R0:W-:Y:S04]  /*0610*/  @P2 STG.E desc[UR10][R6.64+0x4], R11 ;  /* 0x0000040b06002986 */ /* 0x0001e8000c10190a */
[----:B------:R-:W-:Y:S01]  /*0620*/  @P2 STG.E desc[UR10][R6.64+0x8], R9 ;  /* 0x0000080906002986 */ /* 0x000fe2000c10190a */
[----:B0-----:R-:W-:-:S05]  /*0630*/  @P2 IMAD.MOV.U32 R11, RZ, RZ, R9 ;  /* 0x000000ffff0b2224 */ /* 0x001fca00078e0009 */
[----:B----4-:R-:W-:-:S13]  /*0640*/  ISETP.GT.AND P1, PT, R11, R13, PT ;  /* 0x0000000d0b00720c */ /* 0x010fda0003f24270 */
[----:B------:R0:W-:Y:S04]  /*0650*/  @P1 STG.E desc[UR10][R6.64+0x8], R13 ;  /* 0x0000080d06001986 */ /* 0x0001e8000c10190a */
[----:B------:R1:W-:Y:S01]  /*0660*/  @P1 STG.E desc[UR10][R6.64+0xc], R11 ;  /* 0x00000c0b06001986 */ /* 0x0003e2000c10190a */
[----:B0-----:R-:W-:-:S05]  /*0670*/  @P1 IMAD.MOV.U32 R13, RZ, RZ, R11 ;  /* 0x000000ffff0d1224 */ /* 0x001fca00078e000b */
[----:B-----5:R-:W-:-:S13]  /*0680*/  ISETP.GT.AND P2, PT, R13, R10, PT ;  /* 0x0000000a0d00720c */ /* 0x020fda0003f44270 */
[----:B------:R1:W-:Y:S04]  /*0690*/  @P2 STG.E desc[UR10][R6.64+0xc], R10 ;  /* 0x00000c0a06002986 */ /* 0x0003e8000c10190a */
[----:B------:R1:W-:Y:S02]  /*06a0*/  @P2 STG.E desc[UR10][R6.64+0x10], R13 ;  /* 0x0000100d06002986 */ /* 0x0003e4000c10190a */
.L_x_460:
[----:B------:R-:W-:Y:S05]  /*06b0*/  @!P0 BRA `(.L_x_457) ;  /* 0x0000000000708947 */ /* 0x000fea0003800000 */
[----:B-1----:R-:W-:-:S05]  /*06c0*/  LOP3.LUT R6, R2, 0x3, RZ, 0x3c, !PT ;  /* 0x0000000302067812 */ /* 0x002fca00078e3cff */
[----:B------:R-:W-:-:S05]  /*06d0*/  VIADD R6, R6, UR8 ;  /* 0x0000000806067c36 */ /* 0x000fca0008000000 */
[C---:B------:R-:W-:Y:S02]  /*06e0*/  LOP3.LUT R7, R6.reuse, 0x3, RZ, 0xc0, !PT ;  /* 0x0000000306077812 */ /* 0x040fe400078ec0ff */
[----:B------:R-:W-:Y:S02]  /*06f0*/  LOP3.LUT R6, R6, 0x1, RZ, 0xc0, !PT ;  /* 0x0000000106067812 */ /* 0x000fe400078ec0ff */
[----:B------:R-:W-:Y:S02]  /*0700*/  ISETP.NE.AND P0, PT, R7, 0x1, PT ;  /* 0x000000010700780c */ /* 0x000fe40003f05270 */
[----:B------:R-:W-:-:S11]  /*0710*/  ISETP.NE.U32.AND P2, PT, R6, 0x1, PT ;  /* 0x000000010600780c */ /* 0x000fd60003f45070 */
[----:B------:R-:W-:Y:S05]  /*0720*/  @!P0 BRA `(.L_x_461) ;  /* 0x0000000000348947 */ /* 0x000fea0003800000 */
[----:B------:R-:W0:Y:S02]  /*0730*/  LDC.64 R6, c[0x0][0x380] ;  /* 0x0000e000ff067b82 */ /* 0x000e240000000a00 */
[----:B0-----:R-:W-:-:S05]  /*0740*/  IMAD.WIDE.U32 R6, R5, 0x4, R6 ;  /* 0x0000000405067825 */ /* 0x001fca00078e0006 */
[----:B--2---:R-:W2:Y:S04]  /*0750*/  LDG.E R8, desc[UR10][R6.64] ;  /* 0x0000000a06087981 */ /* 0x004ea8000c1e1900 */
[----:B------:R-:W2:Y:S04]  /*0760*/  LDG.E R9, desc[UR10][R6.64+0x4] ;  /* 0x0000040a06097981 */ /* 0x000ea8000c1e1900 */
[----:B------:R-:W3:Y:S01]  /*0770*/  LDG.E R10, desc[UR10][R6.64+0x8] ;  /* 0x0000080a060a7981 */ /* 0x000ee2000c1e1900 */
[----:B------:R-:W-:Y:S01]  /*0780*/  VIADD R5, R5, 0x2 ;  /* 0x0000000205057836 */ /* 0x000fe20000000000 */
[----:B--2---:R-:W-:-:S13]  /*0790*/  ISETP.GT.AND P0, PT, R8, R9, PT ;  /* 0x000000090800720c */ /* 0x004fda0003f04270 */
[----:B------:R0:W-:Y:S04]  /*07a0*/  @P0 STG.E desc[UR10][R6.64], R9 ;  /* 0x0000000906000986 */ /* 0x0001e8000c10190a */
[----:B------:R1:W-:Y:S01]  /*07b0*/  @P0 STG.E desc[UR10][R6.64+0x4], R8 ;  /* 0x0000040806000986 */ /* 0x0003e2000c10190a */
[----:B0-----:R-:W-:-:S05]  /*07c0*/  @P0 IMAD.MOV.U32 R9, RZ, RZ, R8 ;  /* 0x000000ffff090224 */ /* 0x001fca00078e0008 */
[----:B---3--:R-:W-:-:S13]  /*07d0*/  ISETP.GT.AND P1, PT, R9, R10, PT ;  /* 0x0000000a0900720c */ /* 0x008fda0003f24270 */
[----:B------:R1:W-:Y:S04]  /*07e0*/  @P1 STG.E desc[UR10][R6.64+0x4], R10 ;  /* 0x0000040a06001986 */ /* 0x0003e8000c10190a */
[----:B------:R1:W-:Y:S02]  /*07f0*/  @P1 STG.E desc[UR10][R6.64+0x8], R9 ;  /* 0x0000080906001986 */ /* 0x0003e4000c10190a */
.L_x_461:
[----:B------:R-:W-:Y:S05]  /*0800*/  @P2 BRA `(.L_x_457) ;  /* 0x00000000001c2947 */ /* 0x000fea0003800000 */
[----:B-1----:R-:W0:Y:S02]  /*0810*/  LDC.64 R6, c[0x0][0x380] ;  /* 0x0000e000ff067b82 */ /* 0x002e240000000a00 */
[----:B0-----:R-:W-:-:S05]  /*0820*/  IMAD.WIDE.U32 R6, R5, 0x4, R6 ;  /* 0x0000000405067825 */ /* 0x001fca00078e0006 */
[----:B--2---:R-:W2:Y:S04]  /*0830*/  LDG.E R5, desc[UR10][R6.64] ;  /* 0x0000000a06057981 */ /* 0x004ea8000c1e1900 */
[----:B------:R-:W2:Y:S02]  /*0840*/  LDG.E R8, desc[UR10][R6.64+0x4] ;  /* 0x0000040a06087981 */ /* 0x000ea4000c1e1900 */
[----:B--2---:R-:W-:-:S13]  /*0850*/  ISETP.GT.AND P0, PT, R5, R8, PT ;  /* 0x000000080500720c */ /* 0x004fda0003f04270 */
[----:B------:R0:W-:Y:S04]  /*0860*/  @P0 STG.E desc[UR10][R6.64], R8 ;  /* 0x0000000806000986 */ /* 0x0001e8000c10190a */
[----:B------:R0:W-:Y:S02]  /*0870*/  @P0 STG.E desc[UR10][R6.64+0x4], R5 ;  /* 0x0000040506000986 */ /* 0x0001e4000c10190a */
.L_x_457:
[----:B------:R-:W-:Y:S01]  /*0880*/  UIADD3 UR4, UPT, UPT, UR4, 0x1, URZ ;  /* 0x0000000104047890 */ /* 0x000fe2000fffe0ff */
[----:B------:R-:W-:Y:S02]  /*0890*/  VIADD R3, R3, 0x1 ;  /* 0x0000000103037836 */ /* 0x000fe40000000000 */
[----:B------:R-:W-:Y:S02]  /*08a0*/  VIADD R2, R2, 0x1 ;  /* 0x0000000102027836 */ /* 0x000fe40000000000 */
[----:B------:R-:W-:Y:S01]  /*08b0*/  VIADD R4, R4, 0xffffffff ;  /* 0xffffffff04047836 */ /* 0x000fe20000000000 */
[----:B------:R-:W-:-:S13]  /*08c0*/  ISETP.NE.AND P0, PT, R0, UR4, PT ;  /* 0x0000000400007c0c */ /* 0x000fda000bf05270 */
[----:B------:R-:W-:Y:S05]  /*08d0*/  @P0 BRA `(.L_x_462) ;  /* 0xfffffff800000947 */ /* 0x000fea000383ffff */
[----:B-12---:R-:W-:Y:S05]  /*08e0*/  EXIT ;  /* 0x000000000000794d */ /* 0x006fea0003800000 */
.L_x_463:
        /* <DEDUP_REMOVED lines=9> */
.L_x_477:


//--------------------- .nv.shared._ZN3cub18CUB_300001_SM_10006detail10radix_sort29DeviceRadixSortOnesweepKernelINS1_5radix10policy_hubIiNS0_8NullTypeEjE10Policy1000ELNS0_9SortOrderE0EiS6_jiiNS1_21identity_decomposer_tEEEvPT5_SC_PT3_PKSD_PT1_PKSH_PT2_PKSL_T4_iiT6_ --------------------------
	.section	.nv.shared._ZN3cub18CUB_300001_SM_10006detail10radix_sort29DeviceRadixSortOnesweepKernelINS1_5radix10policy_hubIiNS0_8NullTypeEjE10Policy1000ELNS0_9SortOrderE0EiS6_jiiNS1_21identity_decomposer_tEEEvPT5_SC_PT3_PKSD_PT1_PKSH_PT2_PKSL_T4_iiT6_,"aw",@nobits
	.sectionflags	@""
	.align	16
.nv.shared._ZN3cub18CUB_300001_SM_10006detail10radix_sort29DeviceRadixSortOnesweepKernelINS1_5radix10policy_hubIiNS0_8NullTypeEjE10Policy1000ELNS0_9SortOrderE0EiS6_jiiNS1_21identity_decomposer_tEEEvPT5_SC_PT3_PKSD_PT1_PKSH_PT2_PKSL_T4_iiT6_:
	.zero		32768


//--------------------- .nv.shared.reserved.0     --------------------------
	.section	.nv.shared.reserved.0,"aw",@nobits
	.weak		__nv_reservedSMEM_offset_0_alias
	.size		__nv_reservedSMEM_offset_0_alias, 0, 64
	.other		__nv_reservedSMEM_offset_0_alias,@"STO_CUDA_RESERVED_SHARED STV_DEFAULT"
__nv_reservedSMEM_offset_0_alias:
	.zero		0
	.zero		64


//--------------------- .nv.global                --------------------------
	.section	.nv.global,"aw",@nobits
.nv.global:
	.type		_ZN34_INTERNAL_7c6934a9_4_k_cu_714303726thrust24THRUST_300001_SM_1000_NS12placeholders2_8E,@object
	.size		_ZN34_INTERNAL_7c6934a9_4_k_cu_714303726thrust24THRUST_300001_SM_1000_NS12placeholders2_8E,(_ZN34_INTERNAL_7c6934a9_4_k_cu_714303724cuda3std3__436_GLOBAL__N__7c6934a9_4_k_cu_714303726ignoreE - _ZN34_INTERNAL_7c6934a9_4_k_cu_714303726thrust24THRUST_300001_SM_1000_NS12placeholders2_8E)
_ZN34_INTERNAL_7c6934a9_4_k_cu_714303726thrust24THRUST_300001_SM_1000_NS12placeholders2_8E:
	.zero		1
	.type		_ZN34_INTERNAL_7c6934a9_4_k_cu_714303724cuda3std3__436_GLOBAL__N__7c6934a9_4_k_cu_714303726ignoreE,@object
	.size		_ZN34_INTERNAL_7c6934a9_4_k_cu_714303724cuda3std3__436_GLOBAL__N__7c6934a9_4_k_cu_714303726ignoreE,(_ZN34_INTERNAL_7c6934a9_4_k_cu_714303724cuda3std6ranges3__45__cpo4dataE - _ZN34_INTERNAL_7c6934a9_4_k_cu_714303724cuda3std3__436_GLOBAL__N__7c6934a9_4_k_cu_714303726ignoreE)
_ZN34_INTERNAL_7c6934a9_4_k_cu_714303724cuda3std3__436_GLOBAL__N__7c6934a9_4_k_cu_714303726ignoreE:
	.zero		1
	.type		_ZN34_INTERNAL_7c6934a9_4_k_cu_714303724cuda3std6ranges3__45__cpo4dataE,@object
	.size		_ZN34_INTERNAL_7c6934a9_4_k_cu_714303724cuda3std6ranges3__45__cpo4dataE,(_ZN34_INTERNAL_7c6934a9_4_k_cu_714303726thrust24THRUST_300001_SM_1000_NS6system3cpp3parE - _ZN34_INTERNAL_7c6934a9_4_k_cu_714303724cuda3std6ranges3__45__cpo4dataE)
_ZN34_INTERNAL_7c6934a9_4_k_cu_714303724cuda3std6ranges3__45__cpo4dataE:
	.zero		1
	.type		_ZN34_INTERNAL_7c6934a9_4_k_cu_714303726thrust24THRUST_300001_SM_1000_NS6system3cpp3parE,@object
	.size		_ZN34_INTERNAL_7c6934a9_4_k_cu_714303726thrust24THRUST_300001_SM_1000_NS6system3cpp3parE,(_ZN34_INTERNAL_7c6934a9_4_k_cu_714303724cuda3std3__45__cpo5beginE - _ZN34_INTERNAL_7c6934a9_4_k_cu_714303726thrust24THRUST_300001_SM_1000_NS6system3cpp3parE)
_ZN34_INTERNAL_7c6934a9_4_k_cu_714303726thrust24THRUST_300001_SM_1000_NS6system3cpp3parE:
	.zero		1
	.type		_ZN34_INTERNAL_7c6934a9_4_k_cu_714303724cuda3std3__45__cpo5beginE,@object
	.size		_ZN34_INTERNAL_7c6934a9_4_k_cu_714303724cuda3std3__45__cpo5beginE,(_ZN34_INTERNAL_7c6934a9_4_k_cu_714303724cuda3std6ranges3__45__cpo5beginE - _ZN34_INTERNAL_7c6934a9_4_k_cu_714303724cuda3std3__45__cpo5beginE)
_ZN34_INTERNAL_7c6934a9_4_k_cu_714303724cuda3std3__45__cpo5beginE:
	.zero		1
	.type		_ZN34_INTERNAL_7c6934a9_4_k_cu_714303724cuda3std6ranges3__45__cpo5beginE,@object
	.size		_ZN34_INTERNAL_7c6934a9_4_k_cu_714303724cuda3std6ranges3__45__cpo5beginE,(_ZN34_INTERNAL_7c6934a9_4_k_cu_714303726thrust24THRUST_300001_SM_1000_NS6deviceE - _ZN34_INTERNAL_7c6934a9_4_k_cu_714303724cuda3std6ranges3__45__cpo5beginE)
_ZN34_INTERNAL_7c6934a9_4_k_cu_714303724cuda3std6ranges3__45__cpo5beginE:
	.zero		1
	.type		_ZN34_INTERNAL_7c6934a9_4_k_cu_714303726thrust24THRUST_300001_SM_1000_NS6deviceE,@object
	.size		_ZN34_INTERNAL_7c6934a9_4_k_cu_714303726thrust24THRUST_300001_SM_1000_NS6deviceE,(_ZN34_INTERNAL_7c6934a9_4_k_cu_714303724cuda3std3__47nulloptE - _ZN34_INTERNAL_7c6934a9_4_k_cu_714303726thrust24THRUST_300001_SM_1000_NS6deviceE)
_ZN34_INTERNAL_7c6934a9_4_k_cu_714303726thrust24THRUST_300001_SM_1000_NS6deviceE:
	.zero		1
	.type		_ZN34_INTERNAL_7c6934a9_4_k_cu_714303724cuda3std3__47nulloptE,@object
	.size		_ZN34_INTERNAL_7c6934a9_4_k_cu_714303724cuda3std3__47nulloptE,(_ZN34_INTERNAL_7c6934a9_4_k_cu_714303724cuda3std6ranges3__45__cpo8distanceE - _ZN34_INTERNAL_7c6934a9_4_k_cu_714303724cuda3std3__47nulloptE)
_ZN34_INTERNAL_7c6934a9_4_k_cu_714303724cuda3std3__47nulloptE:
	.zero		1
	.type		_ZN34_INTERNAL_7c6934a9_4_k_cu_714303724cuda3std6ranges3__45__cpo8distanceE,@object
	.size		_ZN34_INTERNAL_7c6934a9_4_k_cu_714303724cuda3std6ranges3__45__cpo8distanceE,(_ZN34_INTERNAL_7c6934a9_4_k_cu_714303726thrust24THRUST_300001_SM_1000_NS12placeholders2_4E - _ZN34_INTERNAL_7c6934a9_4_k_cu_714303724cuda3std6ranges3__45__cpo8distanceE)
_ZN34_INTERNAL_7c6934a9_4_k_cu_714303724cuda3std6ranges3__45__cpo8distanceE:
	.zero		1
	.type		_ZN34_INTERNAL_7c6934a9_4_k_cu_714303726thrust24THRUST_300001_SM_1000_NS12placeholders2_4E,@object
	.size		_ZN34_INTERNAL_7c6934a9_4_k_cu_714303726thrust24THRUST_300001_SM_1000_NS12placeholders2_4E,(_ZN34_INTERNAL_7c6934a9_4_k_cu_714303724cuda3std3__45__cpo6rbeginE - _ZN34_INTERNAL_7c6934a9_4_k_cu_714303726thrust24THRUST_300001_SM_1000_NS12placeholders2_4E)
_ZN34_INTERNAL_7c6934a9_4_k_cu_714303726thrust24THRUST_300001_SM_1000_NS12placeholders2_4E:
	.zero		1
	.type		_ZN34_INTERNAL_7c6934a9_4_k_cu_714303724cuda3std3__45__cpo6rbeginE,@object
	.size		_ZN34_INTERNAL_7c6934a9_4_k_cu_714303724cuda3std3__45__cpo6rbeginE,(_ZN34_INTERNAL_7c6934a9_4_k_cu_714303724cuda3std6ranges3__45__cpo7advanceE - _ZN34_INTERNAL_7c6934a9_4_k_cu_714303724cuda3std3__45__cpo6rbeginE)
_ZN34_INTERNAL_7c6934a9_4_k_cu_714303724cuda3std3__45__cpo6rbeginE:
	.zero		1
	.type		_ZN34_INTERNAL_7c6934a9_4_k_cu_714303724cuda3std6ranges3__45__cpo7advanceE,@object
	.size		_ZN34_INTERNAL_7c6934a9_4_k_cu_714303724cuda3std6ranges3__45__cpo7advanceE,(_ZN34_INTERNAL_7c6934a9_4_k_cu_714303726thrust24THRUST_300001_SM_1000_NS12placeholders3_10E - _ZN34_INTERNAL_7c6934a9_4_k_cu_714303724cuda3std6ranges3__45__cpo7advanceE)
_ZN34_INTERNAL_7c6934a9_4_k_cu_714303724cuda3std6ranges3__45__cpo7advanceE:
	.zero		1
	.type		_ZN34_INTERNAL_7c6934a9_4_k_cu_714303726thrust24THRUST_300001_SM_1000_NS12placeholders3_10E,@object
	.size		_ZN34_INTERNAL_7c6934a9_4_k_cu_714303726thrust24THRUST_300001_SM_1000_NS12placeholders3_10E,(_ZN34_INTERNAL_7c6934a9_4_k_cu_714303724cuda3std3__48in_placeE - _ZN34_INTERNAL_7c6934a9_4_k_cu_714303726thrust24THRUST_300001_SM_1000_NS12placeholders3_10E)
_ZN34_INTERNAL_7c6934a9_4_k_cu_714303726thrust24THRUST_300001_SM_1000_NS12placeholders3_10E:
	.zero		1
	.type		_ZN34_INTERNAL_7c6934a9_4_k_cu_714303724cuda3std3__48in_placeE,@object
	.size		_ZN34_INTERNAL_7c6934a9_4_k_cu_714303724cuda3std3__48in_placeE,(_ZN34_INTERNAL_7c6934a9_4_k_cu_714303724cuda3std6ranges3__45__cpo4sizeE - _ZN34_INTERNAL_7c6934a9_4_k_cu_714303724cuda3std3__48in_placeE)
_ZN34_INTERNAL_7c6934a9_4_k_cu_714303724cuda3std3__48in_placeE:
	.zero		1
	.type		_ZN34_INTERNAL_7c6934a9_4_k_cu_714303724cuda3std6ranges3__45__cpo4sizeE,@object
	.size		_ZN34_INTERNAL_7c6934a9_4_k_cu_714303724cuda3std6ranges3__45__cpo4sizeE,(_ZN34_INTERNAL_7c6934a9_4_k_cu_714303726thrust24THRUST_300001_SM_1000_NS12placeholders2_2E - _ZN34_INTERNAL_7c6934a9_4_k_cu_714303724cuda3std6ranges3__45__cpo4sizeE)
_ZN34_INTERNAL_7c6934a9_4_k_cu_714303724cuda3std6ranges3__45__cpo4sizeE:
	.zero		1
	.type		_ZN34_INTERNAL_7c6934a9_4_k_cu_714303726thrust24THRUST_300001_SM_1000_NS12placeholders2_2E,@object
	.size		_ZN34_INTERNAL_7c6934a9_4_k_cu_714303726thrust24THRUST_300001_SM_1000_NS12placeholders2_2E,(_ZN34_INTERNAL_7c6934a9_4_k_cu_714303724cuda3std3__45__cpo6cbeginE - _ZN34_INTERNAL_7c6934a9_4_k_cu_714303726thrust24THRUST_300001_SM_1000_NS12placeholders2_2E)
_ZN34_INTERNAL_7c6934a9_4_k_cu_714303726thrust24THRUST_300001_SM_1000_NS12placeholders2_2E:
	.zero		1
	.type		_ZN34_INTERNAL_7c6934a9_4_k_cu_714303724cuda3std3__45__cpo6cbeginE,@object
	.size		_ZN34_INTERNAL_7c6934a9_4_k_cu_714303724cuda3std3__45__cpo6cbeginE,(_ZN34_INTERNAL_7c6934a9_4_k_cu_714303724cuda3std6ranges3__45__cpo6cbeginE - _ZN34_INTERNAL_7c6934a9_4_k_cu_714303724cuda3std3__45__cpo6cbeginE)
_ZN34_INTERNAL_7c6934a9_4_k_cu_714303724cuda3std3__45__cpo6cbeginE:
	.zero		1
	.type		_ZN34_INTERNAL_7c6934a9_4_k_cu_714303724cuda3std6ranges3__45__cpo6cbeginE,@object
	.size		_ZN34_INTERNAL_7c6934a9_4_k_cu_714303724cuda3std6ranges3__45__cpo6cbeginE,(_ZN34_INTERNAL_7c6934a9_4_k_cu_714303726thrust24THRUST_300001_SM_1000_NS12placeholders2_6E - _ZN34_INTERNAL_7c6934a9_4_k_cu_714303724cuda3std6ranges3__45__cpo6cbeginE)
_ZN34_INTERNAL_7c6934a9_4_k_cu_714303724cuda3std6ranges3__45__cpo6cbeginE:
	.zero		1
	.type		_ZN34_INTERNAL_7c6934a9_4_k_cu_714303726thrust24THRUST_300001_SM_1000_NS12placeholders2_6E,@object
	.size		_ZN34_INTERNAL_7c6934a9_4_k_cu_714303726thrust24THRUST_300001_SM_1000_NS12placeholders2_6E,(_ZN34_INTERNAL_7c6934a9_4_k_cu_714303724cuda3std3__45__cpo7crbeginE - _ZN34_INTERNAL_7c6934a9_4_k_cu_714303726thrust24THRUST_300001_SM_1000_NS12placeholders2_6E)
_ZN34_INTERNAL_7c6934a9_4_k_cu_714303726thrust24THRUST_300001_SM_1000_NS12placeholders2_6E:
	.zero		1
	.type		_ZN34_INTERNAL_7c6934a9_4_k_cu_714303724cuda3std3__45__cpo7crbeginE,@object
	.size		_ZN34_INTERNAL_7c6934a9_4_k_cu_714303724cuda3std3__45__cpo7crbeginE,(_ZN34_INTERNAL_7c6934a9_4_k_cu_714303724cuda3std6ranges3__45__cpo4nextE - _ZN34_INTERNAL_7c6934a9_4_k_cu_714303724cuda3std3__45__cpo7crbeginE)
_ZN34_INTERNAL_7c6934a9_4_k_cu_714303724cuda3std3__45__cpo7crbeginE:
	.zero		1
	.type		_ZN34_INTERNAL_7c6934a9_4_k_cu_714303724cuda3std6ranges3__45__cpo4nextE,@object
	.size		_ZN34_INTERNAL_7c6934a9_4_k_cu_714303724cuda3std6ranges3__45__cpo4nextE,(_ZN34_INTERNAL_7c6934a9_4_k_cu_714303724cuda3std6ranges3__45__cpo4swapE - _ZN34_INTERNAL_7c6934a9_4_k_cu_714303724cuda3std6ranges3__45__cpo4nextE)
_ZN34_INTERNAL_7c6934a9_4_k_cu_714303724cuda3std6ranges3__45__cpo4nextE:
	.zero		1
	.type		_ZN34_INTERNAL_7c6934a9_4_k_cu_714303724cuda3std6ranges3__45__cpo4swapE,@object
	.size		_ZN34_INTERNAL_7c6934a9_4_k_cu_714303724cuda3std6ranges3__45__cpo4swapE,(_ZN34_INTERNAL_7c6934a9_4_k_cu_714303726thrust24THRUST_300001_SM_1000_NS8cuda_cub10par_nosyncE - _ZN34_INTERNAL_7c6934a9_4_k_cu_714303724cuda3std6ranges3__45__cpo4swapE)
_ZN34_INTERNAL_7c6934a9_4_k_cu_714303724cuda3std6ranges3__45__cpo4swapE:
	.zero		1
	.type		_ZN34_INTERNAL_7c6934a9_4_k_cu_714303726thrust24THRUST_300001_SM_1000_NS8cuda_cub10par_nosyncE,@object
	.size		_ZN34_INTERNAL_7c6934a9_4_k_cu_714303726thrust24THRUST_300001_SM_1000_NS8cuda_cub10par_nosyncE,(_ZN34_INTERNAL_7c6934a9_4_k_cu_714303726thrust24THRUST_300001_SM_1000_NS3seqE - _ZN34_INTERNAL_7c6934a9_4_k_cu_714303726thrust24THRUST_300001_SM_1000_NS8cuda_cub10par_nosyncE)
_ZN34_INTERNAL_7c6934a9_4_k_cu_714303726thrust24THRUST_300001_SM_1000_NS8cuda_cub10par_nosyncE:
	.zero		1
	.type		_ZN34_INTERNAL_7c6934a9_4_k_cu_714303726thrust24THRUST_300001_SM_1000_NS3seqE,@object
	.size		_ZN34_INTERNAL_7c6934a9_4_k_cu_714303726thrust24THRUST_300001_SM_1000_NS3seqE,(_ZN34_INTERNAL_7c6934a9_4_k_cu_714303724cuda3std3__420unreachable_sentinelE - _ZN34_INTERNAL_7c6934a9_4_k_cu_714303726thrust24THRUST_300001_SM_1000_NS3seqE)
_ZN34_INTERNAL_7c6934a9_4_k_cu_714303726thrust24THRUST_300001_SM_1000_NS3seqE:
	.zero		1
	.type		_ZN34_INTERNAL_7c6934a9_4_k_cu_714303724cuda3std3__420unreachable_sentinelE,@object
	.size		_ZN34_INTERNAL_7c6934a9_4_k_cu_714303724cuda3std3__420unreachable_sentinelE,(_ZN34_INTERNAL_7c6934a9_4_k_cu_714303724cuda3std6ranges3__45__cpo5ssizeE - _ZN34_INTERNAL_7c6934a9_4_k_cu_714303724cuda3std3__420unreachable_sentinelE)
_ZN34_INTERNAL_7c6934a9_4_k_cu_714303724cuda3std3__420unreachable_sentinelE:
	.zero		1
	.type		_ZN34_INTERNAL_7c6934a9_4_k_cu_714303724cuda3std6ranges3__45__cpo5ssizeE,@object
	.size		_ZN34_INTERNAL_7c6934a9_4_k_cu_714303724cuda3std6ranges3__45__cpo5ssizeE,(_ZN34_INTERNAL_7c6934a9_4_k_cu_714303726thrust24THRUST_300001_SM_1000_NS12placeholders2_3E - _ZN34_INTERNAL_7c6934a9_4_k_cu_714303724cuda3std6ranges3__45__cpo5ssizeE)
_ZN34_INTERNAL_7c6934a9_4_k_cu_714303724cuda3std6ranges3__45__cpo5ssizeE:
	.zero		1
	.type		_ZN34_INTERNAL_7c6934a9_4_k_cu_714303726thrust24THRUST_300001_SM_1000_NS12placeholders2_3E,@object
	.size		_ZN34_INTERNAL_7c6934a9_4_k_cu_714303726thrust24THRUST_300001_SM_1000_NS12placeholders2_3E,(_ZN34_INTERNAL_7c6934a9_4_k_cu_714303724cuda3std3__45__cpo4cendE - _ZN34_INTERNAL_7c6934a9_4_k_cu_714303726thrust24THRUST_300001_SM_1000_NS12placeholders2_3E)
_ZN34_INTERNAL_7c6934a9_4_k_cu_714303726thrust24THRUST_300001_SM_1000_NS12placeholders2_3E:
	.zero		1
	.type		_ZN34_INTERNAL_7c6934a9_4_k_cu_714303724cuda3std3__45__cpo4cendE,@object
	.size		_ZN34_INTERNAL_7c6934a9_4_k_cu_714303724cuda3std3__45__cpo4cendE,(_ZN34_INTERNAL_7c6934a9_4_k_cu_714303724cuda3std6ranges3__45__cpo4cendE - _ZN34_INTERNAL_7c6934a9_4_k_cu_714303724cuda3std3__45__cpo4cendE)
_ZN34_INTERNAL_7c6934a9_4_k_cu_714303724cuda3std3__45__cpo4cendE:
	.zero		1
	.type		_ZN34_INTERNAL_7c6934a9_4_k_cu_714303724cuda3std6ranges3__45__cpo4cendE,@object
	.size		_ZN34_INTERNAL_7c6934a9_4_k_cu_714303724cuda3std6ranges3__45__cpo4cendE,(_ZN34_INTERNAL_7c6934a9_4_k_cu_714303726thrust24THRUST_300001_SM_1000_NS12placeholders2_7E - _ZN34_INTERNAL_7c6934a9_4_k_cu_714303724cuda3std6ranges3__45__cpo4cendE)
_ZN34_INTERNAL_7c6934a9_4_k_cu_714303724cuda3std6ranges3__45__cpo4cendE:
	.zero		1
	.type		_ZN34_INTERNAL_7c6934a9_4_k_cu_714303726thrust24THRUST_300001_SM_1000_NS12placeholders2_7E,@object
	.size		_ZN34_INTERNAL_7c6934a9_4_k_cu_714303726thrust24THRUST_300001_SM_1000_NS12placeholders2_7E,(_ZN34_INTERNAL_7c6934a9_4_k_cu_714303724cuda3std3__45__cpo5crendE - _ZN34_INTERNAL_7c6934a9_4_k_cu_714303726thrust24THRUST_300001_SM_1000_NS12placeholders2_7E)
_ZN34_INTERNAL_7c6934a9_4_k_cu_714303726thrust24THRUST_300001_SM_1000_NS12placeholders2_7E:
	.zero		1
	.type		_ZN34_INTERNAL_7c6934a9_4_k_cu_714303724cuda3std3__45__cpo5crendE,@object
	.size		_ZN34_INTERNAL_7c6934a9_4_k_cu_714303724cuda3std3__45__cpo5crendE,(_ZN34_INTERNAL_7c6934a9_4_k_cu_714303724cuda3std6ranges3__45__cpo4prevE - _ZN34_INTERNAL_7c6934a9_4_k_cu_714303724cuda3std3__45__cpo5crendE)
_ZN34_INTERNAL_7c6934a9_4_k_cu_714303724cuda3std3__45__cpo5crendE:
	.zero		1
	.type		_ZN34_INTERNAL_7c6934a9_4_k_cu_714303724cuda3std6ranges3__45__cpo4prevE,@object
	.size		_ZN34_INTERNAL_7c6934a9_4_k_cu_714303724cuda3std6ranges3__45__cpo4prevE,(_ZN34_INTERNAL_7c6934a9_4_k_cu_714303724cuda3std6ranges3__45__cpo9iter_moveE - _ZN34_INTERNAL_7c6934a9_4_k_cu_714303724cuda3std6ranges3__45__cpo4prevE)
_ZN34_INTERNAL_7c6934a9_4_k_cu_714303724cuda3std6ranges3__45__cpo4prevE:
	.zero		1
	.type		_ZN34_INTERNAL_7c6934a9_4_k_cu_714303724cuda3std6ranges3__45__cpo9iter_moveE,@object
	.size		_ZN34_INTERNAL_7c6934a9_4_k_cu_714303724cuda3std6ranges3__45__cpo9iter_moveE,(_ZN34_INTERNAL_7c6934a9_4_k_cu_714303726thrust24THRUST_300001_SM_1000_NS6system6detail10sequential3seqE - _ZN34_INTERNAL_7c6934a9_4_k_cu_714303724cuda3std6ranges3__45__cpo9iter_moveE)
_ZN34_INTERNAL_7c6934a9_4_k_cu_714303724cuda3std6ranges3__45__cpo9iter_moveE:
	.zero		1
	.type		_ZN34_INTERNAL_7c6934a9_4_k_cu_714303726thrust24THRUST_300001_SM_1000_NS6system6detail10sequential3seqE,@object
	.size		_ZN34_INTERNAL_7c6934a9_4_k_cu_714303726thrust24THRUST_300001_SM_1000_NS6system6detail10sequential3seqE,(_ZN34_INTERNAL_7c6934a9_4_k_cu_714303726thrust24THRUST_300001_SM_1000_NS12placeholders2_9E - _ZN34_INTERNAL_7c6934a9_4_k_cu_714303726thrust24THRUST_300001_SM_1000_NS6system6detail10sequential3seqE)
_ZN34_INTERNAL_7c6934a9_4_k_cu_714303726thrust24THRUST_300001_SM_1000_NS6system6detail10sequential3seqE:
	.zero		1
	.type		_ZN34_INTERNAL_7c6934a9_4_k_cu_714303726thrust24THRUST_300001_SM_1000_NS12placeholders2_9E,@object
	.size		_ZN34_INTERNAL_7c6934a9_4_k_cu_714303726thrust24THRUST_300001_SM_1000_NS12placeholders2_9E,(_ZN34_INTERNAL_7c6934a9_4_k_cu_714303724cuda3std3__419piecewise_constructE - _ZN34_INTERNAL_7c6934a9_4_k_cu_714303726thrust24THRUST_300001_SM_1000_NS12placeholders2_9E)
_ZN34_INTERNAL_7c6934a9_4_k_cu_714303726thrust24THRUST_300001_SM_1000_NS12placeholders2_9E:
	.zero		1
	.type		_ZN34_INTERNAL_7c6934a9_4_k_cu_714303724cuda3std3__419piecewise_constructE,@object
	.size		_ZN34_INTERNAL_7c6934a9_4_k_cu_714303724cuda3std3__419piecewise_constructE,(_ZN34_INTERNAL_7c6934a9_4_k_cu_714303724cuda3std6ranges3__45__cpo5cdataE - _ZN34_INTERNAL_7c6934a9_4_k_cu_714303724cuda3std3__419piecewise_constructE)
_ZN34_INTERNAL_7c6934a9_4_k_cu_714303724cuda3std3__419piecewise_constructE:
	.zero		1
	.type		_ZN34_INTERNAL_7c6934a9_4_k_cu_714303724cuda3std6ranges3__45__cpo5cdataE,@object
	.size		_ZN34_INTERNAL_7c6934a9_4_k_cu_714303724cuda3std6ranges3__45__cpo5cdataE,(_ZN34_INTERNAL_7c6934a9_4_k_cu_714303726thrust24THRUST_300001_SM_1000_NS12placeholders2_1E - _ZN34_INTERNAL_7c6934a9_4_k_cu_714303724cuda3std6ranges3__45__cpo5cdataE)
_ZN34_INTERNAL_7c6934a9_4_k_cu_714303724cuda3std6ranges3__45__cpo5cdataE:
	.zero		1
	.type		_ZN34_INTERNAL_7c6934a9_4_k_cu_714303726thrust24THRUST_300001_SM_1000_NS12placeholders2_1E,@object
	.size		_ZN34_INTERNAL_7c6934a9_4_k_cu_714303726thrust24THRUST_300001_SM_1000_NS12placeholders2_1E,(_ZN34_INTERNAL_7c6934a9_4_k_cu_714303724cuda3std3__45__cpo3endE - _ZN34_INTERNAL_7c6934a9_4_k_cu_714303726thrust24THRUST_300001_SM_1000_NS12placeholders2_1E)
_ZN34_INTERNAL_7c6934a9_4_k_cu_714303726thrust24THRUST_300001_SM_1000_NS12placeholders2_1E:
	.zero		1
	.type		_ZN34_INTERNAL_7c6934a9_4_k_cu_714303724cuda3std3__45__cpo3endE,@object
	.size		_ZN34_INTERNAL_7c6934a9_4_k_cu_714303724cuda3std3__45__cpo3endE,(_ZN34_INTERNAL_7c6934a9_4_k_cu_714303724cuda3std6ranges3__45__cpo3endE - _ZN34_INTERNAL_7c6934a9_4_k_cu_714303724cuda3std3__45__cpo3endE)
_ZN34_INTERNAL_7c6934a9_4_k_cu_714303724cuda3std3__45__cpo3endE:
	.zero		1
	.type		_ZN34_INTERNAL_7c6934a9_4_k_cu_714303724cuda3std6ranges3__45__cpo3endE,@object
	.size		_ZN34_INTERNAL_7c6934a9_4_k_cu_714303724cuda3std6ranges3__45__cpo3endE,(_ZN34_INTERNAL_7c6934a9_4_k_cu_714303726thrust24THRUST_300001_SM_1000_NS12placeholders2_5E - _ZN34_INTERNAL_7c6934a9_4_k_cu_714303724cuda3std6ranges3__45__cpo3endE)
_ZN34_INTERNAL_7c6934a9_4_k_cu_714303724cuda3std6ranges3__45__cpo3endE:
	.zero		1
	.type		_ZN34_INTERNAL_7c6934a9_4_k_cu_714303726thrust24THRUST_300001_SM_1000_NS12placeholders2_5E,@object
	.size		_ZN34_INTERNAL_7c6934a9_4_k_cu_714303726thrust24THRUST_300001_SM_1000_NS12placeholders2_5E,(_ZN34_INTERNAL_7c6934a9_4_k_cu_714303724cuda3std3__45__cpo4rendE - _ZN34_INTERNAL_7c6934a9_4_k_cu_714303726thrust24THRUST_300001_SM_1000_NS12placeholders2_5E)
_ZN34_INTERNAL_7c6934a9_4_k_cu_714303726thrust24THRUST_300001_SM_1000_NS12placeholders2_5E:
	.zero		1
	.type		_ZN34_INTERNAL_7c6934a9_4_k_cu_714303724cuda3std3__45__cpo4rendE,@object
	.size		_ZN34_INTERNAL_7c6934a9_4_k_cu_714303724cuda3std3__45__cpo4rendE,(_ZN34_INTERNAL_7c6934a9_4_k_cu_714303724cuda3std6ranges3__45__cpo9iter_swapE - _ZN34_INTERNAL_7c6934a9_4_k_cu_714303724cuda3std3__45__cpo4rendE)
_ZN34_INTERNAL_7c6934a9_4_k_cu_714303724cuda3std3__45__cpo4rendE:
	.zero		1
	.type		_ZN34_INTERNAL_7c6934a9_4_k_cu_714303724cuda3std6ranges3__45__cpo9iter_swapE,@object
	.size		_ZN34_INTERNAL_7c6934a9_4_k_cu_714303724cuda3std6ranges3__45__cpo9iter_swapE,(_ZN34_INTERNAL_7c6934a9_4_k_cu_714303724cuda3std3__48unexpectE - _ZN34_INTERNAL_7c6934a9_4_k_cu_714303724cuda3std6ranges3__45__cpo9iter_swapE)
_ZN34_INTERNAL_7c6934a9_4_k_cu_714303724cuda3std6ranges3__45__cpo9iter_swapE:
	.zero		1
	.type		_ZN34_INTERNAL_7c6934a9_4_k_cu_714303724cuda3std3__48unexpectE,@object
	.size		_ZN34_INTERNAL_7c6934a9_4_k_cu_714303724cuda3std3__48unexpectE,(_ZN34_INTERNAL_7c6934a9_4_k_cu_714303726thrust24THRUST_300001_SM_1000_NS8cuda_cub3parE - _ZN34_INTERNAL_7c6934a9_4_k_cu_714303724cuda3std3__48unexpectE)
_ZN34_INTERNAL_7c6934a9_4_k_cu_714303724cuda3std3__48unexpectE:
	.zero		1
	.type		_ZN34_INTERNAL_7c6934a9_4_k_cu_714303726thrust24THRUST_300001_SM_1000_NS8cuda_cub3parE,@object
	.size		_ZN34_INTERNAL_7c6934a9_4_k_cu_714303726thrust24THRUST_300001_SM_1000_NS8cuda_cub3parE,(.L_29 - _ZN34_INTERNAL_7c6934a9_4_k_cu_714303726thrust24THRUST_300001_SM_1000_NS8cuda_cub3parE)
_ZN34_INTERNAL_7c6934a9_4_k_cu_714303726thrust24THRUST_300001_SM_1000_NS8cuda_cub3parE:
	.zero		1
.L_29:


//--------------------- .nv.shared._ZN3cub18CUB_300001_SM_10006detail10radix_sort33DeviceRadixSortExclusiveSumKernelINS1_5radix10policy_hubIiNS0_8NullTypeEjE10Policy1000EjEEvPT0_ --------------------------
	.section	.nv.shared._ZN3cub18CUB_300001_SM_10006detail10radix_sort33DeviceRadixSortExclusiveSumKernelINS1_5radix10policy_hubIiNS0_8NullTypeEjE10Policy1000EjEEvPT0_,"aw",@nobits
	.sectionflags	@""
	.align	16
.nv.shared._ZN3cub18CUB_300001_SM_10006detail10radix_sort33DeviceRadixSortExclusiveSumKernelINS1_5radix10policy_hubIiNS0_8NullTypeEjE10Policy1000EjEEvPT0_:
	.zero		2208


//--------------------- .nv.shared._ZN3cub18CUB_300001_SM_10006detail10radix_sort30DeviceRadixSortHistogramKernelINS1_5radix10policy_hubIiNS0_8NullTypeEjE10Policy1000ELNS0_9SortOrderE0EijNS1_21identity_decomposer_tEEEvPT2_PKT1_SB_iiT3_ --------------------------
	.section	.nv.shared._ZN3cub18CUB_300001_SM_10006detail10radix_sort30DeviceRadixSortHistogramKernelINS1_5radix10policy_hubIiNS0_8NullTypeEjE10Policy1000ELNS0_9SortOrderE0EijNS1_21identity_decomposer_tEEEvPT2_PKT1_SB_iiT3_,"aw",@nobits
	.sectionflags	@""
	.align	4
.nv.shared._ZN3cub18CUB_300001_SM_10006detail10radix_sort30DeviceRadixSortHistogramKernelINS1_5radix10policy_hubIiNS0_8NullTypeEjE10Policy1000ELNS0_9SortOrderE0EijNS1_21identity_decomposer_tEEEvPT2_PKT1_SB_iiT3_:
	.zero		5120


//--------------------- .nv.shared._ZN3cub18CUB_300001_SM_10006detail10radix_sort31DeviceRadixSortSingleTileKernelINS1_5radix10policy_hubIiNS0_8NullTypeEjE10Policy1000ELNS0_9SortOrderE0EiS6_jNS1_21identity_decomposer_tEEEvPKT1_PSB_PKT2_PSF_T3_iiT4_ --------------------------
	.section	.nv.shared._ZN3cub18CUB_300001_SM_10006detail10radix_sort31DeviceRadixSortSingleTileKernelINS1_5radix10policy_hubIiNS0_8NullTypeEjE10Policy1000ELNS0_9SortOrderE0EiS6_jNS1_21identity_decomposer_tEEEvPKT1_PSB_PKT2_PSF_T3_iiT4_,"aw",@nobits
	.sectionflags	@""
	.align	16
.nv.shared._ZN3cub18CUB_300001_SM_10006detail10radix_sort31DeviceRadixSortSingleTileKernelINS1_5radix10policy_hubIiNS0_8NullTypeEjE10Policy1000ELNS0_9SortOrderE0EiS6_jNS1_21identity_decomposer_tEEEvPKT1_PSB_PKT2_PSF_T3_iiT4_:
	.zero		34880


//--------------------- .nv.shared._ZN3cub18CUB_300001_SM_10006detail10radix_sort29DeviceRadixSortOnesweepKernelINS1_5radix10policy_hubIiNS0_8NullTypeEyE10Policy1000ELNS0_9SortOrderE0EiS6_yiiNS1_21identity_decomposer_tEEEvPT5_SC_PT3_PKSD_PT1_PKSH_PT2_PKSL_T4_iiT6_ --------------------------
	.section	.nv.shared._ZN3cub18CUB_300001_SM_10006detail10radix_sort29DeviceRadixSortOnesweepKernelINS1_5radix10policy_hubIiNS0_8NullTypeEyE10Policy1000ELNS0_9SortOrderE0EiS6_yiiNS1_21identity_decomposer_tEEEvPT5_SC_PT3_PKSD_PT1_PKSH_PT2_PKSL_T4_iiT6_,"aw",@nobits
	.sectionflags	@""
	.align	16
.nv.shared._ZN3cub18CUB_300001_SM_10006detail10radix_sort29DeviceRadixSortOnesweepKernelINS1_5radix10policy_hubIiNS0_8NullTypeEyE10Policy1000ELNS0_9SortOrderE0EiS6_yiiNS1_21identity_decomposer_tEEEvPT5_SC_PT3_PKSD_PT1_PKSH_PT2_PKSL_T4_iiT6_:
	.zero		32256


//--------------------- .nv.shared._ZN3cub18CUB_300001_SM_10006detail10radix_sort33DeviceRadixSortExclusiveSumKernelINS1_5radix10policy_hubIiNS0_8NullTypeEyE10Policy1000EyEEvPT0_ --------------------------
	.section	.nv.shared._ZN3cub18CUB_300001_SM_10006detail10radix_sort33DeviceRadixSortExclusiveSumKernelINS1_5radix10policy_hubIiNS0_8NullTypeEyE10Policy1000EyEEvPT0_,"aw",@nobits
	.sectionflags	@""
	.align	16
.nv.shared._ZN3cub18CUB_300001_SM_10006detail10radix_sort33DeviceRadixSortExclusiveSumKernelINS1_5radix10policy_hubIiNS0_8NullTypeEyE10Policy1000EyEEvPT0_:
	.zero		3360


//--------------------- .nv.shared._ZN3cub18CUB_300001_SM_10006detail10radix_sort30DeviceRadixSortHistogramKernelINS1_5radix10policy_hubIiNS0_8NullTypeEyE10Policy1000ELNS0_9SortOrderE0EiyNS1_21identity_decomposer_tEEEvPT2_PKT1_SB_iiT3_ --------------------------
	.section	.nv.shared._ZN3cub18CUB_300001_SM_10006detail10radix_sort30DeviceRadixSortHistogramKernelINS1_5radix10policy_hubIiNS0_8NullTypeEyE10Policy1000ELNS0_9SortOrderE0EiyNS1_21identity_decomposer_tEEEvPT2_PKT1_SB_iiT3_,"aw",@nobits
	.sectionflags	@""
	.align	4
.nv.shared._ZN3cub18CUB_300001_SM_10006detail10radix_sort30DeviceRadixSortHistogramKernelINS1_5radix10policy_hubIiNS0_8NullTypeEyE10Policy1000ELNS0_9SortOrderE0EiyNS1_21identity_decomposer_tEEEvPT2_PKT1_SB_iiT3_:
	.zero		5120


//--------------------- .nv.shared._ZN3cub18CUB_300001_SM_10006detail10radix_sort31DeviceRadixSortSingleTileKernelINS1_5radix10policy_hubIiNS0_8NullTypeEyE10Policy1000ELNS0_9SortOrderE0EiS6_yNS1_21identity_decomposer_tEEEvPKT1_PSB_PKT2_PSF_T3_iiT4_ --------------------------
	.section	.nv.shared._ZN3cub18CUB_300001_SM_10006detail10radix_sort31DeviceRadixSortSingleTileKernelINS1_5radix10policy_hubIiNS0_8NullTypeEyE10Policy1000ELNS0_9SortOrderE0EiS6_yNS1_21identity_decomposer_tEEEvPKT1_PSB_PKT2_PSF_T3_iiT4_,"aw",@nobits
	.sectionflags	@""
	.align	16
.nv.shared._ZN3cub18CUB_300001_SM_10006detail10radix_sort31DeviceRadixSortSingleTileKernelINS1_5radix10policy_hubIiNS0_8NullTypeEyE10Policy1000ELNS0_9SortOrderE0EiS6_yNS1_21identity_decomposer_tEEEvPKT1_PSB_PKT2_PSF_T3_iiT4_:
	.zero		34880


//--------------------- .nv.constant0._ZN3cub18CUB_300001_SM_10006detail10radix_sort29DeviceRadixSortOnesweepKernelINS1_5radix10policy_hubIiNS0_8NullTypeEjE10Policy1000ELNS0_9SortOrderE0EiS6_jiiNS1_21identity_decomposer_tEEEvPT5_SC_PT3_PKSD_PT1_PKSH_PT2_PKSL_T4_iiT6_ --------------------------
	.section	.nv.constant0._ZN3cub18CUB_300001_SM_10006detail10radix_sort29DeviceRadixSortOnesweepKernelINS1_5radix10policy_hubIiNS0_8NullTypeEjE10Policy1000ELNS0_9SortOrderE0EiS6_jiiNS1_21identity_decomposer_tEEEvPT5_SC_PT3_PKSD_PT1_PKSH_PT2_PKSL_T4_iiT6_,"a",@progbits
	.sectionflags	@""
	.align	4
.nv.constant0._ZN3cub18CUB_300001_SM_10006detail10radix_sort29DeviceRadixSortOnesweepKernelINS1_5radix10policy_hubIiNS0_8NullTypeEjE10Policy1000ELNS0_9SortOrderE0EiS6_jiiNS1_21identity_decomposer_tEEEvPT5_SC_PT3_PKSD_PT1_PKSH_PT2_PKSL_T4_iiT6_:
	.zero		973


//--------------------- .nv.constant0._ZN3cub18CUB_300001_SM_10006detail10radix_sort33DeviceRadixSortExclusiveSumKernelINS1_5radix10policy_hubIiNS0_8NullTypeEjE10Policy1000EjEEvPT0_ --------------------------
	.section	.nv.constant0._ZN3cub18CUB_300001_SM_10006detail10radix_sort33DeviceRadixSortExclusiveSumKernelINS1_5radix10policy_hubIiNS0_8NullTypeEjE10Policy1000EjEEvPT0_,"a",@progbits
	.sectionflags	@""
	.align	4
.nv.constant0._ZN3cub18CUB_300001_SM_10006detail10radix_sort33DeviceRadixSortExclusiveSumKernelINS1_5radix10policy_hubIiNS0_8NullTypeEjE10Policy1000EjEEvPT0_:
	.zero		904


//--------------------- .nv.constant0._ZN3cub18CUB_300001_SM_10006detail10radix_sort30DeviceRadixSortHistogramKernelINS1_5radix10policy_hubIiNS0_8NullTypeEjE10Policy1000ELNS0_9SortOrderE0EijNS1_21identity_decomposer_tEEEvPT2_PKT1_SB_iiT3_ --------------------------
	.section	.nv.constant0._ZN3cub18CUB_300001_SM_10006detail10radix_sort30DeviceRadixSortHistogramKernelINS1_5radix10policy_hubIiNS0_8NullTypeEjE10Policy1000ELNS0_9SortOrderE0EijNS1_21identity_decomposer_tEEEvPT2_PKT1_SB_iiT3_,"a",@progbits
	.sectionflags	@""
	.align	4
.nv.constant0._ZN3cub18CUB_300001_SM_10006detail10radix_sort30DeviceRadixSortHistogramKernelINS1_5radix10policy_hubIiNS0_8NullTypeEjE10Policy1000ELNS0_9SortOrderE0EijNS1_21identity_decomposer_tEEEvPT2_PKT1_SB_iiT3_:
	.zero		925


//--------------------- .nv.constant0._ZN3cub18CUB_300001_SM_10006detail10radix_sort31DeviceRadixSortSingleTileKernelINS1_5radix10policy_hubIiNS0_8NullTypeEjE10Policy1000ELNS0_9SortOrderE0EiS6_jNS1_21identity_decomposer_tEEEvPKT1_PSB_PKT2_PSF_T3_iiT4_ --------------------------
	.section	.nv.constant0._ZN3cub18CUB_300001_SM_10006detail10radix_sort31DeviceRadixSortSingleTileKernelINS1_5radix10policy_hubIiNS0_8NullTypeEjE10Policy1000ELNS0_9SortOrderE0EiS6_jNS1_21identity_decomposer_tEEEvPKT1_PSB_PKT2_PSF_T3_iiT4_,"a",@progbits
	.sectionflags	@""
	.align	4
.nv.constant0._ZN3cub18CUB_300001_SM_10006detail10radix_sort31DeviceRadixSortSingleTileKernelINS1_5radix10policy_hubIiNS0_8NullTypeEjE10Policy1000ELNS0_9SortOrderE0EiS6_jNS1_21identity_decomposer_tEEEvPKT1_PSB_PKT2_PSF_T3_iiT4_:
	.zero		941


//--------------------- .nv.constant0._ZN3cub18CUB_300001_SM_10006detail10radix_sort29DeviceRadixSortOnesweepKernelINS1_5radix10policy_hubIiNS0_8NullTypeEyE10Policy1000ELNS0_9SortOrderE0EiS6_yiiNS1_21identity_decomposer_tEEEvPT5_SC_PT3_PKSD_PT1_PKSH_PT2_PKSL_T4_iiT6_ --------------------------
	.section	.nv.constant0._ZN3cub18CUB_300001_SM_10006detail10radix_sort29DeviceRadixSortOnesweepKernelINS1_5radix10policy_hubIiNS0_8NullTypeEyE10Policy1000ELNS0_9SortOrderE0EiS6_yiiNS1_21identity_decomposer_tEEEvPT5_SC_PT3_PKSD_PT1_PKSH_PT2_PKSL_T4_iiT6_,"a",@progbits
	.sectionflags	@""
	.align	4
.nv.constant0._ZN3cub18CUB_300001_SM_10006detail10radix_sort29DeviceRadixSortOnesweepKernelINS1_5radix10policy_hubIiNS0_8NullTypeEyE10Policy1000ELNS0_9SortOrderE0EiS6_yiiNS1_21identity_decomposer_tEEEvPT5_SC_PT3_PKSD_PT1_PKSH_PT2_PKSL_T4_iiT6_:
	.zero		973


//--------------------- .nv.constant0._ZN3cub18CUB_300001_SM_10006detail10radix_sort33DeviceRadixSortExclusiveSumKernelINS1_5radix10policy_hubIiNS0_8NullTypeEyE10Policy1000EyEEvPT0_ --------------------------
	.section	.nv.constant0._ZN3cub18CUB_300001_SM_10006detail10radix_sort33DeviceRadixSortExclusiveSumKernelINS1_5radix10policy_hubIiNS0_8NullTypeEyE10Policy1000EyEEvPT0_,"a",@progbits
	.sectionflags	@""
	.align	4
.nv.constant0._ZN3cub18CUB_300001_SM_10006detail10radix_sort33DeviceRadixSortExclusiveSumKernelINS1_5radix10policy_hubIiNS0_8NullTypeEyE10Policy1000EyEEvPT0_:
	.zero		904


//--------------------- .nv.constant0._ZN3cub18CUB_300001_SM_10006detail10radix_sort30DeviceRadixSortHistogramKernelINS1_5radix10policy_hubIiNS0_8NullTypeEyE10Policy1000ELNS0_9SortOrderE0EiyNS1_21identity_decomposer_tEEEvPT2_PKT1_SB_iiT3_ --------------------------
	.section	.nv.constant0._ZN3cub18CUB_300001_SM_10006detail10radix_sort30DeviceRadixSortHistogramKernelINS1_5radix10policy_hubIiNS0_8NullTypeEyE10Policy1000ELNS0_9SortOrderE0EiyNS1_21identity_decomposer_tEEEvPT2_PKT1_SB_iiT3_,"a",@progbits
	.sectionflags	@""
	.align	4
.nv.constant0._ZN3cub18CUB_300001_SM_10006detail10radix_sort30DeviceRadixSortHistogramKernelINS1_5radix10policy_hubIiNS0_8NullTypeEyE10Policy1000ELNS0_9SortOrderE0EiyNS1_21identity_decomposer_tEEEvPT2_PKT1_SB_iiT3_:
	.zero		929


//--------------------- .nv.constant0._ZN3cub18CUB_300001_SM_10006detail10radix_sort31DeviceRadixSortSingleTileKernelINS1_5radix10policy_hubIiNS0_8NullTypeEyE10Policy1000ELNS0_9SortOrderE0EiS6_yNS1_21identity_decomposer_tEEEvPKT1_PSB_PKT2_PSF_T3_iiT4_ --------------------------
	.section	.nv.constant0._ZN3cub18CUB_300001_SM_10006detail10radix_sort31DeviceRadixSortSingleTileKernelINS1_5radix10policy_hubIiNS0_8NullTypeEyE10Policy1000ELNS0_9SortOrderE0EiS6_yNS1_21identity_decomposer_tEEEvPKT1_PSB_PKT2_PSF_T3_iiT4_,"a",@progbits
	.sectionflags	@""
	.align	4
.nv.constant0._ZN3cub18CUB_300001_SM_10006detail10radix_sort31DeviceRadixSortSingleTileKernelINS1_5radix10policy_hubIiNS0_8NullTypeEyE10Policy1000ELNS0_9SortOrderE0EiS6_yNS1_21identity_decomposer_tEEEvPKT1_PSB_PKT2_PSF_T3_iiT4_:
	.zero		945


//--------------------- .nv.constant0._ZN3cub18CUB_300001_SM_10006detail8for_each13static_kernelINS2_12policy_hub_t12policy_500_tEmN6thrust24THRUST_300001_SM_1000_NS8cuda_cub20__uninitialized_fill7functorINS7_10device_ptrIiEEiEEEEvT0_T1_ --------------------------
	.section	.nv.constant0._ZN3cub18CUB_300001_SM_10006detail8for_each13static_kernelINS2_12policy_hub_t12policy_500_tEmN6thrust24THRUST_300001_SM_1000_NS8cuda_cub20__uninitialized_fill7functorINS7_10device_ptrIiEEiEEEEvT0_T1_,"a",@progbits
	.sectionflags	@""
	.align	4
.nv.constant0._ZN3cub18CUB_300001_SM_10006detail8for_each13static_kernelINS2_12policy_hub_t12policy_500_tEmN6thrust24THRUST_300001_SM_1000_NS8cuda_cub20__uninitialized_fill7functorINS7_10device_ptrIiEEiEEEEvT0_T1_:
	.zero		920


//--------------------- .nv.constant0._ZN3cub18CUB_300001_SM_10006detail11EmptyKernelIvEEvv --------------------------
	.section	.nv.constant0._ZN3cub18CUB_300001_SM_10006detail11EmptyKernelIvEEvv,"a",@progbits
	.sectionflags	@""
	.align	4
.nv.constant0._ZN3cub18CUB_300001_SM_10006detail11EmptyKernelIvEEvv:
	.zero		896


//--------------------- .nv.constant0._Z9radixSortPii --------------------------
	.section	.nv.constant0._Z9radixSortPii,"a",@progbits
	.sectionflags	@""
	.align	4
.nv.constant0._Z9radixSortPii:
	.zero		908


//--------------------- .nv.constant0._Z15quickSortKernelPiii --------------------------
	.section	.nv.constant0._Z15quickSortKernelPiii,"a",@progbits
	.sectionflags	@""
	.align	4
.nv.constant0._Z15quickSortKernelPiii:
	.zero		912


//--------------------- .nv.constant0._Z10bubbleSortPii --------------------------
	.section	.nv.constant0._Z10bubbleSortPii,"a",@progbits
	.sectionflags	@""
	.align	4
.nv.constant0._Z10bubbleSortPii:
	.zero		908


//--------------------- SYMBOLS --------------------------

	.type		.nv.reservedSmem.offset0,@object
	.size		.nv.reservedSmem.offset0,0x4
	.type		.nv.reservedSmem.cap,@object
	.size		.nv.reservedSmem.cap,0x4
